	.target	sm_100a

	.elftype	@"ET_EXEC"


//--------------------- .note.nv.tkinfo           --------------------------
	.section	.note.nv.tkinfo,"",@"SHT_NOTE"
	.sectionflags	@"SHF_NOTE_NV_TKINFO"
	.tkinfo
        /*0018*/ 	.word	0x00000002
        /*0030*/ 	.string	""
        /*0030*/ 	.string	"ptxas"
        /*0030*/ 	.string	"Cuda compilation tools, release 13.0, V13.0.88"
        /*0030*/ 	.string	"Build cuda_13.0.r13.0/compiler.36424714_0"
        /*0030*/ 	.string	"-arch sm_100a -m 64 "



//--------------------- .note.nv.cuinfo           --------------------------
	.section	.note.nv.cuinfo,"",@"SHT_NOTE"
	.sectionflags	@"SHF_NOTE_NV_CUINFO"
        /*0018*/ 	.short	0x0002
        /*001a*/ 	.short	0x0064
        /*001c*/ 	.short	0x0082
	.zero		2


//--------------------- .nv.info                  --------------------------
	.section	.nv.info,"",@"SHT_CUDA_INFO"
	.align	4


	//----- nvinfo : EIATTR_REGCOUNT
	.align		4
        /*0000*/ 	.byte	0x04, 0x2f
        /*0002*/ 	.short	(.L_12 - .L_11)
	.align		4
.L_11:
        /*0004*/ 	.word	index@(_ZN5flash25flash_bwd_dot_do_o_kernelILb1E23Flash_bwd_kernel_traitsILi192ELi64ELi64ELi8ELi4ELi2ELi2ELb0ELb0EN7cutlass10bfloat16_tE19Flash_kernel_traitsILi192ELi64ELi64ELi8ES3_EEEEvNS_16Flash_bwd_paramsE)
        /*0008*/ 	.word	0x00000042


	//----- nvinfo : EIATTR_FRAME_SIZE
	.align		4
.L_12:
        /*000c*/ 	.byte	0x04, 0x11
        /*000e*/ 	.short	(.L_14 - .L_13)
	.align		4
.L_13:
        /*0010*/ 	.word	index@(_ZN5flash25flash_bwd_dot_do_o_kernelILb1E23Flash_bwd_kernel_traitsILi192ELi64ELi64ELi8ELi4ELi2ELi2ELb0ELb0EN7cutlass10bfloat16_tE19Flash_kernel_traitsILi192ELi64ELi64ELi8ES3_EEEEvNS_16Flash_bwd_paramsE)
        /*0014*/ 	.word	0x00000000


	//----- nvinfo : EIATTR_REGCOUNT
	.align		4
.L_14:
        /*0018*/ 	.byte	0x04, 0x2f
        /*001a*/ 	.short	(.L_16 - .L_15)
	.align		4
.L_15:
        /*001c*/ 	.word	index@(_ZN5flash25flash_bwd_dot_do_o_kernelILb0E23Flash_bwd_kernel_traitsILi192ELi64ELi64ELi8ELi4ELi2ELi2ELb0ELb0EN7cutlass10bfloat16_tE19Flash_kernel_traitsILi192ELi64ELi64ELi8ES3_EEEEvNS_16Flash_bwd_paramsE)
        /*0020*/ 	.word	0x00000040


	//----- nvinfo : EIATTR_FRAME_SIZE
	.align		4
.L_16:
        /*0024*/ 	.byte	0x04, 0x11
        /*0026*/ 	.short	(.L_18 - .L_17)
	.align		4
.L_17:
        /*0028*/ 	.word	index@(_ZN5flash25flash_bwd_dot_do_o_kernelILb0E23Flash_bwd_kernel_traitsILi192ELi64ELi64ELi8ELi4ELi2ELi2ELb0ELb0EN7cutlass10bfloat16_tE19Flash_kernel_traitsILi192ELi64ELi64ELi8ES3_EEEEvNS_16Flash_bwd_paramsE)
        /*002c*/ 	.word	0x00000000


	//----- nvinfo : EIATTR_REGCOUNT
	.align		4
.L_18:
        /*0030*/ 	.byte	0x04, 0x2f
        /*0032*/ 	.short	(.L_20 - .L_19)
	.align		4
.L_19:
        /*0034*/ 	.word	index@(_ZN5flash44flash_bwd_dq_dk_dv_loop_seqk_parallel_kernelI23Flash_bwd_kernel_traitsILi192ELi64ELi64ELi8ELi4ELi2ELi2ELb0ELb0EN7cutlass10bfloat16_tE19Flash_kernel_traitsILi192ELi64ELi64ELi8ES3_EELb0ELb1ELb0ELb1ELb0ELb0ELb1EEEvNS_16Flash_bwd_paramsE)
        /*0038*/ 	.word	0x000000ff


	//----- nvinfo : EIATTR_FRAME_SIZE
	.align		4
.L_20:
        /*003c*/ 	.byte	0x04, 0x11
        /*003e*/ 	.short	(.L_22 - .L_21)
	.align		4
.L_21:
        /*0040*/ 	.word	index@(_ZN5flash44flash_bwd_dq_dk_dv_loop_seqk_parallel_kernelI23Flash_bwd_kernel_traitsILi192ELi64ELi64ELi8ELi4ELi2ELi2ELb0ELb0EN7cutlass10bfloat16_tE19Flash_kernel_traitsILi192ELi64ELi64ELi8ES3_EELb0ELb1ELb0ELb1ELb0ELb0ELb1EEEvNS_16Flash_bwd_paramsE)
        /*0044*/ 	.word	0x00000000


	//----- nvinfo : EIATTR_REGCOUNT
	.align		4
.L_22:
        /*0048*/ 	.byte	0x04, 0x2f
        /*004a*/ 	.short	(.L_24 - .L_23)
	.align		4
.L_23:
        /*004c*/ 	.word	index@(_ZN5flash44flash_bwd_dq_dk_dv_loop_seqk_parallel_kernelI23Flash_bwd_kernel_traitsILi192ELi64ELi64ELi8ELi4ELi2ELi2ELb0ELb0EN7cutlass10bfloat16_tE19Flash_kernel_traitsILi192ELi64ELi64ELi8ES3_EELb1ELb1ELb0ELb1ELb0ELb0ELb0EEEvNS_16Flash_bwd_paramsE)
        /*0050*/ 	.word	0x000000fe


	//----- nvinfo : EIATTR_FRAME_SIZE
	.align		4
.L_24:
        /*0054*/ 	.byte	0x04, 0x11
        /*0056*/ 	.short	(.L_26 - .L_25)
	.align		4
.L_25:
        /*0058*/ 	.word	index@(_ZN5flash44flash_bwd_dq_dk_dv_loop_seqk_parallel_kernelI23Flash_bwd_kernel_traitsILi192ELi64ELi64ELi8ELi4ELi2ELi2ELb0ELb0EN7cutlass10bfloat16_tE19Flash_kernel_traitsILi192ELi64ELi64ELi8ES3_EELb1ELb1ELb0ELb1ELb0ELb0ELb0EEEvNS_16Flash_bwd_paramsE)
        /*005c*/ 	.word	0x00000000


	//----- nvinfo : EIATTR_REGCOUNT
	.align		4
.L_26:
        /*0060*/ 	.byte	0x04, 0x2f
        /*0062*/ 	.short	(.L_28 - .L_27)
	.align		4
.L_27:
        /*0064*/ 	.word	index@(_ZN5flash44flash_bwd_dq_dk_dv_loop_seqk_parallel_kernelI23Flash_bwd_kernel_traitsILi192ELi64ELi64ELi8ELi4ELi2ELi2ELb0ELb0EN7cutlass10bfloat16_tE19Flash_kernel_traitsILi192ELi64ELi64ELi8ES3_EELb0ELb1ELb0ELb0ELb0ELb1ELb1EEEvNS_16Flash_bwd_paramsE)
        /*0068*/ 	.word	0x000000fe


	//----- nvinfo : EIATTR_FRAME_SIZE
	.align		4
.L_28:
        /*006c*/ 	.byte	0x04, 0x11
        /*006e*/ 	.short	(.L_30 - .L_29)
	.align		4
.L_29:
        /*0070*/ 	.word	index@(_ZN5flash44flash_bwd_dq_dk_dv_loop_seqk_parallel_kernelI23Flash_bwd_kernel_traitsILi192ELi64ELi64ELi8ELi4ELi2ELi2ELb0ELb0EN7cutlass10bfloat16_tE19Flash_kernel_traitsILi192ELi64ELi64ELi8ES3_EELb0ELb1ELb0ELb0ELb0ELb1ELb1EEEvNS_16Flash_bwd_paramsE)
        /*0074*/ 	.word	0x00000000


	//----- nvinfo : EIATTR_REGCOUNT
	.align		4
.L_30:
        /*0078*/ 	.byte	0x04, 0x2f
        /*007a*/ 	.short	(.L_32 - .L_31)
	.align		4
.L_31:
        /*007c*/ 	.word	index@(_ZN5flash44flash_bwd_dq_dk_dv_loop_seqk_parallel_kernelI23Flash_bwd_kernel_traitsILi192ELi64ELi64ELi8ELi4ELi2ELi2ELb0ELb0EN7cutlass10bfloat16_tE19Flash_kernel_traitsILi192ELi64ELi64ELi8ES3_EELb1ELb1ELb0ELb0ELb0ELb1ELb0EEEvNS_16Flash_bwd_paramsE)
        /*0080*/ 	.word	0x000000fe


	//----- nvinfo : EIATTR_FRAME_SIZE
	.align		4
.L_32:
        /*0084*/ 	.byte	0x04, 0x11
        /*0086*/ 	.short	(.L_34 - .L_33)
	.align		4
.L_33:
        /*0088*/ 	.word	index@(_ZN5flash44flash_bwd_dq_dk_dv_loop_seqk_parallel_kernelI23Flash_bwd_kernel_traitsILi192ELi64ELi64ELi8ELi4ELi2ELi2ELb0ELb0EN7cutlass10bfloat16_tE19Flash_kernel_traitsILi192ELi64ELi64ELi8ES3_EELb1ELb1ELb0ELb0ELb0ELb1ELb0EEEvNS_16Flash_bwd_paramsE)
        /*008c*/ 	.word	0x00000000


	//----- nvinfo : EIATTR_REGCOUNT
	.align		4
.L_34:
        /*0090*/ 	.byte	0x04, 0x2f
        /*0092*/ 	.short	(.L_36 - .L_35)
	.align		4
.L_35:
        /*0094*/ 	.word	index@(_ZN5flash44flash_bwd_dq_dk_dv_loop_seqk_parallel_kernelI23Flash_bwd_kernel_traitsILi192ELi64ELi64ELi8ELi4ELi2ELi2ELb0ELb0EN7cutlass10bfloat16_tE19Flash_kernel_traitsILi192ELi64ELi64ELi8ES3_EELb0ELb1ELb0ELb0ELb0ELb0ELb1EEEvNS_16Flash_bwd_paramsE)
        /*0098*/ 	.word	0x000000ff


	//----- nvinfo : EIATTR_FRAME_SIZE
	.align		4
.L_36:
        /*009c*/ 	.byte	0x04, 0x11
        /*009e*/ 	.short	(.L_38 - .L_37)
	.align		4
.L_37:
        /*00a0*/ 	.word	index@(_ZN5flash44flash_bwd_dq_dk_dv_loop_seqk_parallel_kernelI23Flash_bwd_kernel_traitsILi192ELi64ELi64ELi8ELi4ELi2ELi2ELb0ELb0EN7cutlass10bfloat16_tE19Flash_kernel_traitsILi192ELi64ELi64ELi8ES3_EELb0ELb1ELb0ELb0ELb0ELb0ELb1EEEvNS_16Flash_bwd_paramsE)
        /*00a4*/ 	.word	0x00000000


	//----- nvinfo : EIATTR_REGCOUNT
	.align		4
.L_38:
        /*00a8*/ 	.byte	0x04, 0x2f
        /*00aa*/ 	.short	(.L_40 - .L_39)
	.align		4
.L_39:
        /*00ac*/ 	.word	index@(_ZN5flash44flash_bwd_dq_dk_dv_loop_seqk_parallel_kernelI23Flash_bwd_kernel_traitsILi192ELi64ELi64ELi8ELi4ELi2ELi2ELb0ELb0EN7cutlass10bfloat16_tE19Flash_kernel_traitsILi192ELi64ELi64ELi8ES3_EELb1ELb1ELb0ELb0ELb0ELb0ELb0EEEvNS_16Flash_bwd_paramsE)
        /*00b0*/ 	.word	0x000000fe


	//----- nvinfo : EIATTR_FRAME_SIZE
	.align		4
.L_40:
        /*00b4*/ 	.byte	0x04, 0x11
        /*00b6*/ 	.short	(.L_42 - .L_41)
	.align		4
.L_41:
        /*00b8*/ 	.word	index@(_ZN5flash44flash_bwd_dq_dk_dv_loop_seqk_parallel_kernelI23Flash_bwd_kernel_traitsILi192ELi64ELi64ELi8ELi4ELi2ELi2ELb0ELb0EN7cutlass10bfloat16_tE19Flash_kernel_traitsILi192ELi64ELi64ELi8ES3_EELb1ELb1ELb0ELb0ELb0ELb0ELb0EEEvNS_16Flash_bwd_paramsE)
        /*00bc*/ 	.word	0x00000000


	//----- nvinfo : EIATTR_REGCOUNT
	.align		4
.L_42:
        /*00c0*/ 	.byte	0x04, 0x2f
        /*00c2*/ 	.short	(.L_44 - .L_43)
	.align		4
.L_43:
        /*00c4*/ 	.word	index@(_ZN5flash27flash_bwd_convert_dq_kernelI23Flash_bwd_kernel_traitsILi192ELi64ELi64ELi8ELi4ELi2ELi2ELb0ELb0EN7cutlass10bfloat16_tE19Flash_kernel_traitsILi192ELi64ELi64ELi8ES3_EEEEvNS_16Flash_bwd_paramsEi)
        /*00c8*/ 	.word	0x00000048


	//----- nvinfo : EIATTR_FRAME_SIZE
	.align		4
.L_44:
        /*00cc*/ 	.byte	0x04, 0x11
        /*00ce*/ 	.short	(.L_46 - .L_45)
	.align		4
.L_45:
        /*00d0*/ 	.word	index@(_ZN5flash27flash_bwd_convert_dq_kernelI23Flash_bwd_kernel_traitsILi192ELi64ELi64ELi8ELi4ELi2ELi2ELb0ELb0EN7cutlass10bfloat16_tE19Flash_kernel_traitsILi192ELi64ELi64ELi8ES3_EEEEvNS_16Flash_bwd_paramsEi)
        /*00d4*/ 	.word	0x00000000


	//----- nvinfo : EIATTR_REGCOUNT
	.align		4
.L_46:
        /*00d8*/ 	.byte	0x04, 0x2f
        /*00da*/ 	.short	(.L_48 - .L_47)
	.align		4
.L_47:
        /*00dc*/ 	.word	index@(_ZN5flash25flash_bwd_dot_do_o_kernelILb1E23Flash_bwd_kernel_traitsILi192ELi64ELi64ELi8ELi4ELi2ELi2ELb1ELb1EN7cutlass10bfloat16_tE19Flash_kernel_traitsILi192ELi64ELi64ELi8ES3_EEEEvNS_16Flash_bwd_paramsE)
        /*00e0*/ 	.word	0x00000042


	//----- nvinfo : EIATTR_FRAME_SIZE
	.align		4
.L_48:
        /*00e4*/ 	.byte	0x04, 0x11
        /*00e6*/ 	.short	(.L_50 - .L_49)
	.align		4
.L_49:
        /*00e8*/ 	.word	index@(_ZN5flash25flash_bwd_dot_do_o_kernelILb1E23Flash_bwd_kernel_traitsILi192ELi64ELi64ELi8ELi4ELi2ELi2ELb1ELb1EN7cutlass10bfloat16_tE19Flash_kernel_traitsILi192ELi64ELi64ELi8ES3_EEEEvNS_16Flash_bwd_paramsE)
        /*00ec*/ 	.word	0x00000000


	//----- nvinfo : EIATTR_REGCOUNT
	.align		4
.L_50:
        /*00f0*/ 	.byte	0x04, 0x2f
        /*00f2*/ 	.short	(.L_52 - .L_51)
	.align		4
.L_51:
        /*00f4*/ 	.word	index@(_ZN5flash25flash_bwd_dot_do_o_kernelILb0E23Flash_bwd_kernel_traitsILi192ELi64ELi64ELi8ELi4ELi2ELi2ELb1ELb1EN7cutlass10bfloat16_tE19Flash_kernel_traitsILi192ELi64ELi64ELi8ES3_EEEEvNS_16Flash_bwd_paramsE)
        /*00f8*/ 	.word	0x00000040


	//----- nvinfo : EIATTR_FRAME_SIZE
	.align		4
.L_52:
        /*00fc*/ 	.byte	0x04, 0x11
        /*00fe*/ 	.short	(.L_54 - .L_53)
	.align		4
.L_53:
        /*0100*/ 	.word	index@(_ZN5flash25flash_bwd_dot_do_o_kernelILb0E23Flash_bwd_kernel_traitsILi192ELi64ELi64ELi8ELi4ELi2ELi2ELb1ELb1EN7cutlass10bfloat16_tE19Flash_kernel_traitsILi192ELi64ELi64ELi8ES3_EEEEvNS_16Flash_bwd_paramsE)
        /*0104*/ 	.word	0x00000000


	//----- nvinfo : EIATTR_REGCOUNT
	.align		4
.L_54:
        /*0108*/ 	.byte	0x04, 0x2f
        /*010a*/ 	.short	(.L_56 - .L_55)
	.align		4
.L_55:
        /*010c*/ 	.word	index@(_ZN5flash44flash_bwd_dq_dk_dv_loop_seqk_parallel_kernelI23Flash_bwd_kernel_traitsILi192ELi64ELi64ELi8ELi4ELi2ELi2ELb1ELb1EN7cutlass10bfloat16_tE19Flash_kernel_traitsILi192ELi64ELi64ELi8ES3_EELb0ELb1ELb0ELb1ELb0ELb0ELb1EEEvNS_16Flash_bwd_paramsE)
        /*0110*/ 	.word	0x000000ff


	//----- nvinfo : EIATTR_FRAME_SIZE
	.align		4
.L_56:
        /*0114*/ 	.byte	0x04, 0x11
        /*0116*/ 	.short	(.L_58 - .L_57)
	.align		4
.L_57:
        /*0118*/ 	.word	index@(_ZN5flash44flash_bwd_dq_dk_dv_loop_seqk_parallel_kernelI23Flash_bwd_kernel_traitsILi192ELi64ELi64ELi8ELi4ELi2ELi2ELb1ELb1EN7cutlass10bfloat16_tE19Flash_kernel_traitsILi192ELi64ELi64ELi8ES3_EELb0ELb1ELb0ELb1ELb0ELb0ELb1EEEvNS_16Flash_bwd_paramsE)
        /*011c*/ 	.word	0x000000d8


	//----- nvinfo : EIATTR_REGCOUNT
	.align		4
.L_58:
        /*0120*/ 	.byte	0x04, 0x2f
        /*0122*/ 	.short	(.L_60 - .L_59)
	.align		4
.L_59:
        /*0124*/ 	.word	index@(_ZN5flash44flash_bwd_dq_dk_dv_loop_seqk_parallel_kernelI23Flash_bwd_kernel_traitsILi192ELi64ELi64ELi8ELi4ELi2ELi2ELb1ELb1EN7cutlass10bfloat16_tE19Flash_kernel_traitsILi192ELi64ELi64ELi8ES3_EELb1ELb1ELb0ELb1ELb0ELb0ELb0EEEvNS_16Flash_bwd_paramsE)
        /*0128*/ 	.word	0x000000ff


	//----- nvinfo : EIATTR_FRAME_SIZE
	.align		4
.L_60:
        /*012c*/ 	.byte	0x04, 0x11
        /*012e*/ 	.short	(.L_62 - .L_61)
	.align		4
.L_61:
        /*0130*/ 	.word	index@(_ZN5flash44flash_bwd_dq_dk_dv_loop_seqk_parallel_kernelI23Flash_bwd_kernel_traitsILi192ELi64ELi64ELi8ELi4ELi2ELi2ELb1ELb1EN7cutlass10bfloat16_tE19Flash_kernel_traitsILi192ELi64ELi64ELi8ES3_EELb1ELb1ELb0ELb1ELb0ELb0ELb0EEEvNS_16Flash_bwd_paramsE)
        /*0134*/ 	.word	0x000000e8


	//----- nvinfo : EIATTR_REGCOUNT
	.align		4
.L_62:
        /*0138*/ 	.byte	0x04, 0x2f
        /*013a*/ 	.short	(.L_64 - .L_63)
	.align		4
.L_63:
        /*013c*/ 	.word	index@(_ZN5flash44flash_bwd_dq_dk_dv_loop_seqk_parallel_kernelI23Flash_bwd_kernel_traitsILi192ELi64ELi64ELi8ELi4ELi2ELi2ELb1ELb1EN7cutlass10bfloat16_tE19Flash_kernel_traitsILi192ELi64ELi64ELi8ES3_EELb0ELb1ELb0ELb0ELb0ELb1ELb1EEEvNS_16Flash_bwd_paramsE)
        /*0140*/ 	.word	0x000000ff


	//----- nvinfo : EIATTR_FRAME_SIZE
	.align		4
.L_64:
        /*0144*/ 	.byte	0x04, 0x11
        /*0146*/ 	.short	(.L_66 - .L_65)
	.align		4
.L_65:
        /*0148*/ 	.word	index@(_ZN5flash44flash_bwd_dq_dk_dv_loop_seqk_parallel_kernelI23Flash_bwd_kernel_traitsILi192ELi64ELi64ELi8ELi4ELi2ELi2ELb1ELb1EN7cutlass10bfloat16_tE19Flash_kernel_traitsILi192ELi64ELi64ELi8ES3_EELb0ELb1ELb0ELb0ELb0ELb1ELb1EEEvNS_16Flash_bwd_paramsE)
        /*014c*/ 	.word	0x000000c0


	//----- nvinfo : EIATTR_REGCOUNT
	.align		4
.L_66:
        /*0150*/ 	.byte	0x04, 0x2f
        /*0152*/ 	.short	(.L_68 - .L_67)
	.align		4
.L_67:
        /*0154*/ 	.word	index@(_ZN5flash44flash_bwd_dq_dk_dv_loop_seqk_parallel_kernelI23Flash_bwd_kernel_traitsILi192ELi64ELi64ELi8ELi4ELi2ELi2ELb1ELb1EN7cutlass10bfloat16_tE19Flash_kernel_traitsILi192ELi64ELi64ELi8ES3_EELb1ELb1ELb0ELb0ELb0ELb1ELb0EEEvNS_16Flash_bwd_paramsE)
        /*0158*/ 	.word	0x000000ff


	//----- nvinfo : EIATTR_FRAME_SIZE
	.align		4
.L_68:
        /*015c*/ 	.byte	0x04, 0x11
        /*015e*/ 	.short	(.L_70 - .L_69)
	.align		4
.L_69:
        /*0160*/ 	.word	index@(_ZN5flash44flash_bwd_dq_dk_dv_loop_seqk_parallel_kernelI23Flash_bwd_kernel_traitsILi192ELi64ELi64ELi8ELi4ELi2ELi2ELb1ELb1EN7cutlass10bfloat16_tE19Flash_kernel_traitsILi192ELi64ELi64ELi8ES3_EELb1ELb1ELb0ELb0ELb0ELb1ELb0EEEvNS_16Flash_bwd_paramsE)
        /*0164*/ 	.word	0x000000c8


	//----- nvinfo : EIATTR_REGCOUNT
	.align		4
.L_70:
        /*0168*/ 	.byte	0x04, 0x2f
        /*016a*/ 	.short	(.L_72 - .L_71)
	.align		4
.L_71:
        /*016c*/ 	.word	index@(_ZN5flash44flash_bwd_dq_dk_dv_loop_seqk_parallel_kernelI23Flash_bwd_kernel_traitsILi192ELi64ELi64ELi8ELi4ELi2ELi2ELb1ELb1EN7cutlass10bfloat16_tE19Flash_kernel_traitsILi192ELi64ELi64ELi8ES3_EELb0ELb1ELb0ELb0ELb0ELb0ELb1EEEvNS_16Flash_bwd_paramsE)
        /*0170*/ 	.word	0x000000ff


	//----- nvinfo : EIATTR_FRAME_SIZE
	.align		4
.L_72:
        /*0174*/ 	.byte	0x04, 0x11
        /*0176*/ 	.short	(.L_74 - .L_73)
	.align		4
.L_73:
        /*0178*/ 	.word	index@(_ZN5flash44flash_bwd_dq_dk_dv_loop_seqk_parallel_kernelI23Flash_bwd_kernel_traitsILi192ELi64ELi64ELi8ELi4ELi2ELi2ELb1ELb1EN7cutlass10bfloat16_tE19Flash_kernel_traitsILi192ELi64ELi64ELi8ES3_EELb0ELb1ELb0ELb0ELb0ELb0ELb1EEEvNS_16Flash_bwd_paramsE)
        /*017c*/ 	.word	0x000000c0


	//----- nvinfo : EIATTR_REGCOUNT
	.align		4
.L_74:
        /*0180*/ 	.byte	0x04, 0x2f
        /*0182*/ 	.short	(.L_76 - .L_75)
	.align		4
.L_75:
        /*0184*/ 	.word	index@(_ZN5flash44flash_bwd_dq_dk_dv_loop_seqk_parallel_kernelI23Flash_bwd_kernel_traitsILi192ELi64ELi64ELi8ELi4ELi2ELi2ELb1ELb1EN7cutlass10bfloat16_tE19Flash_kernel_traitsILi192ELi64ELi64ELi8ES3_EELb1ELb1ELb0ELb0ELb0ELb0ELb0EEEvNS_16Flash_bwd_paramsE)
        /*0188*/ 	.word	0x000000ff


	//----- nvinfo : EIATTR_FRAME_SIZE
	.align		4
.L_76:
        /*018c*/ 	.byte	0x04, 0x11
        /*018e*/ 	.short	(.L_78 - .L_77)
	.align		4
.L_77:
        /*0190*/ 	.word	index@(_ZN5flash44flash_bwd_dq_dk_dv_loop_seqk_parallel_kernelI23Flash_bwd_kernel_traitsILi192ELi64ELi64ELi8ELi4ELi2ELi2ELb1ELb1EN7cutlass10bfloat16_tE19Flash_kernel_traitsILi192ELi64ELi64ELi8ES3_EELb1ELb1ELb0ELb0ELb0ELb0ELb0EEEvNS_16Flash_bwd_paramsE)
        /*0194*/ 	.word	0x000000c8


	//----- nvinfo : EIATTR_REGCOUNT
	.align		4
.L_78:
        /*0198*/ 	.byte	0x04, 0x2f
        /*019a*/ 	.short	(.L_80 - .L_79)
	.align		4
.L_79:
        /*019c*/ 	.word	index@(_ZN5flash27flash_bwd_convert_dq_kernelI23Flash_bwd_kernel_traitsILi192ELi64ELi64ELi8ELi4ELi2ELi2ELb1ELb1EN7cutlass10bfloat16_tE19Flash_kernel_traitsILi192ELi64ELi64ELi8ES3_EEEEvNS_16Flash_bwd_paramsEi)
        /*01a0*/ 	.word	0x00000048


	//----- nvinfo : EIATTR_FRAME_SIZE
	.align		4
.L_80:
        /*01a4*/ 	.byte	0x04, 0x11
        /*01a6*/ 	.short	(.L_82 - .L_81)
	.align		4
.L_81:
        /*01a8*/ 	.word	index@(_ZN5flash27flash_bwd_convert_dq_kernelI23Flash_bwd_kernel_traitsILi192ELi64ELi64ELi8ELi4ELi2ELi2ELb1ELb1EN7cutlass10bfloat16_tE19Flash_kernel_traitsILi192ELi64ELi64ELi8ES3_EEEEvNS_16Flash_bwd_paramsEi)
        /*01ac*/ 	.word	0x00000000


	//----- nvinfo : EIATTR_REGCOUNT
	.align		4
.L_82:
        /*01b0*/ 	.byte	0x04, 0x2f
        /*01b2*/ 	.short	(.L_84 - .L_83)
	.align		4
.L_83:
        /*01b4*/ 	.word	index@(_ZN5flash44flash_bwd_dq_dk_dv_loop_seqk_parallel_kernelI23Flash_bwd_kernel_traitsILi192ELi64ELi64ELi8ELi4ELi2ELi2ELb0ELb0EN7cutlass10bfloat16_tE19Flash_kernel_traitsILi192ELi64ELi64ELi8ES3_EELb0ELb1ELb0ELb1ELb0ELb0ELb0EEEvNS_16Flash_bwd_paramsE)
        /*01b8*/ 	.word	0x000000fe


	//----- nvinfo : EIATTR_FRAME_SIZE
	.align		4
.L_84:
        /*01bc*/ 	.byte	0x04, 0x11
        /*01be*/ 	.short	(.L_86 - .L_85)
	.align		4
.L_85:
        /*01c0*/ 	.word	index@(_ZN5flash44flash_bwd_dq_dk_dv_loop_seqk_parallel_kernelI23Flash_bwd_kernel_traitsILi192ELi64ELi64ELi8ELi4ELi2ELi2ELb0ELb0EN7cutlass10bfloat16_tE19Flash_kernel_traitsILi192ELi64ELi64ELi8ES3_EELb0ELb1ELb0ELb1ELb0ELb0ELb0EEEvNS_16Flash_bwd_paramsE)
        /*01c4*/ 	.word	0x00000000


	//----- nvinfo : EIATTR_REGCOUNT
	.align		4
.L_86:
        /*01c8*/ 	.byte	0x04, 0x2f
        /*01ca*/ 	.short	(.L_88 - .L_87)
	.align		4
.L_87:
        /*01cc*/ 	.word	index@(_ZN5flash44flash_bwd_dq_dk_dv_loop_seqk_parallel_kernelI23Flash_bwd_kernel_traitsILi192ELi64ELi64ELi8ELi4ELi2ELi2ELb0ELb0EN7cutlass10bfloat16_tE19Flash_kernel_traitsILi192ELi64ELi64ELi8ES3_EELb0ELb1ELb0ELb0ELb0ELb1ELb0EEEvNS_16Flash_bwd_paramsE)
        /*01d0*/ 	.word	0x000000fe


	//----- nvinfo : EIATTR_FRAME_SIZE
	.align		4
.L_88:
        /*01d4*/ 	.byte	0x04, 0x11
        /*01d6*/ 	.short	(.L_90 - .L_89)
	.align		4
.L_89:
        /*01d8*/ 	.word	index@(_ZN5flash44flash_bwd_dq_dk_dv_loop_seqk_parallel_kernelI23Flash_bwd_kernel_traitsILi192ELi64ELi64ELi8ELi4ELi2ELi2ELb0ELb0EN7cutlass10bfloat16_tE19Flash_kernel_traitsILi192ELi64ELi64ELi8ES3_EELb0ELb1ELb0ELb0ELb0ELb1ELb0EEEvNS_16Flash_bwd_paramsE)
        /*01dc*/ 	.word	0x00000000


	//----- nvinfo : EIATTR_REGCOUNT
	.align		4
.L_90:
        /*01e0*/ 	.byte	0x04, 0x2f
        /*01e2*/ 	.short	(.L_92 - .L_91)
	.align		4
.L_91:
        /*01e4*/ 	.word	index@(_ZN5flash44flash_bwd_dq_dk_dv_loop_seqk_parallel_kernelI23Flash_bwd_kernel_traitsILi192ELi64ELi64ELi8ELi4ELi2ELi2ELb0ELb0EN7cutlass10bfloat16_tE19Flash_kernel_traitsILi192ELi64ELi64ELi8ES3_EELb0ELb1ELb0ELb0ELb0ELb0ELb0EEEvNS_16Flash_bwd_paramsE)
        /*01e8*/ 	.word	0x000000fe


	//----- nvinfo : EIATTR_FRAME_SIZE
	.align		4
.L_92:
        /*01ec*/ 	.byte	0x04, 0x11
        /*01ee*/ 	.short	(.L_94 - .L_93)
	.align		4
.L_93:
        /*01f0*/ 	.word	index@(_ZN5flash44flash_bwd_dq_dk_dv_loop_seqk_parallel_kernelI23Flash_bwd_kernel_traitsILi192ELi64ELi64ELi8ELi4ELi2ELi2ELb0ELb0EN7cutlass10bfloat16_tE19Flash_kernel_traitsILi192ELi64ELi64ELi8ES3_EELb0ELb1ELb0ELb0ELb0ELb0ELb0EEEvNS_16Flash_bwd_paramsE)
        /*01f4*/ 	.word	0x00000008


	//----- nvinfo : EIATTR_REGCOUNT
	.align		4
.L_94:
        /*01f8*/ 	.byte	0x04, 0x2f
        /*01fa*/ 	.short	(.L_96 - .L_95)
	.align		4
.L_95:
        /*01fc*/ 	.word	index@(_ZN5flash44flash_bwd_dq_dk_dv_loop_seqk_parallel_kernelI23Flash_bwd_kernel_traitsILi192ELi64ELi64ELi8ELi4ELi2ELi2ELb1ELb1EN7cutlass10bfloat16_tE19Flash_kernel_traitsILi192ELi64ELi64ELi8ES3_EELb0ELb1ELb0ELb1ELb0ELb0ELb0EEEvNS_16Flash_bwd_paramsE)
        /*0200*/ 	.word	0x000000ff


	//----- nvinfo : EIATTR_FRAME_SIZE
	.align		4
.L_96:
        /*0204*/ 	.byte	0x04, 0x11
        /*0206*/ 	.short	(.L_98 - .L_97)
	.align		4
.L_97:
        /*0208*/ 	.word	index@(_ZN5flash44flash_bwd_dq_dk_dv_loop_seqk_parallel_kernelI23Flash_bwd_kernel_traitsILi192ELi64ELi64ELi8ELi4ELi2ELi2ELb1ELb1EN7cutlass10bfloat16_tE19Flash_kernel_traitsILi192ELi64ELi64ELi8ES3_EELb0ELb1ELb0ELb1ELb0ELb0ELb0EEEvNS_16Flash_bwd_paramsE)
        /*020c*/ 	.word	0x000000d8


	//----- nvinfo : EIATTR_REGCOUNT
	.align		4
.L_98:
        /*0210*/ 	.byte	0x04, 0x2f
        /*0212*/ 	.short	(.L_100 - .L_99)
	.align		4
.L_99:
        /*0214*/ 	.word	index@(_ZN5flash44flash_bwd_dq_dk_dv_loop_seqk_parallel_kernelI23Flash_bwd_kernel_traitsILi192ELi64ELi64ELi8ELi4ELi2ELi2ELb1ELb1EN7cutlass10bfloat16_tE19Flash_kernel_traitsILi192ELi64ELi64ELi8ES3_EELb0ELb1ELb0ELb0ELb0ELb1ELb0EEEvNS_16Flash_bwd_paramsE)
        /*0218*/ 	.word	0x000000ff


	//----- nvinfo : EIATTR_FRAME_SIZE
	.align		4
.L_100:
        /*021c*/ 	.byte	0x04, 0x11
        /*021e*/ 	.short	(.L_102 - .L_101)
	.align		4
.L_101:
        /*0220*/ 	.word	index@(_ZN5flash44flash_bwd_dq_dk_dv_loop_seqk_parallel_kernelI23Flash_bwd_kernel_traitsILi192ELi64ELi64ELi8ELi4ELi2ELi2ELb1ELb1EN7cutlass10bfloat16_tE19Flash_kernel_traitsILi192ELi64ELi64ELi8ES3_EELb0ELb1ELb0ELb0ELb0ELb1ELb0EEEvNS_16Flash_bwd_paramsE)
        /*0224*/ 	.word	0x000000d8


	//----- nvinfo : EIATTR_REGCOUNT
	.align		4
.L_102:
        /*0228*/ 	.byte	0x04, 0x2f
        /*022a*/ 	.short	(.L_104 - .L_103)
	.align		4
.L_103:
        /*022c*/ 	.word	index@(_ZN5flash44flash_bwd_dq_dk_dv_loop_seqk_parallel_kernelI23Flash_bwd_kernel_traitsILi192ELi64ELi64ELi8ELi4ELi2ELi2ELb1ELb1EN7cutlass10bfloat16_tE19Flash_kernel_traitsILi192ELi64ELi64ELi8ES3_EELb0ELb1ELb0ELb0ELb0ELb0ELb0EEEvNS_16Flash_bwd_paramsE)
        /*0230*/ 	.word	0x000000ff


	//----- nvinfo : EIATTR_FRAME_SIZE
	.align		4
.L_104:
        /*0234*/ 	.byte	0x04, 0x11
        /*0236*/ 	.short	(.L_106 - .L_105)
	.align		4
.L_105:
        /*0238*/ 	.word	index@(_ZN5flash44flash_bwd_dq_dk_dv_loop_seqk_parallel_kernelI23Flash_bwd_kernel_traitsILi192ELi64ELi64ELi8ELi4ELi2ELi2ELb1ELb1EN7cutlass10bfloat16_tE19Flash_kernel_traitsILi192ELi64ELi64ELi8ES3_EELb0ELb1ELb0ELb0ELb0ELb0ELb0EEEvNS_16Flash_bwd_paramsE)
        /*023c*/ 	.word	0x000000d0


	//----- nvinfo : EIATTR_MIN_STACK_SIZE
	.align		4
.L_106:
        /*0240*/ 	.byte	0x04, 0x12
        /*0242*/ 	.short	(.L_108 - .L_107)
	.align		4
.L_107:
        /*0244*/ 	.word	index@(_ZN5flash44flash_bwd_dq_dk_dv_loop_seqk_parallel_kernelI23Flash_bwd_kernel_traitsILi192ELi64ELi64ELi8ELi4ELi2ELi2ELb1ELb1EN7cutlass10bfloat16_tE19Flash_kernel_traitsILi192ELi64ELi64ELi8ES3_EELb0ELb1ELb0ELb0ELb0ELb0ELb0EEEvNS_16Flash_bwd_paramsE)
        /*0248*/ 	.word	0x000000d0


	//----- nvinfo : EIATTR_MIN_STACK_SIZE
	.align		4
.L_108:
        /*024c*/ 	.byte	0x04, 0x12
        /*024e*/ 	.short	(.L_110 - .L_109)
	.align		4
.L_109:
        /*0250*/ 	.word	index@(_ZN5flash44flash_bwd_dq_dk_dv_loop_seqk_parallel_kernelI23Flash_bwd_kernel_traitsILi192ELi64ELi64ELi8ELi4ELi2ELi2ELb1ELb1EN7cutlass10bfloat16_tE19Flash_kernel_traitsILi192ELi64ELi64ELi8ES3_EELb0ELb1ELb0ELb0ELb0ELb1ELb0EEEvNS_16Flash_bwd_paramsE)
        /*0254*/ 	.word	0x000000d8


	//----- nvinfo : EIATTR_MIN_STACK_SIZE
	.align		4
.L_110:
        /*0258*/ 	.byte	0x04, 0x12
        /*025a*/ 	.short	(.L_112 - .L_111)
	.align		4
.L_111:
        /*025c*/ 	.word	index@(_ZN5flash44flash_bwd_dq_dk_dv_loop_seqk_parallel_kernelI23Flash_bwd_kernel_traitsILi192ELi64ELi64ELi8ELi4ELi2ELi2ELb1ELb1EN7cutlass10bfloat16_tE19Flash_kernel_traitsILi192ELi64ELi64ELi8ES3_EELb0ELb1ELb0ELb1ELb0ELb0ELb0EEEvNS_16Flash_bwd_paramsE)
        /*0260*/ 	.word	0x000000d8


	//----- nvinfo : EIATTR_MIN_STACK_SIZE
	.align		4
.L_112:
        /*0264*/ 	.byte	0x04, 0x12
        /*0266*/ 	.short	(.L_114 - .L_113)
	.align		4
.L_113:
        /*0268*/ 	.word	index@(_ZN5flash44flash_bwd_dq_dk_dv_loop_seqk_parallel_kernelI23Flash_bwd_kernel_traitsILi192ELi64ELi64ELi8ELi4ELi2ELi2ELb0ELb0EN7cutlass10bfloat16_tE19Flash_kernel_traitsILi192ELi64ELi64ELi8ES3_EELb0ELb1ELb0ELb0ELb0ELb0ELb0EEEvNS_16Flash_bwd_paramsE)
        /*026c*/ 	.word	0x00000008


	//----- nvinfo : EIATTR_MIN_STACK_SIZE
	.align		4
.L_114:
        /*0270*/ 	.byte	0x04, 0x12
        /*0272*/ 	.short	(.L_116 - .L_115)
	.align		4
.L_115:
        /*0274*/ 	.word	index@(_ZN5flash44flash_bwd_dq_dk_dv_loop_seqk_parallel_kernelI23Flash_bwd_kernel_traitsILi192ELi64ELi64ELi8ELi4ELi2ELi2ELb0ELb0EN7cutlass10bfloat16_tE19Flash_kernel_traitsILi192ELi64ELi64ELi8ES3_EELb0ELb1ELb0ELb0ELb0ELb1ELb0EEEvNS_16Flash_bwd_paramsE)
        /*0278*/ 	.word	0x00000000


	//----- nvinfo : EIATTR_MIN_STACK_SIZE
	.align		4
.L_116:
        /*027c*/ 	.byte	0x04, 0x12
        /*027e*/ 	.short	(.L_118 - .L_117)
	.align		4
.L_117:
        /*0280*/ 	.word	index@(_ZN5flash44flash_bwd_dq_dk_dv_loop_seqk_parallel_kernelI23Flash_bwd_kernel_traitsILi192ELi64ELi64ELi8ELi4ELi2ELi2ELb0ELb0EN7cutlass10bfloat16_tE19Flash_kernel_traitsILi192ELi64ELi64ELi8ES3_EELb0ELb1ELb0ELb1ELb0ELb0ELb0EEEvNS_16Flash_bwd_paramsE)
        /*0284*/ 	.word	0x00000000


	//----- nvinfo : EIATTR_MIN_STACK_SIZE
	.align		4
.L_118:
        /*0288*/ 	.byte	0x04, 0x12
        /*028a*/ 	.short	(.L_120 - .L_119)
	.align		4
.L_119:
        /*028c*/ 	.word	index@(_ZN5flash27flash_bwd_convert_dq_kernelI23Flash_bwd_kernel_traitsILi192ELi64ELi64ELi8ELi4ELi2ELi2ELb1ELb1EN7cutlass10bfloat16_tE19Flash_kernel_traitsILi192ELi64ELi64ELi8ES3_EEEEvNS_16Flash_bwd_paramsEi)
        /*0290*/ 	.word	0x00000000


	//----- nvinfo : EIATTR_MIN_STACK_SIZE
	.align		4
.L_120:
        /*0294*/ 	.byte	0x04, 0x12
        /*0296*/ 	.short	(.L_122 - .L_121)
	.align		4
.L_121:
        /*0298*/ 	.word	index@(_ZN5flash44flash_bwd_dq_dk_dv_loop_seqk_parallel_kernelI23Flash_bwd_kernel_traitsILi192ELi64ELi64ELi8ELi4ELi2ELi2ELb1ELb1EN7cutlass10bfloat16_tE19Flash_kernel_traitsILi192ELi64ELi64ELi8ES3_EELb1ELb1ELb0ELb0ELb0ELb0ELb0EEEvNS_16Flash_bwd_paramsE)
        /*029c*/ 	.word	0x000000c8


	//----- nvinfo : EIATTR_MIN_STACK_SIZE
	.align		4
.L_122:
        /*02a0*/ 	.byte	0x04, 0x12
        /*02a2*/ 	.short	(.L_124 - .L_123)
	.align		4
.L_123:
        /*02a4*/ 	.word	index@(_ZN5flash44flash_bwd_dq_dk_dv_loop_seqk_parallel_kernelI23Flash_bwd_kernel_traitsILi192ELi64ELi64ELi8ELi4ELi2ELi2ELb1ELb1EN7cutlass10bfloat16_tE19Flash_kernel_traitsILi192ELi64ELi64ELi8ES3_EELb0ELb1ELb0ELb0ELb0ELb0ELb1EEEvNS_16Flash_bwd_paramsE)
        /*02a8*/ 	.word	0x000000c0


	//----- nvinfo : EIATTR_MIN_STACK_SIZE
	.align		4
.L_124:
        /*02ac*/ 	.byte	0x04, 0x12
        /*02ae*/ 	.short	(.L_126 - .L_125)
	.align		4
.L_125:
        /*02b0*/ 	.word	index@(_ZN5flash44flash_bwd_dq_dk_dv_loop_seqk_parallel_kernelI23Flash_bwd_kernel_traitsILi192ELi64ELi64ELi8ELi4ELi2ELi2ELb1ELb1EN7cutlass10bfloat16_tE19Flash_kernel_traitsILi192ELi64ELi64ELi8ES3_EELb1ELb1ELb0ELb0ELb0ELb1ELb0EEEvNS_16Flash_bwd_paramsE)
        /*02b4*/ 	.word	0x000000c8


	//----- nvinfo : EIATTR_MIN_STACK_SIZE
	.align		4
.L_126:
        /*02b8*/ 	.byte	0x04, 0x12
        /*02ba*/ 	.short	(.L_128 - .L_127)
	.align		4
.L_127:
        /*02bc*/ 	.word	index@(_ZN5flash44flash_bwd_dq_dk_dv_loop_seqk_parallel_kernelI23Flash_bwd_kernel_traitsILi192ELi64ELi64ELi8ELi4ELi2ELi2ELb1ELb1EN7cutlass10bfloat16_tE19Flash_kernel_traitsILi192ELi64ELi64ELi8ES3_EELb0ELb1ELb0ELb0ELb0ELb1ELb1EEEvNS_16Flash_bwd_paramsE)
        /*02c0*/ 	.word	0x000000c0


	//----- nvinfo : EIATTR_MIN_STACK_SIZE
	.align		4
.L_128:
        /*02c4*/ 	.byte	0x04, 0x12
        /*02c6*/ 	.short	(.L_130 - .L_129)
	.align		4
.L_129:
        /*02c8*/ 	.word	index@(_ZN5flash44flash_bwd_dq_dk_dv_loop_seqk_parallel_kernelI23Flash_bwd_kernel_traitsILi192ELi64ELi64ELi8ELi4ELi2ELi2ELb1ELb1EN7cutlass10bfloat16_tE19Flash_kernel_traitsILi192ELi64ELi64ELi8ES3_EELb1ELb1ELb0ELb1ELb0ELb0ELb0EEEvNS_16Flash_bwd_paramsE)
        /*02cc*/ 	.word	0x000000e8


	//----- nvinfo : EIATTR_MIN_STACK_SIZE
	.align		4
.L_130:
        /*02d0*/ 	.byte	0x04, 0x12
        /*02d2*/ 	.short	(.L_132 - .L_131)
	.align		4
.L_131:
        /*02d4*/ 	.word	index@(_ZN5flash44flash_bwd_dq_dk_dv_loop_seqk_parallel_kernelI23Flash_bwd_kernel_traitsILi192ELi64ELi64ELi8ELi4ELi2ELi2ELb1ELb1EN7cutlass10bfloat16_tE19Flash_kernel_traitsILi192ELi64ELi64ELi8ES3_EELb0ELb1ELb0ELb1ELb0ELb0ELb1EEEvNS_16Flash_bwd_paramsE)
        /*02d8*/ 	.word	0x000000d8


	//----- nvinfo : EIATTR_MIN_STACK_SIZE
	.align		4
.L_132:
        /*02dc*/ 	.byte	0x04, 0x12
        /*02de*/ 	.short	(.L_134 - .L_133)
	.align		4
.L_133:
        /*02e0*/ 	.word	index@(_ZN5flash25flash_bwd_dot_do_o_kernelILb0E23Flash_bwd_kernel_traitsILi192ELi64ELi64ELi8ELi4ELi2ELi2ELb1ELb1EN7cutlass10bfloat16_tE19Flash_kernel_traitsILi192ELi64ELi64ELi8ES3_EEEEvNS_16Flash_bwd_paramsE)
        /*02e4*/ 	.word	0x00000000


	//----- nvinfo : EIATTR_MIN_STACK_SIZE
	.align		4
.L_134:
        /*02e8*/ 	.byte	0x04, 0x12
        /*02ea*/ 	.short	(.L_136 - .L_135)
	.align		4
.L_135:
        /*02ec*/ 	.word	index@(_ZN5flash25flash_bwd_dot_do_o_kernelILb1E23Flash_bwd_kernel_traitsILi192ELi64ELi64ELi8ELi4ELi2ELi2ELb1ELb1EN7cutlass10bfloat16_tE19Flash_kernel_traitsILi192ELi64ELi64ELi8ES3_EEEEvNS_16Flash_bwd_paramsE)
        /*02f0*/ 	.word	0x00000000


	//----- nvinfo : EIATTR_MIN_STACK_SIZE
	.align		4
.L_136:
        /*02f4*/ 	.byte	0x04, 0x12
        /*02f6*/ 	.short	(.L_138 - .L_137)
	.align		4
.L_137:
        /*02f8*/ 	.word	index@(_ZN5flash27flash_bwd_convert_dq_kernelI23Flash_bwd_kernel_traitsILi192ELi64ELi64ELi8ELi4ELi2ELi2ELb0ELb0EN7cutlass10bfloat16_tE19Flash_kernel_traitsILi192ELi64ELi64ELi8ES3_EEEEvNS_16Flash_bwd_paramsEi)
        /*02fc*/ 	.word	0x00000000


	//----- nvinfo : EIATTR_MIN_STACK_SIZE
	.align		4
.L_138:
        /*0300*/ 	.byte	0x04, 0x12
        /*0302*/ 	.short	(.L_140 - .L_139)
	.align		4
.L_139:
        /*0304*/ 	.word	index@(_ZN5flash44flash_bwd_dq_dk_dv_loop_seqk_parallel_kernelI23Flash_bwd_kernel_traitsILi192ELi64ELi64ELi8ELi4ELi2ELi2ELb0ELb0EN7cutlass10bfloat16_tE19Flash_kernel_traitsILi192ELi64ELi64ELi8ES3_EELb1ELb1ELb0ELb0ELb0ELb0ELb0EEEvNS_16Flash_bwd_paramsE)
        /*0308*/ 	.word	0x00000000


	//----- nvinfo : EIATTR_MIN_STACK_SIZE
	.align		4
.L_140:
        /*030c*/ 	.byte	0x04, 0x12
        /*030e*/ 	.short	(.L_142 - .L_141)
	.align		4
.L_141:
        /*0310*/ 	.word	index@(_ZN5flash44flash_bwd_dq_dk_dv_loop_seqk_parallel_kernelI23Flash_bwd_kernel_traitsILi192ELi64ELi64ELi8ELi4ELi2ELi2ELb0ELb0EN7cutlass10bfloat16_tE19Flash_kernel_traitsILi192ELi64ELi64ELi8ES3_EELb0ELb1ELb0ELb0ELb0ELb0ELb1EEEvNS_16Flash_bwd_paramsE)
        /*0314*/ 	.word	0x00000000


	//----- nvinfo : EIATTR_MIN_STACK_SIZE
	.align		4
.L_142:
        /*0318*/ 	.byte	0x04, 0x12
        /*031a*/ 	.short	(.L_144 - .L_143)
	.align		4
.L_143:
        /*031c*/ 	.word	index@(_ZN5flash44flash_bwd_dq_dk_dv_loop_seqk_parallel_kernelI23Flash_bwd_kernel_traitsILi192ELi64ELi64ELi8ELi4ELi2ELi2ELb0ELb0EN7cutlass10bfloat16_tE19Flash_kernel_traitsILi192ELi64ELi64ELi8ES3_EELb1ELb1ELb0ELb0ELb0ELb1ELb0EEEvNS_16Flash_bwd_paramsE)
        /*0320*/ 	.word	0x00000000


	//----- nvinfo : EIATTR_MIN_STACK_SIZE
	.align		4
.L_144:
        /*0324*/ 	.byte	0x04, 0x12
        /*0326*/ 	.short	(.L_146 - .L_145)
	.align		4
.L_145:
        /*0328*/ 	.word	index@(_ZN5flash44flash_bwd_dq_dk_dv_loop_seqk_parallel_kernelI23Flash_bwd_kernel_traitsILi192ELi64ELi64ELi8ELi4ELi2ELi2ELb0ELb0EN7cutlass10bfloat16_tE19Flash_kernel_traitsILi192ELi64ELi64ELi8ES3_EELb0ELb1ELb0ELb0ELb0ELb1ELb1EEEvNS_16Flash_bwd_paramsE)
        /*032c*/ 	.word	0x00000000


	//----- nvinfo : EIATTR_MIN_STACK_SIZE
	.align		4
.L_146:
        /*0330*/ 	.byte	0x04, 0x12
        /*0332*/ 	.short	(.L_148 - .L_147)
	.align		4
.L_147:
        /*0334*/ 	.word	index@(_ZN5flash44flash_bwd_dq_dk_dv_loop_seqk_parallel_kernelI23Flash_bwd_kernel_traitsILi192ELi64ELi64ELi8ELi4ELi2ELi2ELb0ELb0EN7cutlass10bfloat16_tE19Flash_kernel_traitsILi192ELi64ELi64ELi8ES3_EELb1ELb1ELb0ELb1ELb0ELb0ELb0EEEvNS_16Flash_bwd_paramsE)
        /*0338*/ 	.word	0x00000000


	//----- nvinfo : EIATTR_MIN_STACK_SIZE
	.align		4
.L_148:
        /*033c*/ 	.byte	0x04, 0x12
        /*033e*/ 	.short	(.L_150 - .L_149)
	.align		4
.L_149:
        /*0340*/ 	.word	index@(_ZN5flash44flash_bwd_dq_dk_dv_loop_seqk_parallel_kernelI23Flash_bwd_kernel_traitsILi192ELi64ELi64ELi8ELi4ELi2ELi2ELb0ELb0EN7cutlass10bfloat16_tE19Flash_kernel_traitsILi192ELi64ELi64ELi8ES3_EELb0ELb1ELb0ELb1ELb0ELb0ELb1EEEvNS_16Flash_bwd_paramsE)
        /*0344*/ 	.word	0x00000000


	//----- nvinfo : EIATTR_MIN_STACK_SIZE
	.align		4
.L_150:
        /*0348*/ 	.byte	0x04, 0x12
        /*034a*/ 	.short	(.L_152 - .L_151)
	.align		4
.L_151:
        /*034c*/ 	.word	index@(_ZN5flash25flash_bwd_dot_do_o_kernelILb0E23Flash_bwd_kernel_traitsILi192ELi64ELi64ELi8ELi4ELi2ELi2ELb0ELb0EN7cutlass10bfloat16_tE19Flash_kernel_traitsILi192ELi64ELi64ELi8ES3_EEEEvNS_16Flash_bwd_paramsE)
        /*0350*/ 	.word	0x00000000


	//----- nvinfo : EIATTR_MIN_STACK_SIZE
	.align		4
.L_152:
        /*0354*/ 	.byte	0x04, 0x12
        /*0356*/ 	.short	(.L_154 - .L_153)
	.align		4
.L_153:
        /*0358*/ 	.word	index@(_ZN5flash25flash_bwd_dot_do_o_kernelILb1E23Flash_bwd_kernel_traitsILi192ELi64ELi64ELi8ELi4ELi2ELi2ELb0ELb0EN7cutlass10bfloat16_tE19Flash_kernel_traitsILi192ELi64ELi64ELi8ES3_EEEEvNS_16Flash_bwd_paramsE)
        /*035c*/ 	.word	0x00000000
.L_154:


//--------------------- .nv.compat                --------------------------
	.section	.nv.compat,"",@"SHT_CUDA_COMPAT_INFO"
	.align	4
        /*0000*/ 	.byte	0x02, 0x09, 0x01, 0x00, 0x02, 0x02, 0x01, 0x00, 0x02, 0x05, 0x05, 0x00, 0x03, 0x07, 0x01, 0x01
        /*0010*/ 	.byte	0x02, 0x03, 0x00, 0x00, 0x02, 0x06, 0x01, 0x00, 0x04, 0x0b, 0x08, 0x00, 0x01, 0x00, 0x00, 0x00
        /*0020*/ 	.byte	0x00, 0x00, 0x00, 0x00


//--------------------- .nv.info._ZN5flash44flash_bwd_dq_dk_dv_loop_seqk_parallel_kernelI23Flash_bwd_kernel_traitsILi192ELi64ELi64ELi8ELi4ELi2ELi2ELb1ELb1EN7cutlass10bfloat16_tE19Flash_kernel_traitsILi192ELi64ELi64ELi8ES3_EELb0ELb1ELb0ELb0ELb0ELb0ELb0EEEvNS_16Flash_bwd_paramsE --------------------------
	.section	.nv.info._ZN5flash44flash_bwd_dq_dk_dv_loop_seqk_parallel_kernelI23Flash_bwd_kernel_traitsILi192ELi64ELi64ELi8ELi4ELi2ELi2ELb1ELb1EN7cutlass10bfloat16_tE19Flash_kernel_traitsILi192ELi64ELi64ELi8ES3_EELb0ELb1ELb0ELb0ELb0ELb0ELb0EEEvNS_16Flash_bwd_paramsE,"",@"SHT_CUDA_INFO"
	.sectionflags	@""
	.align	4


	//----- nvinfo : EIATTR_CUDA_API_VERSION
	.align		4
        /*0000*/ 	.byte	0x04, 0x37
        /*0002*/ 	.short	(.L_156 - .L_155)
.L_155:
        /*0004*/ 	.word	0x00000082


	//----- nvinfo : EIATTR_KPARAM_INFO
	.align		4
.L_156:
        /*0008*/ 	.byte	0x04, 0x17
        /*000a*/ 	.short	(.L_158 - .L_157)
.L_157:
        /*000c*/ 	.word	0x00000000
        /*0010*/ 	.short	0x0000
        /*0012*/ 	.short	0x0000
        /*0014*/ 	.byte	0x00, 0xf0, 0x01, 0x0a


	//----- nvinfo : EIATTR_SPARSE_MMA_MASK
	.align		4
.L_158:
        /*0018*/ 	.byte	0x03, 0x50
        /*001a*/ 	.short	0x0000


	//----- nvinfo : EIATTR_MAXREG_COUNT
	.align		4
        /*001c*/ 	.byte	0x03, 0x1b
        /*001e*/ 	.short	0x00ff


	//----- nvinfo : EIATTR_NUM_BARRIERS
	.align		4
        /*0020*/ 	.byte	0x02, 0x4c
        /*0022*/ 	.byte	0x01
	.zero		1


	//----- nvinfo : EIATTR_ANNOTATIONS
	.align		4
        /*0024*/ 	.byte	0x04, 0x55
        /*0026*/ 	.short	(.L_160 - .L_159)


	//   ....[0]....
.L_159:
        /*0028*/ 	.word	0x00000001
        /*002c*/ 	.byte	0xc0, 0x14, 0x00, 0x00, 0x01, 0x00, 0x00, 0x00, 0x20, 0x15, 0x00, 0x00, 0x01, 0x00, 0x00, 0x00
        /* <DEDUP_REMOVED lines=41> */
        /*02cc*/ 	.byte	0xa0, 0x76, 0x00, 0x00, 0x01, 0x00, 0x00, 0x00, 0xc0, 0x76, 0x00, 0x00


	//----- nvinfo : EIATTR_MERCURY_ISA_VERSION
	.align		4
.L_160:
        /*02d8*/ 	.byte	0x03, 0x5f
        /*02da*/ 	.short	0x0101


	//----- nvinfo : EIATTR_VRC_CTA_INIT_COUNT
	.align		4
        /*02dc*/ 	.byte	0x02, 0x4a
	.zero		1
	.zero		1


	//----- nvinfo : EIATTR_EXIT_INSTR_OFFSETS
	.align		4
        /*02e0*/ 	.byte	0x04, 0x1c
        /*02e2*/ 	.short	(.L_162 - .L_161)


	//   ....[0]....
.L_161:
        /*02e4*/ 	.word	0x00000090


	//   ....[1]....
        /*02e8*/ 	.word	0x00008b30


	//----- nvinfo : EIATTR_CRS_STACK_SIZE
	.align		4
.L_162:
        /*02ec*/ 	.byte	0x04, 0x1e
        /*02ee*/ 	.short	(.L_164 - .L_163)
.L_163:
        /*02f0*/ 	.word	0x00000000


	//----- nvinfo : EIATTR_CBANK_PARAM_SIZE
	.align		4
.L_164:
        /*02f4*/ 	.byte	0x03, 0x19
        /*02f6*/ 	.short	0x0280


	//----- nvinfo : EIATTR_PARAM_CBANK
	.align		4
        /*02f8*/ 	.byte	0x04, 0x0a
        /*02fa*/ 	.short	(.L_166 - .L_165)
	.align		4
.L_165:
        /*02fc*/ 	.word	index@(.nv.constant0._ZN5flash44flash_bwd_dq_dk_dv_loop_seqk_parallel_kernelI23Flash_bwd_kernel_traitsILi192ELi64ELi64ELi8ELi4ELi2ELi2ELb1ELb1EN7cutlass10bfloat16_tE19Flash_kernel_traitsILi192ELi64ELi64ELi8ES3_EELb0ELb1ELb0ELb0ELb0ELb0ELb0EEEvNS_16Flash_bwd_paramsE)
        /*0300*/ 	.short	0x0380
        /*0302*/ 	.short	0x0280


	//----- nvinfo : EIATTR_SW_WAR
	.align		4
.L_166:
        /*0304*/ 	.byte	0x04, 0x36
        /*0306*/ 	.short	(.L_168 - .L_167)
.L_167:
        /*0308*/ 	.word	0x00000008
.L_168:


//--------------------- .nv.info._ZN5flash44flash_bwd_dq_dk_dv_loop_seqk_parallel_kernelI23Flash_bwd_kernel_traitsILi192ELi64ELi64ELi8ELi4ELi2ELi2ELb1ELb1EN7cutlass10bfloat16_tE19Flash_kernel_traitsILi192ELi64ELi64ELi8ES3_EELb0ELb1ELb0ELb0ELb0ELb1ELb0EEEvNS_16Flash_bwd_paramsE --------------------------
	.section	.nv.info._ZN5flash44flash_bwd_dq_dk_dv_loop_seqk_parallel_kernelI23Flash_bwd_kernel_traitsILi192ELi64ELi64ELi8ELi4ELi2ELi2ELb1ELb1EN7cutlass10bfloat16_tE19Flash_kernel_traitsILi192ELi64ELi64ELi8ES3_EELb0ELb1ELb0ELb0ELb0ELb1ELb0EEEvNS_16Flash_bwd_paramsE,"",@"SHT_CUDA_INFO"
	.sectionflags	@""
	.align	4


	//----- nvinfo : EIATTR_CUDA_API_VERSION
	.align		4
        /*0000*/ 	.byte	0x04, 0x37
        /*0002*/ 	.short	(.L_170 - .L_169)
.L_169:
        /*0004*/ 	.word	0x00000082


	//----- nvinfo : EIATTR_KPARAM_INFO
	.align		4
.L_170:
        /*0008*/ 	.byte	0x04, 0x17
        /*000a*/ 	.short	(.L_172 - .L_171)
.L_171:
        /*000c*/ 	.word	0x00000000
        /*0010*/ 	.short	0x0000
        /*0012*/ 	.short	0x0000
        /*0014*/ 	.byte	0x00, 0xf0, 0x01, 0x0a


	//----- nvinfo : EIATTR_SPARSE_MMA_MASK
	.align		4
.L_172:
        /*0018*/ 	.byte	0x03, 0x50
        /*001a*/ 	.short	0x0000


	//----- nvinfo : EIATTR_MAXREG_COUNT
	.align		4
        /*001c*/ 	.byte	0x03, 0x1b
        /*001e*/ 	.short	0x00ff


	//----- nvinfo : EIATTR_NUM_BARRIERS
	.align		4
        /*0020*/ 	.byte	0x02, 0x4c
        /*0022*/ 	.byte	0x01
	.zero		1


	//----- nvinfo : EIATTR_ANNOTATIONS
	.align		4
        /*0024*/ 	.byte	0x04, 0x55
        /*0026*/ 	.short	(.L_174 - .L_173)


	//   ....[0]....
.L_173:
        /* <DEDUP_REMOVED lines=42> */
        /*02bc*/ 	.byte	0x30, 0x65, 0x00, 0x00


	//----- nvinfo : EIATTR_MERCURY_ISA_VERSION
	.align		4
.L_174:
        /*02c0*/ 	.byte	0x03, 0x5f
        /*02c2*/ 	.short	0x0101


	//----- nvinfo : EIATTR_VRC_CTA_INIT_COUNT
	.align		4
        /*02c4*/ 	.byte	0x02, 0x4a
	.zero		1
	.zero		1


	//----- nvinfo : EIATTR_EXIT_INSTR_OFFSETS
	.align		4
        /*02c8*/ 	.byte	0x04, 0x1c
        /*02ca*/ 	.short	(.L_176 - .L_175)


	//   ....[0]....
.L_175:
        /*02cc*/ 	.word	0x00000090


	//   ....[1]....
        /*02d0*/ 	.word	0x00007910


	//----- nvinfo : EIATTR_CRS_STACK_SIZE
	.align		4
.L_176:
        /*02d4*/ 	.byte	0x04, 0x1e
        /*02d6*/ 	.short	(.L_178 - .L_177)
.L_177:
        /*02d8*/ 	.word	0x00000000


	//----- nvinfo : EIATTR_CBANK_PARAM_SIZE
	.align		4
.L_178:
        /*02dc*/ 	.byte	0x03, 0x19
        /*02de*/ 	.short	0x0280


	//----- nvinfo : EIATTR_PARAM_CBANK
	.align		4
        /*02e0*/ 	.byte	0x04, 0x0a
        /*02e2*/ 	.short	(.L_180 - .L_179)
	.align		4
.L_179:
        /*02e4*/ 	.word	index@(.nv.constant0._ZN5flash44flash_bwd_dq_dk_dv_loop_seqk_parallel_kernelI23Flash_bwd_kernel_traitsILi192ELi64ELi64ELi8ELi4ELi2ELi2ELb1ELb1EN7cutlass10bfloat16_tE19Flash_kernel_traitsILi192ELi64ELi64ELi8ES3_EELb0ELb1ELb0ELb0ELb0ELb1ELb0EEEvNS_16Flash_bwd_paramsE)
        /*02e8*/ 	.short	0x0380
        /*02ea*/ 	.short	0x0280


	//----- nvinfo : EIATTR_SW_WAR
	.align		4
.L_180:
        /*02ec*/ 	.byte	0x04, 0x36
        /*02ee*/ 	.short	(.L_182 - .L_181)
.L_181:
        /*02f0*/ 	.word	0x00000008
.L_182:


//--------------------- .nv.info._ZN5flash44flash_bwd_dq_dk_dv_loop_seqk_parallel_kernelI23Flash_bwd_kernel_traitsILi192ELi64ELi64ELi8ELi4ELi2ELi2ELb1ELb1EN7cutlass10bfloat16_tE19Flash_kernel_traitsILi192ELi64ELi64ELi8ES3_EELb0ELb1ELb0ELb1ELb0ELb0ELb0EEEvNS_16Flash_bwd_paramsE --------------------------
	.section	.nv.info._ZN5flash44flash_bwd_dq_dk_dv_loop_seqk_parallel_kernelI23Flash_bwd_kernel_traitsILi192ELi64ELi64ELi8ELi4ELi2ELi2ELb1ELb1EN7cutlass10bfloat16_tE19Flash_kernel_traitsILi192ELi64ELi64ELi8ES3_EELb0ELb1ELb0ELb1ELb0ELb0ELb0EEEvNS_16Flash_bwd_paramsE,"",@"SHT_CUDA_INFO"
	.sectionflags	@""
	.align	4


	//----- nvinfo : EIATTR_CUDA_API_VERSION
	.align		4
        /*0000*/ 	.byte	0x04, 0x37
        /*0002*/ 	.short	(.L_184 - .L_183)
.L_183:
        /*0004*/ 	.word	0x00000082


	//----- nvinfo : EIATTR_KPARAM_INFO
	.align		4
.L_184:
        /*0008*/ 	.byte	0x04, 0x17
        /*000a*/ 	.short	(.L_186 - .L_185)
.L_185:
        /*000c*/ 	.word	0x00000000
        /*0010*/ 	.short	0x0000
        /*0012*/ 	.short	0x0000
        /*0014*/ 	.byte	0x00, 0xf0, 0x01, 0x0a


	//----- nvinfo : EIATTR_SPARSE_MMA_MASK
	.align		4
.L_186:
        /*0018*/ 	.byte	0x03, 0x50
        /*001a*/ 	.short	0x0000


	//----- nvinfo : EIATTR_MAXREG_COUNT
	.align		4
        /*001c*/ 	.byte	0x03, 0x1b
        /*001e*/ 	.short	0x00ff


	//----- nvinfo : EIATTR_NUM_BARRIERS
	.align		4
        /*0020*/ 	.byte	0x02, 0x4c
        /*0022*/ 	.byte	0x01
	.zero		1


	//----- nvinfo : EIATTR_ANNOTATIONS
	.align		4
        /*0024*/ 	.byte	0x04, 0x55
        /*0026*/ 	.short	(.L_188 - .L_187)


	//   ....[0]....
.L_187:
        /* <DEDUP_REMOVED lines=48> */


	//----- nvinfo : EIATTR_MERCURY_ISA_VERSION
	.align		4
.L_188:
        /*0318*/ 	.byte	0x03, 0x5f
        /*031a*/ 	.short	0x0101


	//----- nvinfo : EIATTR_VRC_CTA_INIT_COUNT
	.align		4
        /*031c*/ 	.byte	0x02, 0x4a
	.zero		1
	.zero		1


	//----- nvinfo : EIATTR_EXIT_INSTR_OFFSETS
	.align		4
        /*0320*/ 	.byte	0x04, 0x1c
        /*0322*/ 	.short	(.L_190 - .L_189)


	//   ....[0]....
.L_189:
        /*0324*/ 	.word	0x00000090


	//   ....[1]....
        /*0328*/ 	.word	0x00008fd0


	//----- nvinfo : EIATTR_CRS_STACK_SIZE
	.align		4
.L_190:
        /*032c*/ 	.byte	0x04, 0x1e
        /*032e*/ 	.short	(.L_192 - .L_191)
.L_191:
        /*0330*/ 	.word	0x00000000


	//----- nvinfo : EIATTR_CBANK_PARAM_SIZE
	.align		4
.L_192:
        /*0334*/ 	.byte	0x03, 0x19
        /*0336*/ 	.short	0x0280


	//----- nvinfo : EIATTR_PARAM_CBANK
	.align		4
        /*0338*/ 	.byte	0x04, 0x0a
        /*033a*/ 	.short	(.L_194 - .L_193)
	.align		4
.L_193:
        /*033c*/ 	.word	index@(.nv.constant0._ZN5flash44flash_bwd_dq_dk_dv_loop_seqk_parallel_kernelI23Flash_bwd_kernel_traitsILi192ELi64ELi64ELi8ELi4ELi2ELi2ELb1ELb1EN7cutlass10bfloat16_tE19Flash_kernel_traitsILi192ELi64ELi64ELi8ES3_EELb0ELb1ELb0ELb1ELb0ELb0ELb0EEEvNS_16Flash_bwd_paramsE)
        /*0340*/ 	.short	0x0380
        /*0342*/ 	.short	0x0280


	//----- nvinfo : EIATTR_SW_WAR
	.align		4
.L_194:
        /*0344*/ 	.byte	0x04, 0x36
        /*0346*/ 	.short	(.L_196 - .L_195)
.L_195:
        /*0348*/ 	.word	0x00000008
.L_196:


//--------------------- .nv.info._ZN5flash44flash_bwd_dq_dk_dv_loop_seqk_parallel_kernelI23Flash_bwd_kernel_traitsILi192ELi64ELi64ELi8ELi4ELi2ELi2ELb0ELb0EN7cutlass10bfloat16_tE19Flash_kernel_traitsILi192ELi64ELi64ELi8ES3_EELb0ELb1ELb0ELb0ELb0ELb0ELb0EEEvNS_16Flash_bwd_paramsE --------------------------
	.section	.nv.info._ZN5flash44flash_bwd_dq_dk_dv_loop_seqk_parallel_kernelI23Flash_bwd_kernel_traitsILi192ELi64ELi64ELi8ELi4ELi2ELi2ELb0ELb0EN7cutlass10bfloat16_tE19Flash_kernel_traitsILi192ELi64ELi64ELi8ES3_EELb0ELb1ELb0ELb0ELb0ELb0ELb0EEEvNS_16Flash_bwd_paramsE,"",@"SHT_CUDA_INFO"
	.sectionflags	@""
	.align	4


	//----- nvinfo : EIATTR_CUDA_API_VERSION
	.align		4
        /*0000*/ 	.byte	0x04, 0x37
        /*0002*/ 	.short	(.L_198 - .L_197)
.L_197:
        /*0004*/ 	.word	0x00000082


	//----- nvinfo : EIATTR_KPARAM_INFO
	.align		4
.L_198:
        /*0008*/ 	.byte	0x04, 0x17
        /*000a*/ 	.short	(.L_200 - .L_199)
.L_199:
        /*000c*/ 	.word	0x00000000
        /*0010*/ 	.short	0x0000
        /*0012*/ 	.short	0x0000
        /*0014*/ 	.byte	0x00, 0xf0, 0x01, 0x0a


	//----- nvinfo : EIATTR_SPARSE_MMA_MASK
	.align		4
.L_200:
        /*0018*/ 	.byte	0x03, 0x50
        /*001a*/ 	.short	0x0000


	//----- nvinfo : EIATTR_MAXREG_COUNT
	.align		4
        /*001c*/ 	.byte	0x03, 0x1b
        /*001e*/ 	.short	0x00ff


	//----- nvinfo : EIATTR_NUM_BARRIERS
	.align		4
        /*0020*/ 	.byte	0x02, 0x4c
        /*0022*/ 	.byte	0x01
	.zero		1


	//----- nvinfo : EIATTR_ANNOTATIONS
	.align		4
        /*0024*/ 	.byte	0x04, 0x55
        /*0026*/ 	.short	(.L_202 - .L_201)


	//   ....[0]....
.L_201:
        /*0028*/ 	.word	0x00000001
        /*002c*/ 	.byte	0xf0, 0x57, 0x00, 0x00, 0x01, 0x00, 0x00, 0x00, 0x70, 0x64, 0x00, 0x00


	//----- nvinfo : EIATTR_MERCURY_ISA_VERSION
	.align		4
.L_202:
        /*0038*/ 	.byte	0x03, 0x5f
        /*003a*/ 	.short	0x0101


	//----- nvinfo : EIATTR_VRC_CTA_INIT_COUNT
	.align		4
        /*003c*/ 	.byte	0x02, 0x4a
	.zero		1
	.zero		1


	//----- nvinfo : EIATTR_EXIT_INSTR_OFFSETS
	.align		4
        /*0040*/ 	.byte	0x04, 0x1c
        /*0042*/ 	.short	(.L_204 - .L_203)


	//   ....[0]....
.L_203:
        /*0044*/ 	.word	0x00000090


	//   ....[1]....
        /*0048*/ 	.word	0x00007b80


	//----- nvinfo : EIATTR_CRS_STACK_SIZE
	.align		4
.L_204:
        /*004c*/ 	.byte	0x04, 0x1e
        /*004e*/ 	.short	(.L_206 - .L_205)
.L_205:
        /*0050*/ 	.word	0x00000000


	//----- nvinfo : EIATTR_CBANK_PARAM_SIZE
	.align		4
.L_206:
        /*0054*/ 	.byte	0x03, 0x19
        /*0056*/ 	.short	0x0280


	//----- nvinfo : EIATTR_PARAM_CBANK
	.align		4
        /*0058*/ 	.byte	0x04, 0x0a
        /*005a*/ 	.short	(.L_208 - .L_207)
	.align		4
.L_207:
        /*005c*/ 	.word	index@(.nv.constant0._ZN5flash44flash_bwd_dq_dk_dv_loop_seqk_parallel_kernelI23Flash_bwd_kernel_traitsILi192ELi64ELi64ELi8ELi4ELi2ELi2ELb0ELb0EN7cutlass10bfloat16_tE19Flash_kernel_traitsILi192ELi64ELi64ELi8ES3_EELb0ELb1ELb0ELb0ELb0ELb0ELb0EEEvNS_16Flash_bwd_paramsE)
        /*0060*/ 	.short	0x0380
        /*0062*/ 	.short	0x0280


	//----- nvinfo : EIATTR_SW_WAR
	.align		4
.L_208:
        /*0064*/ 	.byte	0x04, 0x36
        /*0066*/ 	.short	(.L_210 - .L_209)
.L_209:
        /*0068*/ 	.word	0x00000008
.L_210:


//--------------------- .nv.info._ZN5flash44flash_bwd_dq_dk_dv_loop_seqk_parallel_kernelI23Flash_bwd_kernel_traitsILi192ELi64ELi64ELi8ELi4ELi2ELi2ELb0ELb0EN7cutlass10bfloat16_tE19Flash_kernel_traitsILi192ELi64ELi64ELi8ES3_EELb0ELb1ELb0ELb0ELb0ELb1ELb0EEEvNS_16Flash_bwd_paramsE --------------------------
	.section	.nv.info._ZN5flash44flash_bwd_dq_dk_dv_loop_seqk_parallel_kernelI23Flash_bwd_kernel_traitsILi192ELi64ELi64ELi8ELi4ELi2ELi2ELb0ELb0EN7cutlass10bfloat16_tE19Flash_kernel_traitsILi192ELi64ELi64ELi8ES3_EELb0ELb1ELb0ELb0ELb0ELb1ELb0EEEvNS_16Flash_bwd_paramsE,"",@"SHT_CUDA_INFO"
	.sectionflags	@""
	.align	4


	//----- nvinfo : EIATTR_CUDA_API_VERSION
	.align		4
        /*0000*/ 	.byte	0x04, 0x37
        /*0002*/ 	.short	(.L_212 - .L_211)
.L_211:
        /*0004*/ 	.word	0x00000082


	//----- nvinfo : EIATTR_KPARAM_INFO
	.align		4
.L_212:
        /*0008*/ 	.byte	0x04, 0x17
        /*000a*/ 	.short	(.L_214 - .L_213)
.L_213:
        /*000c*/ 	.word	0x00000000
        /*0010*/ 	.short	0x0000
        /*0012*/ 	.short	0x0000
        /*0014*/ 	.byte	0x00, 0xf0, 0x01, 0x0a


	//----- nvinfo : EIATTR_SPARSE_MMA_MASK
	.align		4
.L_214:
        /*0018*/ 	.byte	0x03, 0x50
        /*001a*/ 	.short	0x0000


	//----- nvinfo : EIATTR_MAXREG_COUNT
	.align		4
        /*001c*/ 	.byte	0x03, 0x1b
        /*001e*/ 	.short	0x00ff


	//----- nvinfo : EIATTR_NUM_BARRIERS
	.align		4
        /*0020*/ 	.byte	0x02, 0x4c
        /*0022*/ 	.byte	0x01
	.zero		1


	//----- nvinfo : EIATTR_MERCURY_ISA_VERSION
	.align		4
        /*0024*/ 	.byte	0x03, 0x5f
        /*0026*/ 	.short	0x0101


	//----- nvinfo : EIATTR_VRC_CTA_INIT_COUNT
	.align		4
        /*0028*/ 	.byte	0x02, 0x4a
	.zero		1
	.zero		1


	//----- nvinfo : EIATTR_EXIT_INSTR_OFFSETS
	.align		4
        /*002c*/ 	.byte	0x04, 0x1c
        /*002e*/ 	.short	(.L_216 - .L_215)


	//   ....[0]....
.L_215:
        /*0030*/ 	.word	0x00000080


	//   ....[1]....
        /*0034*/ 	.word	0x000069d0


	//----- nvinfo : EIATTR_CRS_STACK_SIZE
	.align		4
.L_216:
        /*0038*/ 	.byte	0x04, 0x1e
        /*003a*/ 	.short	(.L_218 - .L_217)
.L_217:
        /*003c*/ 	.word	0x00000000


	//----- nvinfo : EIATTR_CBANK_PARAM_SIZE
	.align		4
.L_218:
        /*0040*/ 	.byte	0x03, 0x19
        /*0042*/ 	.short	0x0280


	//----- nvinfo : EIATTR_PARAM_CBANK
	.align		4
        /*0044*/ 	.byte	0x04, 0x0a
        /*0046*/ 	.short	(.L_220 - .L_219)
	.align		4
.L_219:
        /*0048*/ 	.word	index@(.nv.constant0._ZN5flash44flash_bwd_dq_dk_dv_loop_seqk_parallel_kernelI23Flash_bwd_kernel_traitsILi192ELi64ELi64ELi8ELi4ELi2ELi2ELb0ELb0EN7cutlass10bfloat16_tE19Flash_kernel_traitsILi192ELi64ELi64ELi8ES3_EELb0ELb1ELb0ELb0ELb0ELb1ELb0EEEvNS_16Flash_bwd_paramsE)
        /*004c*/ 	.short	0x0380
        /*004e*/ 	.short	0x0280


	//----- nvinfo : EIATTR_SW_WAR
	.align		4
.L_220:
        /*0050*/ 	.byte	0x04, 0x36
        /*0052*/ 	.short	(.L_222 - .L_221)
.L_221:
        /*0054*/ 	.word	0x00000008
.L_222:


//--------------------- .nv.info._ZN5flash44flash_bwd_dq_dk_dv_loop_seqk_parallel_kernelI23Flash_bwd_kernel_traitsILi192ELi64ELi64ELi8ELi4ELi2ELi2ELb0ELb0EN7cutlass10bfloat16_tE19Flash_kernel_traitsILi192ELi64ELi64ELi8ES3_EELb0ELb1ELb0ELb1ELb0ELb0ELb0EEEvNS_16Flash_bwd_paramsE --------------------------
	.section	.nv.info._ZN5flash44flash_bwd_dq_dk_dv_loop_seqk_parallel_kernelI23Flash_bwd_kernel_traitsILi192ELi64ELi64ELi8ELi4ELi2ELi2ELb0ELb0EN7cutlass10bfloat16_tE19Flash_kernel_traitsILi192ELi64ELi64ELi8ES3_EELb0ELb1ELb0ELb1ELb0ELb0ELb0EEEvNS_16Flash_bwd_paramsE,"",@"SHT_CUDA_INFO"
	.sectionflags	@""
	.align	4


	//----- nvinfo : EIATTR_CUDA_API_VERSION
	.align		4
        /*0000*/ 	.byte	0x04, 0x37
        /*0002*/ 	.short	(.L_224 - .L_223)
.L_223:
        /*0004*/ 	.word	0x00000082


	//----- nvinfo : EIATTR_KPARAM_INFO
	.align		4
.L_224:
        /*0008*/ 	.byte	0x04, 0x17
        /*000a*/ 	.short	(.L_226 - .L_225)
.L_225:
        /*000c*/ 	.word	0x00000000
        /*0010*/ 	.short	0x0000
        /*0012*/ 	.short	0x0000
        /*0014*/ 	.byte	0x00, 0xf0, 0x01, 0x0a


	//----- nvinfo : EIATTR_SPARSE_MMA_MASK
	.align		4
.L_226:
        /*0018*/ 	.byte	0x03, 0x50
        /*001a*/ 	.short	0x0000


	//----- nvinfo : EIATTR_MAXREG_COUNT
	.align		4
        /*001c*/ 	.byte	0x03, 0x1b
        /*001e*/ 	.short	0x00ff


	//----- nvinfo : EIATTR_NUM_BARRIERS
	.align		4
        /*0020*/ 	.byte	0x02, 0x4c
        /*0022*/ 	.byte	0x01
	.zero		1


	//----- nvinfo : EIATTR_MERCURY_ISA_VERSION
	.align		4
        /*0024*/ 	.byte	0x03, 0x5f
        /*0026*/ 	.short	0x0101


	//----- nvinfo : EIATTR_VRC_CTA_INIT_COUNT
	.align		4
        /*0028*/ 	.byte	0x02, 0x4a
	.zero		1
	.zero		1


	//----- nvinfo : EIATTR_EXIT_INSTR_OFFSETS
	.align		4
        /*002c*/ 	.byte	0x04, 0x1c
        /*002e*/ 	.short	(.L_228 - .L_227)


	//   ....[0]....
.L_227:
        /*0030*/ 	.word	0x00000080


	//   ....[1]....
        /*0034*/ 	.word	0x00007d00


	//----- nvinfo : EIATTR_CRS_STACK_SIZE
	.align		4
.L_228:
        /*0038*/ 	.byte	0x04, 0x1e
        /*003a*/ 	.short	(.L_230 - .L_229)
.L_229:
        /*003c*/ 	.word	0x00000000


	//----- nvinfo : EIATTR_CBANK_PARAM_SIZE
	.align		4
.L_230:
        /*0040*/ 	.byte	0x03, 0x19
        /*0042*/ 	.short	0x0280


	//----- nvinfo : EIATTR_PARAM_CBANK
	.align		4
        /*0044*/ 	.byte	0x04, 0x0a
        /*0046*/ 	.short	(.L_232 - .L_231)
	.align		4
.L_231:
        /*0048*/ 	.word	index@(.nv.constant0._ZN5flash44flash_bwd_dq_dk_dv_loop_seqk_parallel_kernelI23Flash_bwd_kernel_traitsILi192ELi64ELi64ELi8ELi4ELi2ELi2ELb0ELb0EN7cutlass10bfloat16_tE19Flash_kernel_traitsILi192ELi64ELi64ELi8ES3_EELb0ELb1ELb0ELb1ELb0ELb0ELb0EEEvNS_16Flash_bwd_paramsE)
        /*004c*/ 	.short	0x0380
        /*004e*/ 	.short	0x0280


	//----- nvinfo : EIATTR_SW_WAR
	.align		4
.L_232:
        /*0050*/ 	.byte	0x04, 0x36
        /*0052*/ 	.short	(.L_234 - .L_233)
.L_233:
        /*0054*/ 	.word	0x00000008
.L_234:


//--------------------- .nv.info._ZN5flash27flash_bwd_convert_dq_kernelI23Flash_bwd_kernel_traitsILi192ELi64ELi64ELi8ELi4ELi2ELi2ELb1ELb1EN7cutlass10bfloat16_tE19Flash_kernel_traitsILi192ELi64ELi64ELi8ES3_EEEEvNS_16Flash_bwd_paramsEi --------------------------
	.section	.nv.info._ZN5flash27flash_bwd_convert_dq_kernelI23Flash_bwd_kernel_traitsILi192ELi64ELi64ELi8ELi4ELi2ELi2ELb1ELb1EN7cutlass10bfloat16_tE19Flash_kernel_traitsILi192ELi64ELi64ELi8ES3_EEEEvNS_16Flash_bwd_paramsEi,"",@"SHT_CUDA_INFO"
	.sectionflags	@""
	.align	4


	//----- nvinfo : EIATTR_CUDA_API_VERSION
	.align		4
        /*0000*/ 	.byte	0x04, 0x37
        /*0002*/ 	.short	(.L_236 - .L_235)
.L_235:
        /*0004*/ 	.word	0x00000082


	//----- nvinfo : EIATTR_KPARAM_INFO
	.align		4
.L_236:
        /*0008*/ 	.byte	0x04, 0x17
        /*000a*/ 	.short	(.L_238 - .L_237)
.L_237:
        /*000c*/ 	.word	0x00000000
        /*0010*/ 	.short	0x0001
        /*0012*/ 	.short	0x0280
        /*0014*/ 	.byte	0x00, 0xf0, 0x11, 0x00


	//----- nvinfo : EIATTR_KPARAM_INFO
	.align		4
.L_238:
        /*0018*/ 	.byte	0x04, 0x17
        /*001a*/ 	.short	(.L_240 - .L_239)
.L_239:
        /*001c*/ 	.word	0x00000000
        /*0020*/ 	.short	0x0000
        /*0022*/ 	.short	0x0000
        /*0024*/ 	.byte	0x00, 0xf0, 0x01, 0x0a


	//----- nvinfo : EIATTR_SPARSE_MMA_MASK
	.align		4
.L_240:
        /*0028*/ 	.byte	0x03, 0x50
        /*002a*/ 	.short	0x0000


	//----- nvinfo : EIATTR_MAXREG_COUNT
	.align		4
        /*002c*/ 	.byte	0x03, 0x1b
        /*002e*/ 	.short	0x00ff


	//----- nvinfo : EIATTR_NUM_BARRIERS
	.align		4
        /*0030*/ 	.byte	0x02, 0x4c
        /*0032*/ 	.byte	0x01
	.zero		1


	//----- nvinfo : EIATTR_MERCURY_ISA_VERSION
	.align		4
        /*0034*/ 	.byte	0x03, 0x5f
        /*0036*/ 	.short	0x0101


	//----- nvinfo : EIATTR_VRC_CTA_INIT_COUNT
	.align		4
        /*0038*/ 	.byte	0x02, 0x4a
	.zero		1
	.zero		1


	//----- nvinfo : EIATTR_EXIT_INSTR_OFFSETS
	.align		4
        /*003c*/ 	.byte	0x04, 0x1c
        /*003e*/ 	.short	(.L_242 - .L_241)


	//   ....[0]....
.L_241:
        /*0040*/ 	.word	0x00000120


	//   ....[1]....
        /*0044*/ 	.word	0x00001790


	//   ....[2]....
        /*0048*/ 	.word	0x000018c0


	//   ....[3]....
        /*004c*/ 	.word	0x000018e0


	//----- nvinfo : EIATTR_CRS_STACK_SIZE
	.align		4
.L_242:
        /*0050*/ 	.byte	0x04, 0x1e
        /*0052*/ 	.short	(.L_244 - .L_243)
.L_243:
        /*0054*/ 	.word	0x00000000


	//----- nvinfo : EIATTR_CBANK_PARAM_SIZE
	.align		4
.L_244:
        /*0058*/ 	.byte	0x03, 0x19
        /*005a*/ 	.short	0x0284


	//----- nvinfo : EIATTR_PARAM_CBANK
	.align		4
        /*005c*/ 	.byte	0x04, 0x0a
        /*005e*/ 	.short	(.L_246 - .L_245)
	.align		4
.L_245:
        /*0060*/ 	.word	index@(.nv.constant0._ZN5flash27flash_bwd_convert_dq_kernelI23Flash_bwd_kernel_traitsILi192ELi64ELi64ELi8ELi4ELi2ELi2ELb1ELb1EN7cutlass10bfloat16_tE19Flash_kernel_traitsILi192ELi64ELi64ELi8ES3_EEEEvNS_16Flash_bwd_paramsEi)
        /*0064*/ 	.short	0x0380
        /*0066*/ 	.short	0x0284


	//----- nvinfo : EIATTR_SW_WAR
	.align		4
.L_246:
        /*0068*/ 	.byte	0x04, 0x36
        /*006a*/ 	.short	(.L_248 - .L_247)
.L_247:
        /*006c*/ 	.word	0x00000008
.L_248:


//--------------------- .nv.info._ZN5flash44flash_bwd_dq_dk_dv_loop_seqk_parallel_kernelI23Flash_bwd_kernel_traitsILi192ELi64ELi64ELi8ELi4ELi2ELi2ELb1ELb1EN7cutlass10bfloat16_tE19Flash_kernel_traitsILi192ELi64ELi64ELi8ES3_EELb1ELb1ELb0ELb0ELb0ELb0ELb0EEEvNS_16Flash_bwd_paramsE --------------------------
	.section	.nv.info._ZN5flash44flash_bwd_dq_dk_dv_loop_seqk_parallel_kernelI23Flash_bwd_kernel_traitsILi192ELi64ELi64ELi8ELi4ELi2ELi2ELb1ELb1EN7cutlass10bfloat16_tE19Flash_kernel_traitsILi192ELi64ELi64ELi8ES3_EELb1ELb1ELb0ELb0ELb0ELb0ELb0EEEvNS_16Flash_bwd_paramsE,"",@"SHT_CUDA_INFO"
	.sectionflags	@""
	.align	4


	//----- nvinfo : EIATTR_CUDA_API_VERSION
	.align		4
        /*0000*/ 	.byte	0x04, 0x37
        /*0002*/ 	.short	(.L_250 - .L_249)
.L_249:
        /*0004*/ 	.word	0x00000082


	//----- nvinfo : EIATTR_KPARAM_INFO
	.align		4
.L_250:
        /*0008*/ 	.byte	0x04, 0x17
        /*000a*/ 	.short	(.L_252 - .L_251)
.L_251:
        /*000c*/ 	.word	0x00000000
        /*0010*/ 	.short	0x0000
        /*0012*/ 	.short	0x0000
        /*0014*/ 	.byte	0x00, 0xf0, 0x01, 0x0a


	//----- nvinfo : EIATTR_SPARSE_MMA_MASK
	.align		4
.L_252:
        /*0018*/ 	.byte	0x03, 0x50
        /*001a*/ 	.short	0x0000


	//----- nvinfo : EIATTR_MAXREG_COUNT
	.align		4
        /*001c*/ 	.byte	0x03, 0x1b
        /*001e*/ 	.short	0x00ff


	//----- nvinfo : EIATTR_NUM_BARRIERS
	.align		4
        /*0020*/ 	.byte	0x02, 0x4c
        /*0022*/ 	.byte	0x01
	.zero		1


	//----- nvinfo : EIATTR_ANNOTATIONS
	.align		4
        /*0024*/ 	.byte	0x04, 0x55
        /*0026*/ 	.short	(.L_254 - .L_253)


	//   ....[0]....
.L_253:
        /* <DEDUP_REMOVED lines=45> */


	//----- nvinfo : EIATTR_MERCURY_ISA_VERSION
	.align		4
.L_254:
        /*02e0*/ 	.byte	0x03, 0x5f
        /*02e2*/ 	.short	0x0101


	//----- nvinfo : EIATTR_VRC_CTA_INIT_COUNT
	.align		4
        /*02e4*/ 	.byte	0x02, 0x4a
	.zero		1
	.zero		1


	//----- nvinfo : EIATTR_EXIT_INSTR_OFFSETS
	.align		4
        /*02e8*/ 	.byte	0x04, 0x1c
        /*02ea*/ 	.short	(.L_256 - .L_255)


	//   ....[0]....
.L_255:
        /*02ec*/ 	.word	0x00000090


	//   ....[1]....
        /*02f0*/ 	.word	0x00009770


	//----- nvinfo : EIATTR_CRS_STACK_SIZE
	.align		4
.L_256:
        /*02f4*/ 	.byte	0x04, 0x1e
        /*02f6*/ 	.short	(.L_258 - .L_257)
.L_257:
        /*02f8*/ 	.word	0x00000000


	//----- nvinfo : EIATTR_CBANK_PARAM_SIZE
	.align		4
.L_258:
        /*02fc*/ 	.byte	0x03, 0x19
        /*02fe*/ 	.short	0x0280


	//----- nvinfo : EIATTR_PARAM_CBANK
	.align		4
        /*0300*/ 	.byte	0x04, 0x0a
        /*0302*/ 	.short	(.L_260 - .L_259)
	.align		4
.L_259:
        /*0304*/ 	.word	index@(.nv.constant0._ZN5flash44flash_bwd_dq_dk_dv_loop_seqk_parallel_kernelI23Flash_bwd_kernel_traitsILi192ELi64ELi64ELi8ELi4ELi2ELi2ELb1ELb1EN7cutlass10bfloat16_tE19Flash_kernel_traitsILi192ELi64ELi64ELi8ES3_EELb1ELb1ELb0ELb0ELb0ELb0ELb0EEEvNS_16Flash_bwd_paramsE)
        /*0308*/ 	.short	0x0380
        /*030a*/ 	.short	0x0280


	//----- nvinfo : EIATTR_SW_WAR
	.align		4
.L_260:
        /*030c*/ 	.byte	0x04, 0x36
        /*030e*/ 	.short	(.L_262 - .L_261)
.L_261:
        /*0310*/ 	.word	0x00000008
.L_262:


//--------------------- .nv.info._ZN5flash44flash_bwd_dq_dk_dv_loop_seqk_parallel_kernelI23Flash_bwd_kernel_traitsILi192ELi64ELi64ELi8ELi4ELi2ELi2ELb1ELb1EN7cutlass10bfloat16_tE19Flash_kernel_traitsILi192ELi64ELi64ELi8ES3_EELb0ELb1ELb0ELb0ELb0ELb0ELb1EEEvNS_16Flash_bwd_paramsE --------------------------
	.section	.nv.info._ZN5flash44flash_bwd_dq_dk_dv_loop_seqk_parallel_kernelI23Flash_bwd_kernel_traitsILi192ELi64ELi64ELi8ELi4ELi2ELi2ELb1ELb1EN7cutlass10bfloat16_tE19Flash_kernel_traitsILi192ELi64ELi64ELi8ES3_EELb0ELb1ELb0ELb0ELb0ELb0ELb1EEEvNS_16Flash_bwd_paramsE,"",@"SHT_CUDA_INFO"
	.sectionflags	@""
	.align	4


	//----- nvinfo : EIATTR_CUDA_API_VERSION
	.align		4
        /*0000*/ 	.byte	0x04, 0x37
        /*0002*/ 	.short	(.L_264 - .L_263)
.L_263:
        /*0004*/ 	.word	0x00000082


	//----- nvinfo : EIATTR_KPARAM_INFO
	.align		4
.L_264:
        /*0008*/ 	.byte	0x04, 0x17
        /*000a*/ 	.short	(.L_266 - .L_265)
.L_265:
        /*000c*/ 	.word	0x00000000
        /*0010*/ 	.short	0x0000
        /*0012*/ 	.short	0x0000
        /*0014*/ 	.byte	0x00, 0xf0, 0x01, 0x0a


	//----- nvinfo : EIATTR_SPARSE_MMA_MASK
	.align		4
.L_266:
        /*0018*/ 	.byte	0x03, 0x50
        /*001a*/ 	.short	0x0000


	//----- nvinfo : EIATTR_MAXREG_COUNT
	.align		4
        /*001c*/ 	.byte	0x03, 0x1b
        /*001e*/ 	.short	0x00ff


	//----- nvinfo : EIATTR_NUM_BARRIERS
	.align		4
        /*0020*/ 	.byte	0x02, 0x4c
        /*0022*/ 	.byte	0x01
	.zero		1


	//----- nvinfo : EIATTR_ANNOTATIONS
	.align		4
        /*0024*/ 	.byte	0x04, 0x55
        /*0026*/ 	.short	(.L_268 - .L_267)


	//   ....[0]....
.L_267:
        /* <DEDUP_REMOVED lines=52> */


	//----- nvinfo : EIATTR_MERCURY_ISA_VERSION
	.align		4
.L_268:
        /*0358*/ 	.byte	0x03, 0x5f
        /*035a*/ 	.short	0x0101


	//----- nvinfo : EIATTR_VRC_CTA_INIT_COUNT
	.align		4
        /*035c*/ 	.byte	0x02, 0x4a
	.zero		1
	.zero		1


	//----- nvinfo : EIATTR_EXIT_INSTR_OFFSETS
	.align		4
        /*0360*/ 	.byte	0x04, 0x1c
        /*0362*/ 	.short	(.L_270 - .L_269)


	//   ....[0]....
.L_269:
        /*0364*/ 	.word	0x00000090


	//   ....[1]....
        /*0368*/ 	.word	0x00009230


	//----- nvinfo : EIATTR_CRS_STACK_SIZE
	.align		4
.L_270:
        /*036c*/ 	.byte	0x04, 0x1e
        /*036e*/ 	.short	(.L_272 - .L_271)
.L_271:
        /*0370*/ 	.word	0x00000000


	//----- nvinfo : EIATTR_CBANK_PARAM_SIZE
	.align		4
.L_272:
        /*0374*/ 	.byte	0x03, 0x19
        /*0376*/ 	.short	0x0280


	//----- nvinfo : EIATTR_PARAM_CBANK
	.align		4
        /*0378*/ 	.byte	0x04, 0x0a
        /*037a*/ 	.short	(.L_274 - .L_273)
	.align		4
.L_273:
        /*037c*/ 	.word	index@(.nv.constant0._ZN5flash44flash_bwd_dq_dk_dv_loop_seqk_parallel_kernelI23Flash_bwd_kernel_traitsILi192ELi64ELi64ELi8ELi4ELi2ELi2ELb1ELb1EN7cutlass10bfloat16_tE19Flash_kernel_traitsILi192ELi64ELi64ELi8ES3_EELb0ELb1ELb0ELb0ELb0ELb0ELb1EEEvNS_16Flash_bwd_paramsE)
        /*0380*/ 	.short	0x0380
        /*0382*/ 	.short	0x0280


	//----- nvinfo : EIATTR_SW_WAR
	.align		4
.L_274:
        /*0384*/ 	.byte	0x04, 0x36
        /*0386*/ 	.short	(.L_276 - .L_275)
.L_275:
        /*0388*/ 	.word	0x00000008
.L_276:


//--------------------- .nv.info._ZN5flash44flash_bwd_dq_dk_dv_loop_seqk_parallel_kernelI23Flash_bwd_kernel_traitsILi192ELi64ELi64ELi8ELi4ELi2ELi2ELb1ELb1EN7cutlass10bfloat16_tE19Flash_kernel_traitsILi192ELi64ELi64ELi8ES3_EELb1ELb1ELb0ELb0ELb0ELb1ELb0EEEvNS_16Flash_bwd_paramsE --------------------------
	.section	.nv.info._ZN5flash44flash_bwd_dq_dk_dv_loop_seqk_parallel_kernelI23Flash_bwd_kernel_traitsILi192ELi64ELi64ELi8ELi4ELi2ELi2ELb1ELb1EN7cutlass10bfloat16_tE19Flash_kernel_traitsILi192ELi64ELi64ELi8ES3_EELb1ELb1ELb0ELb0ELb0ELb1ELb0EEEvNS_16Flash_bwd_paramsE,"",@"SHT_CUDA_INFO"
	.sectionflags	@""
	.align	4


	//----- nvinfo : EIATTR_CUDA_API_VERSION
	.align		4
        /*0000*/ 	.byte	0x04, 0x37
        /*0002*/ 	.short	(.L_278 - .L_277)
.L_277:
        /*0004*/ 	.word	0x00000082


	//----- nvinfo : EIATTR_KPARAM_INFO
	.align		4
.L_278:
        /*0008*/ 	.byte	0x04, 0x17
        /*000a*/ 	.short	(.L_280 - .L_279)
.L_279:
        /*000c*/ 	.word	0x00000000
        /*0010*/ 	.short	0x0000
        /*0012*/ 	.short	0x0000
        /*0014*/ 	.byte	0x00, 0xf0, 0x01, 0x0a


	//----- nvinfo : EIATTR_SPARSE_MMA_MASK
	.align		4
.L_280:
        /*0018*/ 	.byte	0x03, 0x50
        /*001a*/ 	.short	0x0000


	//----- nvinfo : EIATTR_MAXREG_COUNT
	.align		4
        /*001c*/ 	.byte	0x03, 0x1b
        /*001e*/ 	.short	0x00ff


	//----- nvinfo : EIATTR_NUM_BARRIERS
	.align		4
        /*0020*/ 	.byte	0x02, 0x4c
        /*0022*/ 	.byte	0x01
	.zero		1


	//----- nvinfo : EIATTR_ANNOTATIONS
	.align		4
        /*0024*/ 	.byte	0x04, 0x55
        /*0026*/ 	.short	(.L_282 - .L_281)


	//   ....[0]....
.L_281:
        /* <DEDUP_REMOVED lines=42> */


	//----- nvinfo : EIATTR_MERCURY_ISA_VERSION
	.align		4
.L_282:
        /*02b0*/ 	.byte	0x03, 0x5f
        /*02b2*/ 	.short	0x0101


	//----- nvinfo : EIATTR_VRC_CTA_INIT_COUNT
	.align		4
        /*02b4*/ 	.byte	0x02, 0x4a
	.zero		1
	.zero		1


	//----- nvinfo : EIATTR_EXIT_INSTR_OFFSETS
	.align		4
        /*02b8*/ 	.byte	0x04, 0x1c
        /*02ba*/ 	.short	(.L_284 - .L_283)


	//   ....[0]....
.L_283:
        /*02bc*/ 	.word	0x00000090


	//   ....[1]....
        /*02c0*/ 	.word	0x00008520


	//----- nvinfo : EIATTR_CRS_STACK_SIZE
	.align		4
.L_284:
        /*02c4*/ 	.byte	0x04, 0x1e
        /*02c6*/ 	.short	(.L_286 - .L_285)
.L_285:
        /*02c8*/ 	.word	0x00000000


	//----- nvinfo : EIATTR_CBANK_PARAM_SIZE
	.align		4
.L_286:
        /*02cc*/ 	.byte	0x03, 0x19
        /*02ce*/ 	.short	0x0280


	//----- nvinfo : EIATTR_PARAM_CBANK
	.align		4
        /*02d0*/ 	.byte	0x04, 0x0a
        /*02d2*/ 	.short	(.L_288 - .L_287)
	.align		4
.L_287:
        /*02d4*/ 	.word	index@(.nv.constant0._ZN5flash44flash_bwd_dq_dk_dv_loop_seqk_parallel_kernelI23Flash_bwd_kernel_traitsILi192ELi64ELi64ELi8ELi4ELi2ELi2ELb1ELb1EN7cutlass10bfloat16_tE19Flash_kernel_traitsILi192ELi64ELi64ELi8ES3_EELb1ELb1ELb0ELb0ELb0ELb1ELb0EEEvNS_16Flash_bwd_paramsE)
        /*02d8*/ 	.short	0x0380
        /*02da*/ 	.short	0x0280


	//----- nvinfo : EIATTR_SW_WAR
	.align		4
.L_288:
        /*02dc*/ 	.byte	0x04, 0x36
        /*02de*/ 	.short	(.L_290 - .L_289)
.L_289:
        /*02e0*/ 	.word	0x00000008
.L_290:


//--------------------- .nv.info._ZN5flash44flash_bwd_dq_dk_dv_loop_seqk_parallel_kernelI23Flash_bwd_kernel_traitsILi192ELi64ELi64ELi8ELi4ELi2ELi2ELb1ELb1EN7cutlass10bfloat16_tE19Flash_kernel_traitsILi192ELi64ELi64ELi8ES3_EELb0ELb1ELb0ELb0ELb0ELb1ELb1EEEvNS_16Flash_bwd_paramsE --------------------------
	.section	.nv.info._ZN5flash44flash_bwd_dq_dk_dv_loop_seqk_parallel_kernelI23Flash_bwd_kernel_traitsILi192ELi64ELi64ELi8ELi4ELi2ELi2ELb1ELb1EN7cutlass10bfloat16_tE19Flash_kernel_traitsILi192ELi64ELi64ELi8ES3_EELb0ELb1ELb0ELb0ELb0ELb1ELb1EEEvNS_16Flash_bwd_paramsE,"",@"SHT_CUDA_INFO"
	.sectionflags	@""
	.align	4


	//----- nvinfo : EIATTR_CUDA_API_VERSION
	.align		4
        /*0000*/ 	.byte	0x04, 0x37
        /*0002*/ 	.short	(.L_292 - .L_291)
.L_291:
        /*0004*/ 	.word	0x00000082


	//----- nvinfo : EIATTR_KPARAM_INFO
	.align		4
.L_292:
        /*0008*/ 	.byte	0x04, 0x17
        /*000a*/ 	.short	(.L_294 - .L_293)
.L_293:
        /*000c*/ 	.word	0x00000000
        /*0010*/ 	.short	0x0000
        /*0012*/ 	.short	0x0000
        /*0014*/ 	.byte	0x00, 0xf0, 0x01, 0x0a


	//----- nvinfo : EIATTR_SPARSE_MMA_MASK
	.align		4
.L_294:
        /*0018*/ 	.byte	0x03, 0x50
        /*001a*/ 	.short	0x0000


	//----- nvinfo : EIATTR_MAXREG_COUNT
	.align		4
        /*001c*/ 	.byte	0x03, 0x1b
        /*001e*/ 	.short	0x00ff


	//----- nvinfo : EIATTR_NUM_BARRIERS
	.align		4
        /*0020*/ 	.byte	0x02, 0x4c
        /*0022*/ 	.byte	0x01
	.zero		1


	//----- nvinfo : EIATTR_ANNOTATIONS
	.align		4
        /*0024*/ 	.byte	0x04, 0x55
        /*0026*/ 	.short	(.L_296 - .L_295)


	//   ....[0]....
.L_295:
        /* <DEDUP_REMOVED lines=49> */


	//----- nvinfo : EIATTR_MERCURY_ISA_VERSION
	.align		4
.L_296:
        /*0328*/ 	.byte	0x03, 0x5f
        /*032a*/ 	.short	0x0101


	//----- nvinfo : EIATTR_VRC_CTA_INIT_COUNT
	.align		4
        /*032c*/ 	.byte	0x02, 0x4a
	.zero		1
	.zero		1


	//----- nvinfo : EIATTR_EXIT_INSTR_OFFSETS
	.align		4
        /*0330*/ 	.byte	0x04, 0x1c
        /*0332*/ 	.short	(.L_298 - .L_297)


	//   ....[0]....
.L_297:
        /*0334*/ 	.word	0x00000090


	//   ....[1]....
        /*0338*/ 	.word	0x00008050


	//----- nvinfo : EIATTR_CRS_STACK_SIZE
	.align		4
.L_298:
        /*033c*/ 	.byte	0x04, 0x1e
        /*033e*/ 	.short	(.L_300 - .L_299)
.L_299:
        /*0340*/ 	.word	0x00000000


	//----- nvinfo : EIATTR_CBANK_PARAM_SIZE
	.align		4
.L_300:
        /*0344*/ 	.byte	0x03, 0x19
        /*0346*/ 	.short	0x0280


	//----- nvinfo : EIATTR_PARAM_CBANK
	.align		4
        /*0348*/ 	.byte	0x04, 0x0a
        /*034a*/ 	.short	(.L_302 - .L_301)
	.align		4
.L_301:
        /*034c*/ 	.word	index@(.nv.constant0._ZN5flash44flash_bwd_dq_dk_dv_loop_seqk_parallel_kernelI23Flash_bwd_kernel_traitsILi192ELi64ELi64ELi8ELi4ELi2ELi2ELb1ELb1EN7cutlass10bfloat16_tE19Flash_kernel_traitsILi192ELi64ELi64ELi8ES3_EELb0ELb1ELb0ELb0ELb0ELb1ELb1EEEvNS_16Flash_bwd_paramsE)
        /*0350*/ 	.short	0x0380
        /*0352*/ 	.short	0x0280


	//----- nvinfo : EIATTR_SW_WAR
	.align		4
.L_302:
        /*0354*/ 	.byte	0x04, 0x36
        /*0356*/ 	.short	(.L_304 - .L_303)
.L_303:
        /*0358*/ 	.word	0x00000008
.L_304:


//--------------------- .nv.info._ZN5flash44flash_bwd_dq_dk_dv_loop_seqk_parallel_kernelI23Flash_bwd_kernel_traitsILi192ELi64ELi64ELi8ELi4ELi2ELi2ELb1ELb1EN7cutlass10bfloat16_tE19Flash_kernel_traitsILi192ELi64ELi64ELi8ES3_EELb1ELb1ELb0ELb1ELb0ELb0ELb0EEEvNS_16Flash_bwd_paramsE --------------------------
	.section	.nv.info._ZN5flash44flash_bwd_dq_dk_dv_loop_seqk_parallel_kernelI23Flash_bwd_kernel_traitsILi192ELi64ELi64ELi8ELi4ELi2ELi2ELb1ELb1EN7cutlass10bfloat16_tE19Flash_kernel_traitsILi192ELi64ELi64ELi8ES3_EELb1ELb1ELb0ELb1ELb0ELb0ELb0EEEvNS_16Flash_bwd_paramsE,"",@"SHT_CUDA_INFO"
	.sectionflags	@""
	.align	4


	//----- nvinfo : EIATTR_CUDA_API_VERSION
	.align		4
        /*0000*/ 	.byte	0x04, 0x37
        /*0002*/ 	.short	(.L_306 - .L_305)
.L_305:
        /*0004*/ 	.word	0x00000082


	//----- nvinfo : EIATTR_KPARAM_INFO
	.align		4
.L_306:
        /*0008*/ 	.byte	0x04, 0x17
        /*000a*/ 	.short	(.L_308 - .L_307)
.L_307:
        /*000c*/ 	.word	0x00000000
        /*0010*/ 	.short	0x0000
        /*0012*/ 	.short	0x0000
        /*0014*/ 	.byte	0x00, 0xf0, 0x01, 0x0a


	//----- nvinfo : EIATTR_SPARSE_MMA_MASK
	.align		4
.L_308:
        /*0018*/ 	.byte	0x03, 0x50
        /*001a*/ 	.short	0x0000


	//----- nvinfo : EIATTR_MAXREG_COUNT
	.align		4
        /*001c*/ 	.byte	0x03, 0x1b
        /*001e*/ 	.short	0x00ff


	//----- nvinfo : EIATTR_NUM_BARRIERS
	.align		4
        /*0020*/ 	.byte	0x02, 0x4c
        /*0022*/ 	.byte	0x01
	.zero		1


	//----- nvinfo : EIATTR_ANNOTATIONS
	.align		4
        /*0024*/ 	.byte	0x04, 0x55
        /*0026*/ 	.short	(.L_310 - .L_309)


	//   ....[0]....
.L_309:
        /* <DEDUP_REMOVED lines=53> */


	//----- nvinfo : EIATTR_MERCURY_ISA_VERSION
	.align		4
.L_310:
        /*0360*/ 	.byte	0x03, 0x5f
        /*0362*/ 	.short	0x0101


	//----- nvinfo : EIATTR_VRC_CTA_INIT_COUNT
	.align		4
        /*0364*/ 	.byte	0x02, 0x4a
	.zero		1
	.zero		1


	//----- nvinfo : EIATTR_EXIT_INSTR_OFFSETS
	.align		4
        /*0368*/ 	.byte	0x04, 0x1c
        /*036a*/ 	.short	(.L_312 - .L_311)


	//   ....[0]....
.L_311:
        /*036c*/ 	.word	0x00000090


	//   ....[1]....
        /*0370*/ 	.word	0x00009bf0


	//----- nvinfo : EIATTR_CRS_STACK_SIZE
	.align		4
.L_312:
        /*0374*/ 	.byte	0x04, 0x1e
        /*0376*/ 	.short	(.L_314 - .L_313)
.L_313:
        /*0378*/ 	.word	0x00000000


	//----- nvinfo : EIATTR_CBANK_PARAM_SIZE
	.align		4
.L_314:
        /*037c*/ 	.byte	0x03, 0x19
        /*037e*/ 	.short	0x0280


	//----- nvinfo : EIATTR_PARAM_CBANK
	.align		4
        /*0380*/ 	.byte	0x04, 0x0a
        /*0382*/ 	.short	(.L_316 - .L_315)
	.align		4
.L_315:
        /*0384*/ 	.word	index@(.nv.constant0._ZN5flash44flash_bwd_dq_dk_dv_loop_seqk_parallel_kernelI23Flash_bwd_kernel_traitsILi192ELi64ELi64ELi8ELi4ELi2ELi2ELb1ELb1EN7cutlass10bfloat16_tE19Flash_kernel_traitsILi192ELi64ELi64ELi8ES3_EELb1ELb1ELb0ELb1ELb0ELb0ELb0EEEvNS_16Flash_bwd_paramsE)
        /*0388*/ 	.short	0x0380
        /*038a*/ 	.short	0x0280


	//----- nvinfo : EIATTR_SW_WAR
	.align		4
.L_316:
        /*038c*/ 	.byte	0x04, 0x36
        /*038e*/ 	.short	(.L_318 - .L_317)
.L_317:
        /*0390*/ 	.word	0x00000008
.L_318:


//--------------------- .nv.info._ZN5flash44flash_bwd_dq_dk_dv_loop_seqk_parallel_kernelI23Flash_bwd_kernel_traitsILi192ELi64ELi64ELi8ELi4ELi2ELi2ELb1ELb1EN7cutlass10bfloat16_tE19Flash_kernel_traitsILi192ELi64ELi64ELi8ES3_EELb0ELb1ELb0ELb1ELb0ELb0ELb1EEEvNS_16Flash_bwd_paramsE --------------------------
	.section	.nv.info._ZN5flash44flash_bwd_dq_dk_dv_loop_seqk_parallel_kernelI23Flash_bwd_kernel_traitsILi192ELi64ELi64ELi8ELi4ELi2ELi2ELb1ELb1EN7cutlass10bfloat16_tE19Flash_kernel_traitsILi192ELi64ELi64ELi8ES3_EELb0ELb1ELb0ELb1ELb0ELb0ELb1EEEvNS_16Flash_bwd_paramsE,"",@"SHT_CUDA_INFO"
	.sectionflags	@""
	.align	4


	//----- nvinfo : EIATTR_CUDA_API_VERSION
	.align		4
        /*0000*/ 	.byte	0x04, 0x37
        /*0002*/ 	.short	(.L_320 - .L_319)
.L_319:
        /*0004*/ 	.word	0x00000082


	//----- nvinfo : EIATTR_KPARAM_INFO
	.align		4
.L_320:
        /*0008*/ 	.byte	0x04, 0x17
        /*000a*/ 	.short	(.L_322 - .L_321)
.L_321:
        /*000c*/ 	.word	0x00000000
        /*0010*/ 	.short	0x0000
        /*0012*/ 	.short	0x0000
        /*0014*/ 	.byte	0x00, 0xf0, 0x01, 0x0a


	//----- nvinfo : EIATTR_SPARSE_MMA_MASK
	.align		4
.L_322:
        /*0018*/ 	.byte	0x03, 0x50
        /*001a*/ 	.short	0x0000


	//----- nvinfo : EIATTR_MAXREG_COUNT
	.align		4
        /*001c*/ 	.byte	0x03, 0x1b
        /*001e*/ 	.short	0x00ff


	//----- nvinfo : EIATTR_NUM_BARRIERS
	.align		4
        /*0020*/ 	.byte	0x02, 0x4c
        /*0022*/ 	.byte	0x01
	.zero		1


	//----- nvinfo : EIATTR_ANNOTATIONS
	.align		4
        /*0024*/ 	.byte	0x04, 0x55
        /*0026*/ 	.short	(.L_324 - .L_323)


	//   ....[0]....
.L_323:
        /* <DEDUP_REMOVED lines=59> */


	//----- nvinfo : EIATTR_MERCURY_ISA_VERSION
	.align		4
.L_324:
        /*03c8*/ 	.byte	0x03, 0x5f
        /*03ca*/ 	.short	0x0101


	//----- nvinfo : EIATTR_VRC_CTA_INIT_COUNT
	.align		4
        /*03cc*/ 	.byte	0x02, 0x4a
	.zero		1
	.zero		1


	//----- nvinfo : EIATTR_EXIT_INSTR_OFFSETS
	.align		4
        /*03d0*/ 	.byte	0x04, 0x1c
        /*03d2*/ 	.short	(.L_326 - .L_325)


	//   ....[0]....
.L_325:
        /*03d4*/ 	.word	0x00000090


	//   ....[1]....
        /*03d8*/ 	.word	0x00009640


	//----- nvinfo : EIATTR_CRS_STACK_SIZE
	.align		4
.L_326:
        /*03dc*/ 	.byte	0x04, 0x1e
        /*03de*/ 	.short	(.L_328 - .L_327)
.L_327:
        /*03e0*/ 	.word	0x00000000


	//----- nvinfo : EIATTR_CBANK_PARAM_SIZE
	.align		4
.L_328:
        /*03e4*/ 	.byte	0x03, 0x19
        /*03e6*/ 	.short	0x0280


	//----- nvinfo : EIATTR_PARAM_CBANK
	.align		4
        /*03e8*/ 	.byte	0x04, 0x0a
        /*03ea*/ 	.short	(.L_330 - .L_329)
	.align		4
.L_329:
        /*03ec*/ 	.word	index@(.nv.constant0._ZN5flash44flash_bwd_dq_dk_dv_loop_seqk_parallel_kernelI23Flash_bwd_kernel_traitsILi192ELi64ELi64ELi8ELi4ELi2ELi2ELb1ELb1EN7cutlass10bfloat16_tE19Flash_kernel_traitsILi192ELi64ELi64ELi8ES3_EELb0ELb1ELb0ELb1ELb0ELb0ELb1EEEvNS_16Flash_bwd_paramsE)
        /*03f0*/ 	.short	0x0380
        /*03f2*/ 	.short	0x0280


	//----- nvinfo : EIATTR_SW_WAR
	.align		4
.L_330:
        /*03f4*/ 	.byte	0x04, 0x36
        /*03f6*/ 	.short	(.L_332 - .L_331)
.L_331:
        /*03f8*/ 	.word	0x00000008
.L_332:


//--------------------- .nv.info._ZN5flash25flash_bwd_dot_do_o_kernelILb0E23Flash_bwd_kernel_traitsILi192ELi64ELi64ELi8ELi4ELi2ELi2ELb1ELb1EN7cutlass10bfloat16_tE19Flash_kernel_traitsILi192ELi64ELi64ELi8ES3_EEEEvNS_16Flash_bwd_paramsE --------------------------
	.section	.nv.info._ZN5flash25flash_bwd_dot_do_o_kernelILb0E23Flash_bwd_kernel_traitsILi192ELi64ELi64ELi8ELi4ELi2ELi2ELb1ELb1EN7cutlass10bfloat16_tE19Flash_kernel_traitsILi192ELi64ELi64ELi8ES3_EEEEvNS_16Flash_bwd_paramsE,"",@"SHT_CUDA_INFO"
	.sectionflags	@""
	.align	4


	//----- nvinfo : EIATTR_CUDA_API_VERSION
	.align		4
        /*0000*/ 	.byte	0x04, 0x37
        /*0002*/ 	.short	(.L_334 - .L_333)
.L_333:
        /*0004*/ 	.word	0x00000082


	//----- nvinfo : EIATTR_KPARAM_INFO
	.align		4
.L_334:
        /*0008*/ 	.byte	0x04, 0x17
        /*000a*/ 	.short	(.L_336 - .L_335)
.L_335:
        /*000c*/ 	.word	0x00000000
        /*0010*/ 	.short	0x0000
        /*0012*/ 	.short	0x0000
        /*0014*/ 	.byte	0x00, 0xf0, 0x01, 0x0a


	//----- nvinfo : EIATTR_SPARSE_MMA_MASK
	.align		4
.L_336:
        /*0018*/ 	.byte	0x03, 0x50
        /*001a*/ 	.short	0x0000


	//----- nvinfo : EIATTR_MAXREG_COUNT
	.align		4
        /*001c*/ 	.byte	0x03, 0x1b
        /*001e*/ 	.short	0x00ff


	//----- nvinfo : EIATTR_MERCURY_ISA_VERSION
	.align		4
        /*0020*/ 	.byte	0x03, 0x5f
        /*0022*/ 	.short	0x0101


	//----- nvinfo : EIATTR_COOP_GROUP_MASK_REGIDS
	.align		4
        /*0024*/ 	.byte	0x04, 0x29
        /*0026*/ 	.short	(.L_338 - .L_337)


	//   ....[0]....
.L_337:
        /*0028*/ 	.word	0xffffffff


	//   ....[1]....
        /*002c*/ 	.word	0xffffffff


	//   ....[2]....
        /*0030*/ 	.word	0xffffffff


	//   ....[3]....
        /*0034*/ 	.word	0xffffffff


	//   ....[4]....
        /*0038*/ 	.word	0xffffffff


	//   ....[5]....
        /*003c*/ 	.word	0xffffffff


	//----- nvinfo : EIATTR_COOP_GROUP_INSTR_OFFSETS
	.align		4
.L_338:
        /*0040*/ 	.byte	0x04, 0x28
        /*0042*/ 	.short	(.L_340 - .L_339)


	//   ....[0]....
.L_339:
        /*0044*/ 	.word	0x00001490


	//   ....[1]....
        /*0048*/ 	.word	0x000014c0


	//   ....[2]....
        /*004c*/ 	.word	0x000014f0


	//   ....[3]....
        /*0050*/ 	.word	0x00001500


	//   ....[4]....
        /*0054*/ 	.word	0x00001550


	//   ....[5]....
        /*0058*/ 	.word	0x00001570


	//----- nvinfo : EIATTR_VRC_CTA_INIT_COUNT
	.align		4
.L_340:
        /*005c*/ 	.byte	0x02, 0x4a
	.zero		1
	.zero		1


	//----- nvinfo : EIATTR_EXIT_INSTR_OFFSETS
	.align		4
        /*0060*/ 	.byte	0x04, 0x1c
        /*0062*/ 	.short	(.L_342 - .L_341)


	//   ....[0]....
.L_341:
        /*0064*/ 	.word	0x00000140


	//   ....[1]....
        /*0068*/ 	.word	0x000015e0


	//   ....[2]....
        /*006c*/ 	.word	0x00001600


	//----- nvinfo : EIATTR_CRS_STACK_SIZE
	.align		4
.L_342:
        /*0070*/ 	.byte	0x04, 0x1e
        /*0072*/ 	.short	(.L_344 - .L_343)
.L_343:
        /*0074*/ 	.word	0x00000000


	//----- nvinfo : EIATTR_CBANK_PARAM_SIZE
	.align		4
.L_344:
        /*0078*/ 	.byte	0x03, 0x19
        /*007a*/ 	.short	0x0280


	//----- nvinfo : EIATTR_PARAM_CBANK
	.align		4
        /*007c*/ 	.byte	0x04, 0x0a
        /*007e*/ 	.short	(.L_346 - .L_345)
	.align		4
.L_345:
        /*0080*/ 	.word	index@(.nv.constant0._ZN5flash25flash_bwd_dot_do_o_kernelILb0E23Flash_bwd_kernel_traitsILi192ELi64ELi64ELi8ELi4ELi2ELi2ELb1ELb1EN7cutlass10bfloat16_tE19Flash_kernel_traitsILi192ELi64ELi64ELi8ES3_EEEEvNS_16Flash_bwd_paramsE)
        /*0084*/ 	.short	0x0380
        /*0086*/ 	.short	0x0280


	//----- nvinfo : EIATTR_SW_WAR
	.align		4
.L_346:
        /*0088*/ 	.byte	0x04, 0x36
        /*008a*/ 	.short	(.L_348 - .L_347)
.L_347:
        /*008c*/ 	.word	0x00000008
.L_348:


//--------------------- .nv.info._ZN5flash25flash_bwd_dot_do_o_kernelILb1E23Flash_bwd_kernel_traitsILi192ELi64ELi64ELi8ELi4ELi2ELi2ELb1ELb1EN7cutlass10bfloat16_tE19Flash_kernel_traitsILi192ELi64ELi64ELi8ES3_EEEEvNS_16Flash_bwd_paramsE --------------------------
	.section	.nv.info._ZN5flash25flash_bwd_dot_do_o_kernelILb1E23Flash_bwd_kernel_traitsILi192ELi64ELi64ELi8ELi4ELi2ELi2ELb1ELb1EN7cutlass10bfloat16_tE19Flash_kernel_traitsILi192ELi64ELi64ELi8ES3_EEEEvNS_16Flash_bwd_paramsE,"",@"SHT_CUDA_INFO"
	.sectionflags	@""
	.align	4


	//----- nvinfo : EIATTR_CUDA_API_VERSION
	.align		4
        /*0000*/ 	.byte	0x04, 0x37
        /*0002*/ 	.short	(.L_350 - .L_349)
.L_349:
        /*0004*/ 	.word	0x00000082


	//----- nvinfo : EIATTR_KPARAM_INFO
	.align		4
.L_350:
        /*0008*/ 	.byte	0x04, 0x17
        /*000a*/ 	.short	(.L_352 - .L_351)
.L_351:
        /*000c*/ 	.word	0x00000000
        /*0010*/ 	.short	0x0000
        /*0012*/ 	.short	0x0000
        /*0014*/ 	.byte	0x00, 0xf0, 0x01, 0x0a


	//----- nvinfo : EIATTR_SPARSE_MMA_MASK
	.align		4
.L_352:
        /*0018*/ 	.byte	0x03, 0x50
        /*001a*/ 	.short	0x0000


	//----- nvinfo : EIATTR_MAXREG_COUNT
	.align		4
        /*001c*/ 	.byte	0x03, 0x1b
        /*001e*/ 	.short	0x00ff


	//----- nvinfo : EIATTR_MERCURY_ISA_VERSION
	.align		4
        /*0020*/ 	.byte	0x03, 0x5f
        /*0022*/ 	.short	0x0101


	//----- nvinfo : EIATTR_COOP_GROUP_MASK_REGIDS
	.align		4
        /*0024*/ 	.byte	0x04, 0x29
        /*0026*/ 	.short	(.L_354 - .L_353)


	//   ....[0]....
.L_353:
        /*0028*/ 	.word	0xffffffff


	//   ....[1]....
        /*002c*/ 	.word	0xffffffff


	//   ....[2]....
        /*0030*/ 	.word	0xffffffff


	//   ....[3]....
        /*0034*/ 	.word	0xffffffff


	//   ....[4]....
        /*0038*/ 	.word	0xffffffff


	//   ....[5]....
        /*003c*/ 	.word	0xffffffff


	//----- nvinfo : EIATTR_COOP_GROUP_INSTR_OFFSETS
	.align		4
.L_354:
        /*0040*/ 	.byte	0x04, 0x28
        /*0042*/ 	.short	(.L_356 - .L_355)


	//   ....[0]....
.L_355:
        /*0044*/ 	.word	0x00001750


	//   ....[1]....
        /*0048*/ 	.word	0x00001770


	//   ....[2]....
        /*004c*/ 	.word	0x000017b0


	//   ....[3]....
        /*0050*/ 	.word	0x000017d0


	//   ....[4]....
        /*0054*/ 	.word	0x00001860


	//   ....[5]....
        /*0058*/ 	.word	0x00001890


	//----- nvinfo : EIATTR_VRC_CTA_INIT_COUNT
	.align		4
.L_356:
        /*005c*/ 	.byte	0x02, 0x4a
	.zero		1
	.zero		1


	//----- nvinfo : EIATTR_EXIT_INSTR_OFFSETS
	.align		4
        /*0060*/ 	.byte	0x04, 0x1c
        /*0062*/ 	.short	(.L_358 - .L_357)


	//   ....[0]....
.L_357:
        /*0064*/ 	.word	0x00000140


	//   ....[1]....
        /*0068*/ 	.word	0x00001a40


	//----- nvinfo : EIATTR_CRS_STACK_SIZE
	.align		4
.L_358:
        /*006c*/ 	.byte	0x04, 0x1e
        /*006e*/ 	.short	(.L_360 - .L_359)
.L_359:
        /*0070*/ 	.word	0x00000000


	//----- nvinfo : EIATTR_CBANK_PARAM_SIZE
	.align		4
.L_360:
        /*0074*/ 	.byte	0x03, 0x19
        /*0076*/ 	.short	0x0280


	//----- nvinfo : EIATTR_PARAM_CBANK
	.align		4
        /*0078*/ 	.byte	0x04, 0x0a
        /*007a*/ 	.short	(.L_362 - .L_361)
	.align		4
.L_361:
        /*007c*/ 	.word	index@(.nv.constant0._ZN5flash25flash_bwd_dot_do_o_kernelILb1E23Flash_bwd_kernel_traitsILi192ELi64ELi64ELi8ELi4ELi2ELi2ELb1ELb1EN7cutlass10bfloat16_tE19Flash_kernel_traitsILi192ELi64ELi64ELi8ES3_EEEEvNS_16Flash_bwd_paramsE)
        /*0080*/ 	.short	0x0380
        /*0082*/ 	.short	0x0280


	//----- nvinfo : EIATTR_SW_WAR
	.align		4
.L_362:
        /*0084*/ 	.byte	0x04, 0x36
        /*0086*/ 	.short	(.L_364 - .L_363)
.L_363:
        /*0088*/ 	.word	0x00000008
.L_364:


//--------------------- .nv.info._ZN5flash27flash_bwd_convert_dq_kernelI23Flash_bwd_kernel_traitsILi192ELi64ELi64ELi8ELi4ELi2ELi2ELb0ELb0EN7cutlass10bfloat16_tE19Flash_kernel_traitsILi192ELi64ELi64ELi8ES3_EEEEvNS_16Flash_bwd_paramsEi --------------------------
	.section	.nv.info._ZN5flash27flash_bwd_convert_dq_kernelI23Flash_bwd_kernel_traitsILi192ELi64ELi64ELi8ELi4ELi2ELi2ELb0ELb0EN7cutlass10bfloat16_tE19Flash_kernel_traitsILi192ELi64ELi64ELi8ES3_EEEEvNS_16Flash_bwd_paramsEi,"",@"SHT_CUDA_INFO"
	.sectionflags	@""
	.align	4


	//----- nvinfo : EIATTR_CUDA_API_VERSION
	.align		4
        /*0000*/ 	.byte	0x04, 0x37
        /*0002*/ 	.short	(.L_366 - .L_365)
.L_365:
        /*0004*/ 	.word	0x00000082


	//----- nvinfo : EIATTR_KPARAM_INFO
	.align		4
.L_366:
        /*0008*/ 	.byte	0x04, 0x17
        /*000a*/ 	.short	(.L_368 - .L_367)
.L_367:
        /*000c*/ 	.word	0x00000000
        /*0010*/ 	.short	0x0001
        /*0012*/ 	.short	0x0280
        /*0014*/ 	.byte	0x00, 0xf0, 0x11, 0x00


	//----- nvinfo : EIATTR_KPARAM_INFO
	.align		4
.L_368:
        /*0018*/ 	.byte	0x04, 0x17
        /*001a*/ 	.short	(.L_370 - .L_369)
.L_369:
        /*001c*/ 	.word	0x00000000
        /*0020*/ 	.short	0x0000
        /*0022*/ 	.short	0x0000
        /*0024*/ 	.byte	0x00, 0xf0, 0x01, 0x0a


	//----- nvinfo : EIATTR_SPARSE_MMA_MASK
	.align		4
.L_370:
        /*0028*/ 	.byte	0x03, 0x50
        /*002a*/ 	.short	0x0000


	//----- nvinfo : EIATTR_MAXREG_COUNT
	.align		4
        /*002c*/ 	.byte	0x03, 0x1b
        /*002e*/ 	.short	0x00ff


	//----- nvinfo : EIATTR_NUM_BARRIERS
	.align		4
        /*0030*/ 	.byte	0x02, 0x4c
        /*0032*/ 	.byte	0x01
	.zero		1


	//----- nvinfo : EIATTR_MERCURY_ISA_VERSION
	.align		4
        /*0034*/ 	.byte	0x03, 0x5f
        /*0036*/ 	.short	0x0101


	//----- nvinfo : EIATTR_VRC_CTA_INIT_COUNT
	.align		4
        /*0038*/ 	.byte	0x02, 0x4a
	.zero		1
	.zero		1


	//----- nvinfo : EIATTR_EXIT_INSTR_OFFSETS
	.align		4
        /*003c*/ 	.byte	0x04, 0x1c
        /*003e*/ 	.short	(.L_372 - .L_371)


	//   ....[0]....
.L_371:
        /*0040*/ 	.word	0x00000120


	//   ....[1]....
        /*0044*/ 	.word	0x00001790


	//   ....[2]....
        /*0048*/ 	.word	0x000018c0


	//   ....[3]....
        /*004c*/ 	.word	0x000018e0


	//----- nvinfo : EIATTR_CRS_STACK_SIZE
	.align		4
.L_372:
        /*0050*/ 	.byte	0x04, 0x1e
        /*0052*/ 	.short	(.L_374 - .L_373)
.L_373:
        /*0054*/ 	.word	0x00000000


	//----- nvinfo : EIATTR_CBANK_PARAM_SIZE
	.align		4
.L_374:
        /*0058*/ 	.byte	0x03, 0x19
        /*005a*/ 	.short	0x0284


	//----- nvinfo : EIATTR_PARAM_CBANK
	.align		4
        /*005c*/ 	.byte	0x04, 0x0a
        /*005e*/ 	.short	(.L_376 - .L_375)
	.align		4
.L_375:
        /*0060*/ 	.word	index@(.nv.constant0._ZN5flash27flash_bwd_convert_dq_kernelI23Flash_bwd_kernel_traitsILi192ELi64ELi64ELi8ELi4ELi2ELi2ELb0ELb0EN7cutlass10bfloat16_tE19Flash_kernel_traitsILi192ELi64ELi64ELi8ES3_EEEEvNS_16Flash_bwd_paramsEi)
        /*0064*/ 	.short	0x0380
        /*0066*/ 	.short	0x0284


	//----- nvinfo : EIATTR_SW_WAR
	.align		4
.L_376:
        /*0068*/ 	.byte	0x04, 0x36
        /*006a*/ 	.short	(.L_378 - .L_377)
.L_377:
        /*006c*/ 	.word	0x00000008
.L_378:


//--------------------- .nv.info._ZN5flash44flash_bwd_dq_dk_dv_loop_seqk_parallel_kernelI23Flash_bwd_kernel_traitsILi192ELi64ELi64ELi8ELi4ELi2ELi2ELb0ELb0EN7cutlass10bfloat16_tE19Flash_kernel_traitsILi192ELi64ELi64ELi8ES3_EELb1ELb1ELb0ELb0ELb0ELb0ELb0EEEvNS_16Flash_bwd_paramsE --------------------------
	.section	.nv.info._ZN5flash44flash_bwd_dq_dk_dv_loop_seqk_parallel_kernelI23Flash_bwd_kernel_traitsILi192ELi64ELi64ELi8ELi4ELi2ELi2ELb0ELb0EN7cutlass10bfloat16_tE19Flash_kernel_traitsILi192ELi64ELi64ELi8ES3_EELb1ELb1ELb0ELb0ELb0ELb0ELb0EEEvNS_16Flash_bwd_paramsE,"",@"SHT_CUDA_INFO"
	.sectionflags	@""
	.align	4


	//----- nvinfo : EIATTR_CUDA_API_VERSION
	.align		4
        /*0000*/ 	.byte	0x04, 0x37
        /*0002*/ 	.short	(.L_380 - .L_379)
.L_379:
        /*0004*/ 	.word	0x00000082


	//----- nvinfo : EIATTR_KPARAM_INFO
	.align		4
.L_380:
        /*0008*/ 	.byte	0x04, 0x17
        /*000a*/ 	.short	(.L_382 - .L_381)
.L_381:
        /*000c*/ 	.word	0x00000000
        /*0010*/ 	.short	0x0000
        /*0012*/ 	.short	0x0000
        /*0014*/ 	.byte	0x00, 0xf0, 0x01, 0x0a


	//----- nvinfo : EIATTR_SPARSE_MMA_MASK
	.align		4
.L_382:
        /*0018*/ 	.byte	0x03, 0x50
        /*001a*/ 	.short	0x0000


	//----- nvinfo : EIATTR_MAXREG_COUNT
	.align		4
        /*001c*/ 	.byte	0x03, 0x1b
        /*001e*/ 	.short	0x00ff


	//----- nvinfo : EIATTR_NUM_BARRIERS
	.align		4
        /*0020*/ 	.byte	0x02, 0x4c
        /*0022*/ 	.byte	0x01
	.zero		1


	//----- nvinfo : EIATTR_MERCURY_ISA_VERSION
	.align		4
        /*0024*/ 	.byte	0x03, 0x5f
        /*0026*/ 	.short	0x0101


	//----- nvinfo : EIATTR_VRC_CTA_INIT_COUNT
	.align		4
        /*0028*/ 	.byte	0x02, 0x4a
	.zero		1
	.zero		1


	//----- nvinfo : EIATTR_EXIT_INSTR_OFFSETS
	.align		4
        /*002c*/ 	.byte	0x04, 0x1c
        /*002e*/ 	.short	(.L_384 - .L_383)


	//   ....[0]....
.L_383:
        /*0030*/ 	.word	0x00000080


	//   ....[1]....
        /*0034*/ 	.word	0x000085d0


	//----- nvinfo : EIATTR_CRS_STACK_SIZE
	.align		4
.L_384:
        /*0038*/ 	.byte	0x04, 0x1e
        /*003a*/ 	.short	(.L_386 - .L_385)
.L_385:
        /*003c*/ 	.word	0x00000000


	//----- nvinfo : EIATTR_CBANK_PARAM_SIZE
	.align		4
.L_386:
        /*0040*/ 	.byte	0x03, 0x19
        /*0042*/ 	.short	0x0280


	//----- nvinfo : EIATTR_PARAM_CBANK
	.align		4
        /*0044*/ 	.byte	0x04, 0x0a
        /*0046*/ 	.short	(.L_388 - .L_387)
	.align		4
.L_387:
        /*0048*/ 	.word	index@(.nv.constant0._ZN5flash44flash_bwd_dq_dk_dv_loop_seqk_parallel_kernelI23Flash_bwd_kernel_traitsILi192ELi64ELi64ELi8ELi4ELi2ELi2ELb0ELb0EN7cutlass10bfloat16_tE19Flash_kernel_traitsILi192ELi64ELi64ELi8ES3_EELb1ELb1ELb0ELb0ELb0ELb0ELb0EEEvNS_16Flash_bwd_paramsE)
        /*004c*/ 	.short	0x0380
        /*004e*/ 	.short	0x0280


	//----- nvinfo : EIATTR_SW_WAR
	.align		4
.L_388:
        /*0050*/ 	.byte	0x04, 0x36
        /*0052*/ 	.short	(.L_390 - .L_389)
.L_389:
        /*0054*/ 	.word	0x00000008
.L_390:


//--------------------- .nv.info._ZN5flash44flash_bwd_dq_dk_dv_loop_seqk_parallel_kernelI23Flash_bwd_kernel_traitsILi192ELi64ELi64ELi8ELi4ELi2ELi2ELb0ELb0EN7cutlass10bfloat16_tE19Flash_kernel_traitsILi192ELi64ELi64ELi8ES3_EELb0ELb1ELb0ELb0ELb0ELb0ELb1EEEvNS_16Flash_bwd_paramsE --------------------------
	.section	.nv.info._ZN5flash44flash_bwd_dq_dk_dv_loop_seqk_parallel_kernelI23Flash_bwd_kernel_traitsILi192ELi64ELi64ELi8ELi4ELi2ELi2ELb0ELb0EN7cutlass10bfloat16_tE19Flash_kernel_traitsILi192ELi64ELi64ELi8ES3_EELb0ELb1ELb0ELb0ELb0ELb0ELb1EEEvNS_16Flash_bwd_paramsE,"",@"SHT_CUDA_INFO"
	.sectionflags	@""
	.align	4


	//----- nvinfo : EIATTR_CUDA_API_VERSION
	.align		4
        /*0000*/ 	.byte	0x04, 0x37
        /*0002*/ 	.short	(.L_392 - .L_391)
.L_391:
        /*0004*/ 	.word	0x00000082


	//----- nvinfo : EIATTR_KPARAM_INFO
	.align		4
.L_392:
        /*0008*/ 	.byte	0x04, 0x17
        /*000a*/ 	.short	(.L_394 - .L_393)
.L_393:
        /*000c*/ 	.word	0x00000000
        /*0010*/ 	.short	0x0000
        /*0012*/ 	.short	0x0000
        /*0014*/ 	.byte	0x00, 0xf0, 0x01, 0x0a


	//----- nvinfo : EIATTR_SPARSE_MMA_MASK
	.align		4
.L_394:
        /*0018*/ 	.byte	0x03, 0x50
        /*001a*/ 	.short	0x0000


	//----- nvinfo : EIATTR_MAXREG_COUNT
	.align		4
        /*001c*/ 	.byte	0x03, 0x1b
        /*001e*/ 	.short	0x00ff


	//----- nvinfo : EIATTR_NUM_BARRIERS
	.align		4
        /*0020*/ 	.byte	0x02, 0x4c
        /*0022*/ 	.byte	0x01
	.zero		1


	//----- nvinfo : EIATTR_MERCURY_ISA_VERSION
	.align		4
        /*0024*/ 	.byte	0x03, 0x5f
        /*0026*/ 	.short	0x0101


	//----- nvinfo : EIATTR_VRC_CTA_INIT_COUNT
	.align		4
        /*0028*/ 	.byte	0x02, 0x4a
	.zero		1
	.zero		1


	//----- nvinfo : EIATTR_EXIT_INSTR_OFFSETS
	.align		4
        /*002c*/ 	.byte	0x04, 0x1c
        /*002e*/ 	.short	(.L_396 - .L_395)


	//   ....[0]....
.L_395:
        /*0030*/ 	.word	0x00000080


	//   ....[1]....
        /*0034*/ 	.word	0x00007f90


	//----- nvinfo : EIATTR_CRS_STACK_SIZE
	.align		4
.L_396:
        /*0038*/ 	.byte	0x04, 0x1e
        /*003a*/ 	.short	(.L_398 - .L_397)
.L_397:
        /*003c*/ 	.word	0x00000000


	//----- nvinfo : EIATTR_CBANK_PARAM_SIZE
	.align		4
.L_398:
        /*0040*/ 	.byte	0x03, 0x19
        /*0042*/ 	.short	0x0280


	//----- nvinfo : EIATTR_PARAM_CBANK
	.align		4
        /*0044*/ 	.byte	0x04, 0x0a
        /*0046*/ 	.short	(.L_400 - .L_399)
	.align		4
.L_399:
        /*0048*/ 	.word	index@(.nv.constant0._ZN5flash44flash_bwd_dq_dk_dv_loop_seqk_parallel_kernelI23Flash_bwd_kernel_traitsILi192ELi64ELi64ELi8ELi4ELi2ELi2ELb0ELb0EN7cutlass10bfloat16_tE19Flash_kernel_traitsILi192ELi64ELi64ELi8ES3_EELb0ELb1ELb0ELb0ELb0ELb0ELb1EEEvNS_16Flash_bwd_paramsE)
        /*004c*/ 	.short	0x0380
        /*004e*/ 	.short	0x0280


	//----- nvinfo : EIATTR_SW_WAR
	.align		4
.L_400:
        /*0050*/ 	.byte	0x04, 0x36
        /*0052*/ 	.short	(.L_402 - .L_401)
.L_401:
        /*0054*/ 	.word	0x00000008
.L_402:


//--------------------- .nv.info._ZN5flash44flash_bwd_dq_dk_dv_loop_seqk_parallel_kernelI23Flash_bwd_kernel_traitsILi192ELi64ELi64ELi8ELi4ELi2ELi2ELb0ELb0EN7cutlass10bfloat16_tE19Flash_kernel_traitsILi192ELi64ELi64ELi8ES3_EELb1ELb1ELb0ELb0ELb0ELb1ELb0EEEvNS_16Flash_bwd_paramsE --------------------------
	.section	.nv.info._ZN5flash44flash_bwd_dq_dk_dv_loop_seqk_parallel_kernelI23Flash_bwd_kernel_traitsILi192ELi64ELi64ELi8ELi4ELi2ELi2ELb0ELb0EN7cutlass10bfloat16_tE19Flash_kernel_traitsILi192ELi64ELi64ELi8ES3_EELb1ELb1ELb0ELb0ELb0ELb1ELb0EEEvNS_16Flash_bwd_paramsE,"",@"SHT_CUDA_INFO"
	.sectionflags	@""
	.align	4


	//----- nvinfo : EIATTR_CUDA_API_VERSION
	.align		4
        /*0000*/ 	.byte	0x04, 0x37
        /*0002*/ 	.short	(.L_404 - .L_403)
.L_403:
        /*0004*/ 	.word	0x00000082


	//----- nvinfo : EIATTR_KPARAM_INFO
	.align		4
.L_404:
        /*0008*/ 	.byte	0x04, 0x17
        /*000a*/ 	.short	(.L_406 - .L_405)
.L_405:
        /*000c*/ 	.word	0x00000000
        /*0010*/ 	.short	0x0000
        /*0012*/ 	.short	0x0000
        /*0014*/ 	.byte	0x00, 0xf0, 0x01, 0x0a


	//----- nvinfo : EIATTR_SPARSE_MMA_MASK
	.align		4
.L_406:
        /*0018*/ 	.byte	0x03, 0x50
        /*001a*/ 	.short	0x0000


	//----- nvinfo : EIATTR_MAXREG_COUNT
	.align		4
        /*001c*/ 	.byte	0x03, 0x1b
        /*001e*/ 	.short	0x00ff


	//----- nvinfo : EIATTR_NUM_BARRIERS
	.align		4
        /*0020*/ 	.byte	0x02, 0x4c
        /*0022*/ 	.byte	0x01
	.zero		1


	//----- nvinfo : EIATTR_MERCURY_ISA_VERSION
	.align		4
        /*0024*/ 	.byte	0x03, 0x5f
        /*0026*/ 	.short	0x0101


	//----- nvinfo : EIATTR_VRC_CTA_INIT_COUNT
	.align		4
        /*0028*/ 	.byte	0x02, 0x4a
	.zero		1
	.zero		1


	//----- nvinfo : EIATTR_EXIT_INSTR_OFFSETS
	.align		4
        /*002c*/ 	.byte	0x04, 0x1c
        /*002e*/ 	.short	(.L_408 - .L_407)


	//   ....[0]....
.L_407:
        /*0030*/ 	.word	0x00000080


	//   ....[1]....
        /*0034*/ 	.word	0x00007630


	//----- nvinfo : EIATTR_CRS_STACK_SIZE
	.align		4
.L_408:
        /*0038*/ 	.byte	0x04, 0x1e
        /*003a*/ 	.short	(.L_410 - .L_409)
.L_409:
        /*003c*/ 	.word	0x00000000


	//----- nvinfo : EIATTR_CBANK_PARAM_SIZE
	.align		4
.L_410:
        /*0040*/ 	.byte	0x03, 0x19
        /*0042*/ 	.short	0x0280


	//----- nvinfo : EIATTR_PARAM_CBANK
	.align		4
        /*0044*/ 	.byte	0x04, 0x0a
        /*0046*/ 	.short	(.L_412 - .L_411)
	.align		4
.L_411:
        /*0048*/ 	.word	index@(.nv.constant0._ZN5flash44flash_bwd_dq_dk_dv_loop_seqk_parallel_kernelI23Flash_bwd_kernel_traitsILi192ELi64ELi64ELi8ELi4ELi2ELi2ELb0ELb0EN7cutlass10bfloat16_tE19Flash_kernel_traitsILi192ELi64ELi64ELi8ES3_EELb1ELb1ELb0ELb0ELb0ELb1ELb0EEEvNS_16Flash_bwd_paramsE)
        /*004c*/ 	.short	0x0380
        /*004e*/ 	.short	0x0280


	//----- nvinfo : EIATTR_SW_WAR
	.align		4
.L_412:
        /*0050*/ 	.byte	0x04, 0x36
        /*0052*/ 	.short	(.L_414 - .L_413)
.L_413:
        /*0054*/ 	.word	0x00000008
.L_414:


//--------------------- .nv.info._ZN5flash44flash_bwd_dq_dk_dv_loop_seqk_parallel_kernelI23Flash_bwd_kernel_traitsILi192ELi64ELi64ELi8ELi4ELi2ELi2ELb0ELb0EN7cutlass10bfloat16_tE19Flash_kernel_traitsILi192ELi64ELi64ELi8ES3_EELb0ELb1ELb0ELb0ELb0ELb1ELb1EEEvNS_16Flash_bwd_paramsE --------------------------
	.section	.nv.info._ZN5flash44flash_bwd_dq_dk_dv_loop_seqk_parallel_kernelI23Flash_bwd_kernel_traitsILi192ELi64ELi64ELi8ELi4ELi2ELi2ELb0ELb0EN7cutlass10bfloat16_tE19Flash_kernel_traitsILi192ELi64ELi64ELi8ES3_EELb0ELb1ELb0ELb0ELb0ELb1ELb1EEEvNS_16Flash_bwd_paramsE,"",@"SHT_CUDA_INFO"
	.sectionflags	@""
	.align	4


	//----- nvinfo : EIATTR_CUDA_API_VERSION
	.align		4
        /*0000*/ 	.byte	0x04, 0x37
        /*0002*/ 	.short	(.L_416 - .L_415)
.L_415:
        /*0004*/ 	.word	0x00000082


	//----- nvinfo : EIATTR_KPARAM_INFO
	.align		4
.L_416:
        /*0008*/ 	.byte	0x04, 0x17
        /*000a*/ 	.short	(.L_418 - .L_417)
.L_417:
        /*000c*/ 	.word	0x00000000
        /*0010*/ 	.short	0x0000
        /*0012*/ 	.short	0x0000
        /*0014*/ 	.byte	0x00, 0xf0, 0x01, 0x0a


	//----- nvinfo : EIATTR_SPARSE_MMA_MASK
	.align		4
.L_418:
        /*0018*/ 	.byte	0x03, 0x50
        /*001a*/ 	.short	0x0000


	//----- nvinfo : EIATTR_MAXREG_COUNT
	.align		4
        /*001c*/ 	.byte	0x03, 0x1b
        /*001e*/ 	.short	0x00ff


	//----- nvinfo : EIATTR_NUM_BARRIERS
	.align		4
        /*0020*/ 	.byte	0x02, 0x4c
        /*0022*/ 	.byte	0x01
	.zero		1


	//----- nvinfo : EIATTR_MERCURY_ISA_VERSION
	.align		4
        /*0024*/ 	.byte	0x03, 0x5f
        /*0026*/ 	.short	0x0101


	//----- nvinfo : EIATTR_VRC_CTA_INIT_COUNT
	.align		4
        /*0028*/ 	.byte	0x02, 0x4a
	.zero		1
	.zero		1


	//----- nvinfo : EIATTR_EXIT_INSTR_OFFSETS
	.align		4
        /*002c*/ 	.byte	0x04, 0x1c
        /*002e*/ 	.short	(.L_420 - .L_419)


	//   ....[0]....
.L_419:
        /*0030*/ 	.word	0x00000080


	//   ....[1]....
        /*0034*/ 	.word	0x00007060


	//----- nvinfo : EIATTR_CRS_STACK_SIZE
	.align		4
.L_420:
        /*0038*/ 	.byte	0x04, 0x1e
        /*003a*/ 	.short	(.L_422 - .L_421)
.L_421:
        /*003c*/ 	.word	0x00000000


	//----- nvinfo : EIATTR_CBANK_PARAM_SIZE
	.align		4
.L_422:
        /*0040*/ 	.byte	0x03, 0x19
        /*0042*/ 	.short	0x0280


	//----- nvinfo : EIATTR_PARAM_CBANK
	.align		4
        /*0044*/ 	.byte	0x04, 0x0a
        /*0046*/ 	.short	(.L_424 - .L_423)
	.align		4
.L_423:
        /*0048*/ 	.word	index@(.nv.constant0._ZN5flash44flash_bwd_dq_dk_dv_loop_seqk_parallel_kernelI23Flash_bwd_kernel_traitsILi192ELi64ELi64ELi8ELi4ELi2ELi2ELb0ELb0EN7cutlass10bfloat16_tE19Flash_kernel_traitsILi192ELi64ELi64ELi8ES3_EELb0ELb1ELb0ELb0ELb0ELb1ELb1EEEvNS_16Flash_bwd_paramsE)
        /*004c*/ 	.short	0x0380
        /*004e*/ 	.short	0x0280


	//----- nvinfo : EIATTR_SW_WAR
	.align		4
.L_424:
        /*0050*/ 	.byte	0x04, 0x36
        /*0052*/ 	.short	(.L_426 - .L_425)
.L_425:
        /*0054*/ 	.word	0x00000008
.L_426:


//--------------------- .nv.info._ZN5flash44flash_bwd_dq_dk_dv_loop_seqk_parallel_kernelI23Flash_bwd_kernel_traitsILi192ELi64ELi64ELi8ELi4ELi2ELi2ELb0ELb0EN7cutlass10bfloat16_tE19Flash_kernel_traitsILi192ELi64ELi64ELi8ES3_EELb1ELb1ELb0ELb1ELb0ELb0ELb0EEEvNS_16Flash_bwd_paramsE --------------------------
	.section	.nv.info._ZN5flash44flash_bwd_dq_dk_dv_loop_seqk_parallel_kernelI23Flash_bwd_kernel_traitsILi192ELi64ELi64ELi8ELi4ELi2ELi2ELb0ELb0EN7cutlass10bfloat16_tE19Flash_kernel_traitsILi192ELi64ELi64ELi8ES3_EELb1ELb1ELb0ELb1ELb0ELb0ELb0EEEvNS_16Flash_bwd_paramsE,"",@"SHT_CUDA_INFO"
	.sectionflags	@""
	.align	4


	//----- nvinfo : EIATTR_CUDA_API_VERSION
	.align		4
        /*0000*/ 	.byte	0x04, 0x37
        /*0002*/ 	.short	(.L_428 - .L_427)
.L_427:
        /*0004*/ 	.word	0x00000082


	//----- nvinfo : EIATTR_KPARAM_INFO
	.align		4
.L_428:
        /*0008*/ 	.byte	0x04, 0x17
        /*000a*/ 	.short	(.L_430 - .L_429)
.L_429:
        /*000c*/ 	.word	0x00000000
        /*0010*/ 	.short	0x0000
        /*0012*/ 	.short	0x0000
        /*0014*/ 	.byte	0x00, 0xf0, 0x01, 0x0a


	//----- nvinfo : EIATTR_SPARSE_MMA_MASK
	.align		4
.L_430:
        /*0018*/ 	.byte	0x03, 0x50
        /*001a*/ 	.short	0x0000


	//----- nvinfo : EIATTR_MAXREG_COUNT
	.align		4
        /*001c*/ 	.byte	0x03, 0x1b
        /*001e*/ 	.short	0x00ff


	//----- nvinfo : EIATTR_NUM_BARRIERS
	.align		4
        /*0020*/ 	.byte	0x02, 0x4c
        /*0022*/ 	.byte	0x01
	.zero		1


	//----- nvinfo : EIATTR_MERCURY_ISA_VERSION
	.align		4
        /*0024*/ 	.byte	0x03, 0x5f
        /*0026*/ 	.short	0x0101


	//----- nvinfo : EIATTR_VRC_CTA_INIT_COUNT
	.align		4
        /*0028*/ 	.byte	0x02, 0x4a
	.zero		1
	.zero		1


	//----- nvinfo : EIATTR_EXIT_INSTR_OFFSETS
	.align		4
        /*002c*/ 	.byte	0x04, 0x1c
        /*002e*/ 	.short	(.L_432 - .L_431)


	//   ....[0]....
.L_431:
        /*0030*/ 	.word	0x00000080


	//   ....[1]....
        /*0034*/ 	.word	0x00008a60


	//----- nvinfo : EIATTR_CRS_STACK_SIZE
	.align		4
.L_432:
        /*0038*/ 	.byte	0x04, 0x1e
        /*003a*/ 	.short	(.L_434 - .L_433)
.L_433:
        /*003c*/ 	.word	0x00000000


	//----- nvinfo : EIATTR_CBANK_PARAM_SIZE
	.align		4
.L_434:
        /*0040*/ 	.byte	0x03, 0x19
        /*0042*/ 	.short	0x0280


	//----- nvinfo : EIATTR_PARAM_CBANK
	.align		4
        /*0044*/ 	.byte	0x04, 0x0a
        /*0046*/ 	.short	(.L_436 - .L_435)
	.align		4
.L_435:
        /*0048*/ 	.word	index@(.nv.constant0._ZN5flash44flash_bwd_dq_dk_dv_loop_seqk_parallel_kernelI23Flash_bwd_kernel_traitsILi192ELi64ELi64ELi8ELi4ELi2ELi2ELb0ELb0EN7cutlass10bfloat16_tE19Flash_kernel_traitsILi192ELi64ELi64ELi8ES3_EELb1ELb1ELb0ELb1ELb0ELb0ELb0EEEvNS_16Flash_bwd_paramsE)
        /*004c*/ 	.short	0x0380
        /*004e*/ 	.short	0x0280


	//----- nvinfo : EIATTR_SW_WAR
	.align		4
.L_436:
        /*0050*/ 	.byte	0x04, 0x36
        /*0052*/ 	.short	(.L_438 - .L_437)
.L_437:
        /*0054*/ 	.word	0x00000008
.L_438:


//--------------------- .nv.info._ZN5flash44flash_bwd_dq_dk_dv_loop_seqk_parallel_kernelI23Flash_bwd_kernel_traitsILi192ELi64ELi64ELi8ELi4ELi2ELi2ELb0ELb0EN7cutlass10bfloat16_tE19Flash_kernel_traitsILi192ELi64ELi64ELi8ES3_EELb0ELb1ELb0ELb1ELb0ELb0ELb1EEEvNS_16Flash_bwd_paramsE --------------------------
	.section	.nv.info._ZN5flash44flash_bwd_dq_dk_dv_loop_seqk_parallel_kernelI23Flash_bwd_kernel_traitsILi192ELi64ELi64ELi8ELi4ELi2ELi2ELb0ELb0EN7cutlass10bfloat16_tE19Flash_kernel_traitsILi192ELi64ELi64ELi8ES3_EELb0ELb1ELb0ELb1ELb0ELb0ELb1EEEvNS_16Flash_bwd_paramsE,"",@"SHT_CUDA_INFO"
	.sectionflags	@""
	.align	4


	//----- nvinfo : EIATTR_CUDA_API_VERSION
	.align		4
        /*0000*/ 	.byte	0x04, 0x37
        /*0002*/ 	.short	(.L_440 - .L_439)
.L_439:
        /*0004*/ 	.word	0x00000082


	//----- nvinfo : EIATTR_KPARAM_INFO
	.align		4
.L_440:
        /*0008*/ 	.byte	0x04, 0x17
        /*000a*/ 	.short	(.L_442 - .L_441)
.L_441:
        /*000c*/ 	.word	0x00000000
        /*0010*/ 	.short	0x0000
        /*0012*/ 	.short	0x0000
        /*0014*/ 	.byte	0x00, 0xf0, 0x01, 0x0a


	//----- nvinfo : EIATTR_SPARSE_MMA_MASK
	.align		4
.L_442:
        /*0018*/ 	.byte	0x03, 0x50
        /*001a*/ 	.short	0x0000


	//----- nvinfo : EIATTR_MAXREG_COUNT
	.align		4
        /*001c*/ 	.byte	0x03, 0x1b
        /*001e*/ 	.short	0x00ff


	//----- nvinfo : EIATTR_NUM_BARRIERS
	.align		4
        /*0020*/ 	.byte	0x02, 0x4c
        /*0022*/ 	.byte	0x01
	.zero		1


	//----- nvinfo : EIATTR_MERCURY_ISA_VERSION
	.align		4
        /*0024*/ 	.byte	0x03, 0x5f
        /*0026*/ 	.short	0x0101


	//----- nvinfo : EIATTR_VRC_CTA_INIT_COUNT
	.align		4
        /*0028*/ 	.byte	0x02, 0x4a
	.zero		1
	.zero		1


	//----- nvinfo : EIATTR_EXIT_INSTR_OFFSETS
	.align		4
        /*002c*/ 	.byte	0x04, 0x1c
        /*002e*/ 	.short	(.L_444 - .L_443)


	//   ....[0]....
.L_443:
        /*0030*/ 	.word	0x00000080


	//   ....[1]....
        /*0034*/ 	.word	0x00008320


	//----- nvinfo : EIATTR_CRS_STACK_SIZE
	.align		4
.L_444:
        /*0038*/ 	.byte	0x04, 0x1e
        /*003a*/ 	.short	(.L_446 - .L_445)
.L_445:
        /*003c*/ 	.word	0x00000000


	//----- nvinfo : EIATTR_CBANK_PARAM_SIZE
	.align		4
.L_446:
        /*0040*/ 	.byte	0x03, 0x19
        /*0042*/ 	.short	0x0280


	//----- nvinfo : EIATTR_PARAM_CBANK
	.align		4
        /*0044*/ 	.byte	0x04, 0x0a
        /*0046*/ 	.short	(.L_448 - .L_447)
	.align		4
.L_447:
        /*0048*/ 	.word	index@(.nv.constant0._ZN5flash44flash_bwd_dq_dk_dv_loop_seqk_parallel_kernelI23Flash_bwd_kernel_traitsILi192ELi64ELi64ELi8ELi4ELi2ELi2ELb0ELb0EN7cutlass10bfloat16_tE19Flash_kernel_traitsILi192ELi64ELi64ELi8ES3_EELb0ELb1ELb0ELb1ELb0ELb0ELb1EEEvNS_16Flash_bwd_paramsE)
        /*004c*/ 	.short	0x0380
        /*004e*/ 	.short	0x0280


	//----- nvinfo : EIATTR_SW_WAR
	.align		4
.L_448:
        /*0050*/ 	.byte	0x04, 0x36
        /*0052*/ 	.short	(.L_450 - .L_449)
.L_449:
        /*0054*/ 	.word	0x00000008
.L_450:


//--------------------- .nv.info._ZN5flash25flash_bwd_dot_do_o_kernelILb0E23Flash_bwd_kernel_traitsILi192ELi64ELi64ELi8ELi4ELi2ELi2ELb0ELb0EN7cutlass10bfloat16_tE19Flash_kernel_traitsILi192ELi64ELi64ELi8ES3_EEEEvNS_16Flash_bwd_paramsE --------------------------
	.section	.nv.info._ZN5flash25flash_bwd_dot_do_o_kernelILb0E23Flash_bwd_kernel_traitsILi192ELi64ELi64ELi8ELi4ELi2ELi2ELb0ELb0EN7cutlass10bfloat16_tE19Flash_kernel_traitsILi192ELi64ELi64ELi8ES3_EEEEvNS_16Flash_bwd_paramsE,"",@"SHT_CUDA_INFO"
	.sectionflags	@""
	.align	4


	//----- nvinfo : EIATTR_CUDA_API_VERSION
	.align		4
        /*0000*/ 	.byte	0x04, 0x37
        /*0002*/ 	.short	(.L_452 - .L_451)
.L_451:
        /*0004*/ 	.word	0x00000082


	//----- nvinfo : EIATTR_KPARAM_INFO
	.align		4
.L_452:
        /*0008*/ 	.byte	0x04, 0x17
        /*000a*/ 	.short	(.L_454 - .L_453)
.L_453:
        /*000c*/ 	.word	0x00000000
        /*0010*/ 	.short	0x0000
        /*0012*/ 	.short	0x0000
        /*0014*/ 	.byte	0x00, 0xf0, 0x01, 0x0a


	//----- nvinfo : EIATTR_SPARSE_MMA_MASK
	.align		4
.L_454:
        /*0018*/ 	.byte	0x03, 0x50
        /*001a*/ 	.short	0x0000


	//----- nvinfo : EIATTR_MAXREG_COUNT
	.align		4
        /*001c*/ 	.byte	0x03, 0x1b
        /*001e*/ 	.short	0x00ff


	//----- nvinfo : EIATTR_MERCURY_ISA_VERSION
	.align		4
        /*0020*/ 	.byte	0x03, 0x5f
        /*0022*/ 	.short	0x0101


	//----- nvinfo : EIATTR_COOP_GROUP_MASK_REGIDS
	.align		4
        /*0024*/ 	.byte	0x04, 0x29
        /*0026*/ 	.short	(.L_456 - .L_455)


	//   ....[0]....
.L_455:
        /*0028*/ 	.word	0xffffffff


	//   ....[1]....
        /*002c*/ 	.word	0xffffffff


	//   ....[2]....
        /*0030*/ 	.word	0xffffffff


	//   ....[3]....
        /*0034*/ 	.word	0xffffffff


	//   ....[4]....
        /*0038*/ 	.word	0xffffffff


	//   ....[5]....
        /*003c*/ 	.word	0xffffffff


	//----- nvinfo : EIATTR_COOP_GROUP_INSTR_OFFSETS
	.align		4
.L_456:
        /*0040*/ 	.byte	0x04, 0x28
        /*0042*/ 	.short	(.L_458 - .L_457)


	//   ....[0]....
.L_457:
        /*0044*/ 	.word	0x00001490


	//   ....[1]....
        /*0048*/ 	.word	0x000014c0


	//   ....[2]....
        /*004c*/ 	.word	0x000014f0


	//   ....[3]....
        /*0050*/ 	.word	0x00001500


	//   ....[4]....
        /*0054*/ 	.word	0x00001550


	//   ....[5]....
        /*0058*/ 	.word	0x00001570


	//----- nvinfo : EIATTR_VRC_CTA_INIT_COUNT
	.align		4
.L_458:
        /*005c*/ 	.byte	0x02, 0x4a
	.zero		1
	.zero		1


	//----- nvinfo : EIATTR_EXIT_INSTR_OFFSETS
	.align		4
        /*0060*/ 	.byte	0x04, 0x1c
        /*0062*/ 	.short	(.L_460 - .L_459)


	//   ....[0]....
.L_459:
        /*0064*/ 	.word	0x00000140


	//   ....[1]....
        /*0068*/ 	.word	0x000015e0


	//   ....[2]....
        /*006c*/ 	.word	0x00001600


	//----- nvinfo : EIATTR_CRS_STACK_SIZE
	.align		4
.L_460:
        /*0070*/ 	.byte	0x04, 0x1e
        /*0072*/ 	.short	(.L_462 - .L_461)
.L_461:
        /*0074*/ 	.word	0x00000000


	//----- nvinfo : EIATTR_CBANK_PARAM_SIZE
	.align		4
.L_462:
        /*0078*/ 	.byte	0x03, 0x19
        /*007a*/ 	.short	0x0280


	//----- nvinfo : EIATTR_PARAM_CBANK
	.align		4
        /*007c*/ 	.byte	0x04, 0x0a
        /*007e*/ 	.short	(.L_464 - .L_463)
	.align		4
.L_463:
        /*0080*/ 	.word	index@(.nv.constant0._ZN5flash25flash_bwd_dot_do_o_kernelILb0E23Flash_bwd_kernel_traitsILi192ELi64ELi64ELi8ELi4ELi2ELi2ELb0ELb0EN7cutlass10bfloat16_tE19Flash_kernel_traitsILi192ELi64ELi64ELi8ES3_EEEEvNS_16Flash_bwd_paramsE)
        /*0084*/ 	.short	0x0380
        /*0086*/ 	.short	0x0280


	//----- nvinfo : EIATTR_SW_WAR
	.align		4
.L_464:
        /*0088*/ 	.byte	0x04, 0x36
        /*008a*/ 	.short	(.L_466 - .L_465)
.L_465:
        /*008c*/ 	.word	0x00000008
.L_466:


//--------------------- .nv.info._ZN5flash25flash_bwd_dot_do_o_kernelILb1E23Flash_bwd_kernel_traitsILi192ELi64ELi64ELi8ELi4ELi2ELi2ELb0ELb0EN7cutlass10bfloat16_tE19Flash_kernel_traitsILi192ELi64ELi64ELi8ES3_EEEEvNS_16Flash_bwd_paramsE --------------------------
	.section	.nv.info._ZN5flash25flash_bwd_dot_do_o_kernelILb1E23Flash_bwd_kernel_traitsILi192ELi64ELi64ELi8ELi4ELi2ELi2ELb0ELb0EN7cutlass10bfloat16_tE19Flash_kernel_traitsILi192ELi64ELi64ELi8ES3_EEEEvNS_16Flash_bwd_paramsE,"",@"SHT_CUDA_INFO"
	.sectionflags	@""
	.align	4


	//----- nvinfo : EIATTR_CUDA_API_VERSION
	.align		4
        /*0000*/ 	.byte	0x04, 0x37
        /*0002*/ 	.short	(.L_468 - .L_467)
.L_467:
        /*0004*/ 	.word	0x00000082


	//----- nvinfo : EIATTR_KPARAM_INFO
	.align		4
.L_468:
        /*0008*/ 	.byte	0x04, 0x17
        /*000a*/ 	.short	(.L_470 - .L_469)
.L_469:
        /*000c*/ 	.word	0x00000000
        /*0010*/ 	.short	0x0000
        /*0012*/ 	.short	0x0000
        /*0014*/ 	.byte	0x00, 0xf0, 0x01, 0x0a


	//----- nvinfo : EIATTR_SPARSE_MMA_MASK
	.align		4
.L_470:
        /*0018*/ 	.byte	0x03, 0x50
        /*001a*/ 	.short	0x0000


	//----- nvinfo : EIATTR_MAXREG_COUNT
	.align		4
        /*001c*/ 	.byte	0x03, 0x1b
        /*001e*/ 	.short	0x00ff


	//----- nvinfo : EIATTR_MERCURY_ISA_VERSION
	.align		4
        /*0020*/ 	.byte	0x03, 0x5f
        /*0022*/ 	.short	0x0101


	//----- nvinfo : EIATTR_COOP_GROUP_MASK_REGIDS
	.align		4
        /*0024*/ 	.byte	0x04, 0x29
        /*0026*/ 	.short	(.L_472 - .L_471)


	//   ....[0]....
.L_471:
        /*0028*/ 	.word	0xffffffff


	//   ....[1]....
        /*002c*/ 	.word	0xffffffff


	//   ....[2]....
        /*0030*/ 	.word	0xffffffff


	//   ....[3]....
        /*0034*/ 	.word	0xffffffff


	//   ....[4]....
        /*0038*/ 	.word	0xffffffff


	//   ....[5]....
        /*003c*/ 	.word	0xffffffff


	//----- nvinfo : EIATTR_COOP_GROUP_INSTR_OFFSETS
	.align		4
.L_472:
        /*0040*/ 	.byte	0x04, 0x28
        /*0042*/ 	.short	(.L_474 - .L_473)


	//   ....[0]....
.L_473:
        /*0044*/ 	.word	0x00001750


	//   ....[1]....
        /*0048*/ 	.word	0x00001770


	//   ....[2]....
        /*004c*/ 	.word	0x000017b0


	//   ....[3]....
        /*0050*/ 	.word	0x000017d0


	//   ....[4]....
        /*0054*/ 	.word	0x00001860


	//   ....[5]....
        /*0058*/ 	.word	0x00001890


	//----- nvinfo : EIATTR_VRC_CTA_INIT_COUNT
	.align		4
.L_474:
        /*005c*/ 	.byte	0x02, 0x4a
	.zero		1
	.zero		1


	//----- nvinfo : EIATTR_EXIT_INSTR_OFFSETS
	.align		4
        /*0060*/ 	.byte	0x04, 0x1c
        /*0062*/ 	.short	(.L_476 - .L_475)


	//   ....[0]....
.L_475:
        /*0064*/ 	.word	0x00000140


	//   ....[1]....
        /*0068*/ 	.word	0x00001a40


	//----- nvinfo : EIATTR_CRS_STACK_SIZE
	.align		4
.L_476:
        /*006c*/ 	.byte	0x04, 0x1e
        /*006e*/ 	.short	(.L_478 - .L_477)
.L_477:
        /*0070*/ 	.word	0x00000000


	//----- nvinfo : EIATTR_CBANK_PARAM_SIZE
	.align		4
.L_478:
        /*0074*/ 	.byte	0x03, 0x19
        /*0076*/ 	.short	0x0280


	//----- nvinfo : EIATTR_PARAM_CBANK
	.align		4
        /*0078*/ 	.byte	0x04, 0x0a
        /*007a*/ 	.short	(.L_480 - .L_479)
	.align		4
.L_479:
        /*007c*/ 	.word	index@(.nv.constant0._ZN5flash25flash_bwd_dot_do_o_kernelILb1E23Flash_bwd_kernel_traitsILi192ELi64ELi64ELi8ELi4ELi2ELi2ELb0ELb0EN7cutlass10bfloat16_tE19Flash_kernel_traitsILi192ELi64ELi64ELi8ES3_EEEEvNS_16Flash_bwd_paramsE)
        /*0080*/ 	.short	0x0380
        /*0082*/ 	.short	0x0280


	//----- nvinfo : EIATTR_SW_WAR
	.align		4
.L_480:
        /*0084*/ 	.byte	0x04, 0x36
        /*0086*/ 	.short	(.L_482 - .L_481)
.L_481:
        /*0088*/ 	.word	0x00000008
.L_482:


//--------------------- .nv.callgraph             --------------------------
	.section	.nv.callgraph,"",@"SHT_CUDA_CALLGRAPH"
	.align	4
	.sectionentsize	8
	.align		4
        /*0000*/ 	.word	0x00000000
	.align		4
        /*0004*/ 	.word	0xffffffff
	.align		4
        /*0008*/ 	.word	0x00000000
	.align		4
        /*000c*/ 	.word	0xfffffffe
	.align		4
        /*0010*/ 	.word	0x00000000
	.align		4
        /*0014*/ 	.word	0xfffffffd
	.align		4
        /*0018*/ 	.word	0x00000000
	.align		4
        /*001c*/ 	.word	0xfffffffc


//--------------------- .nv.constant4             --------------------------
	.section	.nv.constant4,"a",@progbits
	.align	8
	.align		8
.nv.constant4:
        /*0000*/ 	.dword	_ZN73_INTERNAL_f87d3d6e_37_flash_bwd_hdim192_bf16_causal_sm80_cu_a6473388_28424cuda3std3__45__cpo5beginE
	.align		8
        /*0008*/ 	.dword	_ZN73_INTERNAL_f87d3d6e_37_flash_bwd_hdim192_bf16_causal_sm80_cu_a6473388_28424cuda3std3__45__cpo3endE
	.align		8
        /*0010*/ 	.dword	_ZN73_INTERNAL_f87d3d6e_37_flash_bwd_hdim192_bf16_causal_sm80_cu_a6473388_28424cuda3std3__45__cpo6cbeginE
	.align		8
        /*0018*/ 	.dword	_ZN73_INTERNAL_f87d3d6e_37_flash_bwd_hdim192_bf16_causal_sm80_cu_a6473388_28424cuda3std3__45__cpo4cendE
	.align		8
        /*0020*/ 	.dword	_ZN73_INTERNAL_f87d3d6e_37_flash_bwd_hdim192_bf16_causal_sm80_cu_a6473388_28424cuda3std3__475_GLOBAL__N__f87d3d6e_37_flash_bwd_hdim192_bf16_causal_sm80_cu_a6473388_28426ignoreE
	.align		8
        /*0028*/ 	.dword	_ZN73_INTERNAL_f87d3d6e_37_flash_bwd_hdim192_bf16_causal_sm80_cu_a6473388_28424cuda3std3__419piecewise_constructE
	.align		8
        /*0030*/ 	.dword	_ZN73_INTERNAL_f87d3d6e_37_flash_bwd_hdim192_bf16_causal_sm80_cu_a6473388_28424cuda3std3__48in_placeE
	.align		8
        /*0038*/ 	.dword	_ZN73_INTERNAL_f87d3d6e_37_flash_bwd_hdim192_bf16_causal_sm80_cu_a6473388_28424cuda3std6ranges3__45__cpo4swapE
	.align		8
        /*0040*/ 	.dword	_ZN73_INTERNAL_f87d3d6e_37_flash_bwd_hdim192_bf16_causal_sm80_cu_a6473388_28424cuda3std6ranges3__45__cpo9iter_moveE
	.align		8
        /*0048*/ 	.dword	_ZN73_INTERNAL_f87d3d6e_37_flash_bwd_hdim192_bf16_causal_sm80_cu_a6473388_28424cute7productE
	.align		8
        /*0050*/ 	.dword	_ZN73_INTERNAL_f87d3d6e_37_flash_bwd_hdim192_bf16_causal_sm80_cu_a6473388_28424cute1_E


//--------------------- .text._ZN5flash44flash_bwd_dq_dk_dv_loop_seqk_parallel_kernelI23Flash_bwd_kernel_traitsILi192ELi64ELi64ELi8ELi4ELi2ELi2ELb1ELb1EN7cutlass10bfloat16_tE19Flash_kernel_traitsILi192ELi64ELi64ELi8ES3_EELb0ELb1ELb0ELb0ELb0ELb0ELb0EEEvNS_16Flash_bwd_paramsE --------------------------
	.section	.text._ZN5flash44flash_bwd_dq_dk_dv_loop_seqk_parallel_kernelI23Flash_bwd_kernel_traitsILi192ELi64ELi64ELi8ELi4ELi2ELi2ELb1ELb1EN7cutlass10bfloat16_tE19Flash_kernel_traitsILi192ELi64ELi64ELi8ES3_EELb0ELb1ELb0ELb0ELb0ELb0ELb0EEEvNS_16Flash_bwd_paramsE,"ax",@progbits
	.align	128
        .global         _ZN5flash44flash_bwd_dq_dk_dv_loop_seqk_parallel_kernelI23Flash_bwd_kernel_traitsILi192ELi64ELi64ELi8ELi4ELi2ELi2ELb1ELb1EN7cutlass10bfloat16_tE19Flash_kernel_traitsILi192ELi64ELi64ELi8ES3_EELb0ELb1ELb0ELb0ELb0ELb0ELb0EEEvNS_16Flash_bwd_paramsE
        .type           _ZN5flash44flash_bwd_dq_dk_dv_loop_seqk_parallel_kernelI23Flash_bwd_kernel_traitsILi192ELi64ELi64ELi8ELi4ELi2ELi2ELb1ELb1EN7cutlass10bfloat16_tE19Flash_kernel_traitsILi192ELi64ELi64ELi8ES3_EELb0ELb1ELb0ELb0ELb0ELb0ELb0EEEvNS_16Flash_bwd_paramsE,@function
        .size           _ZN5flash44flash_bwd_dq_dk_dv_loop_seqk_parallel_kernelI23Flash_bwd_kernel_traitsILi192ELi64ELi64ELi8ELi4ELi2ELi2ELb1ELb1EN7cutlass10bfloat16_tE19Flash_kernel_traitsILi192ELi64ELi64ELi8ES3_EELb0ELb1ELb0ELb0ELb0ELb0ELb0EEEvNS_16Flash_bwd_paramsE,(.L_x_1080 - _ZN5flash44flash_bwd_dq_dk_dv_loop_seqk_parallel_kernelI23Flash_bwd_kernel_traitsILi192ELi64ELi64ELi8ELi4ELi2ELi2ELb1ELb1EN7cutlass10bfloat16_tE19Flash_kernel_traitsILi192ELi64ELi64ELi8ES3_EELb0ELb1ELb0ELb0ELb0ELb0ELb0EEEvNS_16Flash_bwd_paramsE)
        .other          _ZN5flash44flash_bwd_dq_dk_dv_loop_seqk_parallel_kernelI23Flash_bwd_kernel_traitsILi192ELi64ELi64ELi8ELi4ELi2ELi2ELb1ELb1EN7cutlass10bfloat16_tE19Flash_kernel_traitsILi192ELi64ELi64ELi8ES3_EELb0ELb1ELb0ELb0ELb0ELb0ELb0EEEvNS_16Flash_bwd_paramsE,@"STO_CUDA_ENTRY STV_DEFAULT"
_ZN5flash44flash_bwd_dq_dk_dv_loop_seqk_parallel_kernelI23Flash_bwd_kernel_traitsILi192ELi64ELi64ELi8ELi4ELi2ELi2ELb1ELb1EN7cutlass10bfloat16_tE19Flash_kernel_traitsILi192ELi64ELi64ELi8ES3_EELb0ELb1ELb0ELb0ELb0ELb0ELb0EEEvNS_16Flash_bwd_paramsE:
.text._ZN5flash44flash_bwd_dq_dk_dv_loop_seqk_parallel_kernelI23Flash_bwd_kernel_traitsILi192ELi64ELi64ELi8ELi4ELi2ELi2ELb1ELb1EN7cutlass10bfloat16_tE19Flash_kernel_traitsILi192ELi64ELi64ELi8ES3_EELb0ELb1ELb0ELb0ELb0ELb0ELb0EEEvNS_16Flash_bwd_paramsE:
[----:B------:R-:W1:Y:S08]  /*0000*/  LDC R1, c[0x0][0x37c] ;  /* 0x0000df00ff017b82 */ /* 0x000e700000000800 */
[----:B------:R-:W2:Y:S01]  /*0010*/  LDC R0, c[0x0][0x438] ;  /* 0x00010e00ff007b82 */ /* 0x000ea20000000800 */
[----:B-1----:R-:W-:-:S07]  /*0020*/  VIADD R1, R1, 0xffffff30 ;  /* 0xffffff3001017836 */ /* 0x002fce0000000000 */
[----:B------:R-:W1:Y:S01]  /*0030*/  S2UR UR41, SR_CTAID.X ;  /* 0x00000000002979c3 */ /* 0x000e620000002500 */
[----:B--2---:R-:W-:-:S05]  /*0040*/  VIADD R0, R0, 0x3f ;  /* 0x0000003f00007836 */ /* 0x004fca0000000000 */
[----:B------:R-:W-:-:S04]  /*0050*/  SHF.R.S32.HI R2, RZ, 0x1f, R0 ;  /* 0x0000001fff027819 */ /* 0x000fc80000011400 */
[----:B------:R-:W-:-:S04]  /*0060*/  LEA.HI R0, R2, R0, RZ, 0x6 ;  /* 0x0000000002007211 */ /* 0x000fc800078f30ff */
[----:B------:R-:W-:-:S04]  /*0070*/  SHF.R.S32.HI R0, RZ, 0x6, R0 ;  /* 0x00000006ff007819 */ /* 0x000fc80000011400 */
[----:B-1----:R-:W-:-:S13]  /*0080*/  ISETP.LE.AND P0, PT, R0, UR41, PT ;  /* 0x0000002900007c0c */ /* 0x002fda000bf03270 */
[----:B------:R-:W-:Y:S05]  /*0090*/  @P0 EXIT ;  /* 0x000000000000094d */ /* 0x000fea0003800000 */
[----:B------:R-:W1:Y:S01]  /*00a0*/  S2UR UR45, SR_CTAID.Y ;  /* 0x00000000002d79c3 */ /* 0x000e620000002600 */
[----:B------:R-:W1:Y:S01]  /*00b0*/  LDCU.64 UR42, c[0x0][0x468] ;  /* 0x00008d00ff2a77ac */ /* 0x000e620008000a00 */
[----:B------:R-:W2:Y:S06]  /*00c0*/  LDCU.64 UR4, c[0x0][0x468] ;  /* 0x00008d00ff0477ac */ /* 0x000eac0008000a00 */
[----:B------:R-:W-:Y:S01]  /*00d0*/  S2UR UR28, SR_CTAID.Z ;  /* 0x00000000001c79c3 */ /* 0x000fe20000002700 */
[----:B------:R-:W3:Y:S01]  /*00e0*/  LDCU.64 UR6, c[0x0][0x460] ;  /* 0x00008c00ff0677ac */ /* 0x000ee20008000a00 */
[----:B------:R-:W4:Y:S06]  /*00f0*/  LDCU.U8 UR8, c[0x0][0x532] ;  /* 0x0000a640ff0877ac */ /* 0x000f2c0008000000 */
[----:B------:R-:W-:Y:S01]  /*0100*/  S2UR UR26, SR_CTAID.X ;  /* 0x00000000001a79c3 */ /* 0x000fe20000002500 */
[----:B------:R-:W5:Y:S01]  /*0110*/  LDCU.64 UR12, c[0x0][0x470] ;  /* 0x00008e00ff0c77ac */ /* 0x000f620008000a00 */
[----:B------:R-:W4:Y:S06]  /*0120*/  LDCU UR10, c[0x0][0x438] ;  /* 0x00008700ff0a77ac */ /* 0x000f2c0008000800 */
[----:B------:R-:W-:Y:S01]  /*0130*/  S2UR UR25, SR_CTAID.Z ;  /* 0x00000000001979c3 */ /* 0x000fe20000002700 */
[----:B-1----:R-:W-:-:S02]  /*0140*/  ULEA UR42, UP0, UR45, UR42, 0x2 ;  /* 0x0000002a2d2a7291 */ /* 0x002fc4000f8010ff */
[----:B--2---:R-:W-:Y:S02]  /*0150*/  UISETP.EQ.U32.AND UP2, UPT, UR4, URZ, UPT ;  /* 0x000000ff0400728c */ /* 0x004fe4000bf42070 */
[----:B------:R-:W-:Y:S02]  /*0160*/  ULEA.HI.X UR43, UR45, UR43, URZ, 0x2, UP0 ;  /* 0x0000002b2d2b7291 */ /* 0x000fe400080f14ff */
[----:B------:R-:W-:Y:S01]  /*0170*/  UISETP.NE.U32.AND UP6, UPT, UR4, URZ, UPT ;  /* 0x000000ff0400728c */ /* 0x000fe2000bfc5070 */
[----:B------:R-:W1:Y:S01]  /*0180*/  S2UR UR4, SR_CgaCtaId ;  /* 0x00000000000479c3 */ /* 0x000e620000008800 */
[----:B---3--:R-:W-:Y:S02]  /*0190*/  UISETP.NE.U32.AND UP1, UPT, UR6, URZ, UPT ;  /* 0x000000ff0600728c */ /* 0x008fe4000bf25070 */
[----:B------:R-:W-:Y:S02]  /*01a0*/  UISETP.NE.U32.AND UP0, UPT, UR6, URZ, UPT ;  /* 0x000000ff0600728c */ /* 0x000fe4000bf05070 */
[----:B------:R-:W-:-:S02]  /*01b0*/  UISETP.NE.AND.EX UP5, UPT, UR7, URZ, UPT, UP1 ;  /* 0x000000ff0700728c */ /* 0x000fc4000bfa5310 */
[----:B------:R-:W-:Y:S01]  /*01c0*/  UISETP.NE.AND.EX UP4, UPT, UR7, URZ, UPT, UP0 ;  /* 0x000000ff0700728c */ /* 0x000fe2000bf85300 */
[----:B------:R-:W2:Y:S01]  /*01d0*/  S2UR UR6, SR_CgaCtaId ;  /* 0x00000000000679c3 */ /* 0x000ea20000008800 */
[----:B----4-:R-:W-:Y:S02]  /*01e0*/  UISETP.NE.AND UP3, UPT, UR8, URZ, UPT ;  /* 0x000000ff0800728c */ /* 0x010fe4000bf65270 */
[----:B------:R-:W-:Y:S02]  /*01f0*/  UISETP.NE.AND.EX UP6, UPT, UR5, URZ, UPT, UP6 ;  /* 0x000000ff0500728c */ /* 0x000fe4000bfc5360 */
[----:B------:R-:W-:Y:S01]  /*0200*/  UISETP.EQ.OR.EX UP0, UPT, UR5, URZ, !UP3, UP2 ;  /* 0x000000ff0500728c */ /* 0x000fe2000df02720 */
[----:B------:R-:W-:Y:S02]  /*0210*/  UMOV UR8, 0x400 ;  /* 0x0000040000087882 */ /* 0x000fe40000000000 */
[----:B------:R-:W3:Y:S01]  /*0220*/  S2UR UR7, SR_CTAID.Y ;  /* 0x00000000000779c3 */ /* 0x000ee20000002600 */
[----:B------:R-:W-:Y:S01]  /*0230*/  UMOV UR5, 0x400 ;  /* 0x0000040000057882 */ /* 0x000fe20000000000 */
[----:B------:R-:W-:-:S02]  /*0240*/  UP2UR UR30, UPR, URZ, 0x1 ;  /* 0x00000001ff1e7883 */ /* 0x000fc40008000000 */
[----:B-----5:R-:W-:Y:S02]  /*0250*/  UISETP.NE.U32.AND UP0, UPT, UR12, URZ, UPT ;  /* 0x000000ff0c00728c */ /* 0x020fe4000bf05070 */
[----:B------:R-:W-:Y:S02]  /*0260*/  UP2UR UR29, UPR, URZ, 0x8 ;  /* 0x00000008ff1d7883 */ /* 0x000fe40008000000 */
[----:B-1----:R-:W-:Y:S01]  /*0270*/  ULEA UR4, UR4, UR5, 0x18 ;  /* 0x0000000504047291 */ /* 0x002fe2000f8ec0ff */
[----:B------:R-:W1:Y:S01]  /*0280*/  LDCU.64 UR38, c[0x0][0x358] ;  /* 0x00006b00ff2677ac */ /* 0x000e620008000a00 */
[----:B------:R-:W4:Y:S01]  /*0290*/  LDCU.64 UR32, c[0x0][0x460] ;  /* 0x00008c00ff2077ac */ /* 0x000f220008000a00 */
[----:B------:R-:W1:Y:S01]  /*02a0*/  LDCU UR24, c[0x0][0x438] ;  /* 0x00008700ff1877ac */ /* 0x000e620008000800 */
[----:B------:R-:W1:Y:S01]  /*02b0*/  @!UP4 LDCU UR27, c[0x0][0x434] ;  /* 0x00008680ff1bc7ac */ /* 0x000e620008000800 */
[----:B--2---:R-:W-:Y:S02]  /*02c0*/  ULEA UR6, UR6, UR8, 0x18 ;  /* 0x0000000806067291 */ /* 0x004fe4000f8ec0ff */
[----:B------:R-:W-:-:S02]  /*02d0*/  UIADD3 UR5, UPT, UPT, UR4, 0x14000, URZ ;  /* 0x0001400004057890 */ /* 0x000fc4000fffe0ff */
[----:B------:R-:W-:Y:S01]  /*02e0*/  UISETP.NE.AND.EX UP3, UPT, UR13, URZ, UPT, UP0 ;  /* 0x000000ff0d00728c */ /* 0x000fe2000bf65300 */
[----:B------:R-:W-:Y:S01]  /*02f0*/  UMOV UR35, URZ ;  /* 0x000000ff00237c82 */ /* 0x000fe20008000000 */
[----:B------:R-:W-:-:S09]  /*0300*/  UMOV UR36, URZ ;  /* 0x000000ff00247c82 */ /* 0x000fd20008000000 */
.L_x_64:
[----:B--2---:R-:W2:Y:S01]  /*0310*/  LDCU.64 UR8, c[0x0][0x478] ;  /* 0x00008f00ff0877ac */ /* 0x004ea20008000a00 */
[----:B------:R-:W-:Y:S02]  /*0320*/  PLOP3.LUT P1, PT, PT, PT, UP3, 0x80, 0x8 ;  /* 0x000000000008781c */ /* 0x000fe40003f2f038 */
[----:B------:R-:W-:Y:S01]  /*0330*/  PLOP3.LUT P4, PT, PT, PT, UP5, 0x80, 0x8 ;  /* 0x000000000008781c */ /* 0x000fe20003f8f058 */
[----:B------:R-:W-:Y:S01]  /*0340*/  @UP3 ULEA UR14, UP0, UR45, UR12, 0x2 ;  /* 0x0000000c2d0e3291 */ /* 0x000fe2000f8010ff */
[----:B------:R-:W-:Y:S01]  /*0350*/  PLOP3.LUT P2, PT, PT, PT, UP4, 0x80, 0x8 ;  /* 0x000000000008781c */ /* 0x000fe20003f4f048 */
[----:B------:R-:W-:Y:S02]  /*0360*/  UISETP.NE.AND UP2, UPT, UR30, URZ, UPT ;  /* 0x000000ff1e00728c */ /* 0x000fe4000bf45270 */
[----:B------:R-:W-:Y:S02]  /*0370*/  @UP3 ULEA.HI.X UR15, UR45, UR13, URZ, 0x2, UP0 ;  /* 0x0000000d2d0f3291 */ /* 0x000fe400080f14ff */
[----:B------:R-:W-:-:S04]  /*0380*/  IMAD.U32 R4, RZ, RZ, UR14 ;  /* 0x0000000eff047e24 */ /* 0x000fc8000f8e00ff */
[----:B------:R-:W-:Y:S01]  /*0390*/  IMAD.U32 R5, RZ, RZ, UR15 ;  /* 0x0000000fff057e24 */ /* 0x000fe2000f8e00ff */
[----:B----4-:R-:W-:Y:S02]  /*03a0*/  UIMAD.WIDE.U32 UR14, UR45, 0x4, UR32 ;  /* 0x000000042d0e78a5 */ /* 0x010fe4000f8e0020 */
[----:B--2---:R-:W-:Y:S02]  /*03b0*/  UISETP.NE.U32.AND UP0, UPT, UR8, URZ, UPT ;  /* 0x000000ff0800728c */ /* 0x004fe4000bf05070 */
[----:B-1----:R-:W2:Y:S02]  /*03c0*/  @P1 LDG.E R6, desc[UR38][R4.64] ;  /* 0x0000002604061981 */ /* 0x002ea4000c1e1900 */
[----:B------:R-:W-:-:S06]  /*03d0*/  UISETP.NE.AND.EX UP0, UPT, UR9, URZ, UPT, UP0 ;  /* 0x000000ff0900728c */ /* 0x000fcc000bf05300 */
[----:B------:R-:W-:-:S05]  /*03e0*/  PLOP3.LUT P0, PT, PT, PT, UP0, 0x80, 0x8 ;  /* 0x000000000008781c */ /* 0x000fca0003f0f008 */
[----:B------:R-:W-:Y:S01]  /*03f0*/  @UP0 ULEA UR16, UP1, UR45, UR8, 0x2 ;  /* 0x000000082d100291 */ /* 0x000fe2000f8210ff */
[----:B------:R-:W-:Y:S01]  /*0400*/  PLOP3.LUT P3, PT, PT, PT, UP2, 0x80, 0x8 ;  /* 0x000000000008781c */ /* 0x000fe20003f6f028 */
[----:B------:R-:W1:Y:S02]  /*0410*/  @!UP0 LDCU UR11, c[0x0][0x43c] ;  /* 0x00008780ff0b87ac */ /* 0x000e640008000800 */
[----:B------:R-:W-:Y:S02]  /*0420*/  @UP0 ULEA.HI.X UR17, UR45, UR9, URZ, 0x2, UP1 ;  /* 0x000000092d110291 */ /* 0x000fe400088f14ff */
[----:B---3--:R-:W-:Y:S01]  /*0430*/  IMAD.U32 R2, RZ, RZ, UR16 ;  /* 0x00000010ff027e24 */ /* 0x008fe2000f8e00ff */
[----:B------:R-:W4:Y:S03]  /*0440*/  @!UP0 LDCU.64 UR8, c[0x0][0x488] ;  /* 0x00009100ff0887ac */ /* 0x000f260008000a00 */
[----:B------:R-:W-:-:S05]  /*0450*/  IMAD.U32 R3, RZ, RZ, UR17 ;  /* 0x00000011ff037e24 */ /* 0x000fca000f8e00ff */
[----:B------:R5:W3:Y:S01]  /*0460*/  @P0 LDG.E R4, desc[UR38][R2.64] ;  /* 0x0000002602040981 */ /* 0x000ae2000c1e1900 */
[----:B------:R-:W-:Y:S01]  /*0470*/  UMOV UR40, URZ ;  /* 0x000000ff00287c82 */ /* 0x000fe20008000000 */
[----:B------:R-:W-:Y:S01]  /*0480*/  UMOV UR21, 0xffffffff ;  /* 0xffffffff00157882 */ /* 0x000fe20000000000 */
[----:B------:R-:W-:Y:S01]  /*0490*/  UMOV UR44, 0xffffffff ;  /* 0xffffffff002c7882 */ /* 0x000fe20000000000 */
[----:B----4-:R-:W-:-:S04]  /*04a0*/  @!UP0 UISETP.NE.U32.AND UP1, UPT, UR8, URZ, UPT ;  /* 0x000000ff0800828c */ /* 0x010fc8000bf25070 */
[----:B------:R-:W-:Y:S02]  /*04b0*/  @!UP0 UISETP.NE.AND.EX UP1, UPT, UR9, URZ, UPT, UP1 ;  /* 0x000000ff0900828c */ /* 0x000fe4000bf25310 */
[----:B------:R-:W-:Y:S02]  /*04c0*/  USHF.L.U32 UR34, UR41, 0x6, URZ ;  /* 0x0000000629227899 */ /* 0x000fe400080006ff */
[----:B-1----:R-:W-:Y:S01]  /*04d0*/  @!UP0 USEL UR9, UR11, URZ, UP1 ;  /* 0x000000ff0b098287 */ /* 0x002fe20008800000 */
[----:B-----5:R-:W-:Y:S02]  /*04e0*/  IMAD.U32 R2, RZ, RZ, UR14 ;  /* 0x0000000eff027e24 */ /* 0x020fe4000f8e00ff */
[----:B------:R-:W-:-:S05]  /*04f0*/  IMAD.U32 R3, RZ, RZ, UR15 ;  /* 0x0000000fff037e24 */ /* 0x000fca000f8e00ff */
[----:B------:R-:W4:Y:S04]  /*0500*/  @P4 LDG.E R5, desc[UR38][R2.64] ;  /* 0x0000002602054981 */ /* 0x000f28000c1e1900 */
[----:B------:R1:W5:Y:S02]  /*0510*/  @P2 LDG.E R0, desc[UR38][R2.64+0x4] ;  /* 0x0000042602002981 */ /* 0x000364000c1e1900 */
[----:B-1----:R-:W-:Y:S02]  /*0520*/  IMAD.U32 R2, RZ, RZ, UR42 ;  /* 0x0000002aff027e24 */ /* 0x002fe4000f8e00ff */
[----:B------:R-:W-:-:S05]  /*0530*/  IMAD.U32 R3, RZ, RZ, UR43 ;  /* 0x0000002bff037e24 */ /* 0x000fca000f8e00ff */
[----:B------:R-:W5:Y:S01]  /*0540*/  @!P3 LDG.E R2, desc[UR38][R2.64] ;  /* 0x000000260202b981 */ /* 0x000f62000c1e1900 */
[----:B--2---:R-:W-:Y:S02]  /*0550*/  @P1 R2UR UR40, R6 ;  /* 0x00000000062812ca */ /* 0x004fe400000e0000 */
[----:B---3--:R-:W-:-:S13]  /*0560*/  @P0 R2UR UR37, R4 ;  /* 0x00000000042502ca */ /* 0x008fda00000e0000 */
[----:B------:R-:W-:Y:S01]  /*0570*/  @UP0 UIADD3 UR37, UPT, UPT, UR37, -UR40, URZ ;  /* 0x8000002825250290 */ /* 0x000fe2000fffe0ff */
[----:B----4-:R-:W-:Y:S02]  /*0580*/  @P4 R2UR UR21, R5 ;  /* 0x00000000051542ca */ /* 0x010fe400000e0000 */
[----:B-----5:R-:W-:Y:S02]  /*0590*/  @P2 R2UR UR8, R0 ;  /* 0x00000000000822ca */ /* 0x020fe400000e0000 */
[----:B------:R-:W-:Y:S01]  /*05a0*/  @!P3 R2UR UR44, R2 ;  /* 0x00000000022cb2ca */ /* 0x000fe200000e0000 */
[----:B------:R-:W-:-:S14]  /*05b0*/  BRA.U !UP6, `(.L_x_0) ;  /* 0x000000010e247547 */ /* 0x000fdc000b800000 */
[----:B------:R-:W-:Y:S01]  /*05c0*/  UISETP.NE.AND UP1, UPT, UR29, URZ, UPT ;  /* 0x000000ff1d00728c */ /* 0x000fe2000bf25270 */
[----:B------:R-:W-:Y:S02]  /*05d0*/  IMAD.U32 R2, RZ, RZ, UR42 ;  /* 0x0000002aff027e24 */ /* 0x000fe4000f8e00ff */
[----:B------:R-:W-:-:S03]  /*05e0*/  IMAD.U32 R3, RZ, RZ, UR43 ;  /* 0x0000002bff037e24 */ /* 0x000fc6000f8e00ff */
[----:B------:R-:W-:-:S13]  /*05f0*/  PLOP3.LUT P0, PT, PT, PT, UP1, 0x80, 0x8 ;  /* 0x000000000008781c */ /* 0x000fda0003f0f018 */
[----:B------:R-:W2:Y:S04]  /*0600*/  @P0 LDG.E R0, desc[UR38][R2.64+0x4] ;  /* 0x0000042602000981 */ /* 0x000ea8000c1e1900 */
[----:B------:R-:W3:Y:S01]  /*0610*/  @!P0 LDG.E R2, desc[UR38][R2.64] ;  /* 0x0000002602028981 */ /* 0x000ee2000c1e1900 */
[----:B--2---:R-:W-:-:S13]  /*0620*/  @P0 R2UR UR10, R0 ;  /* 0x00000000000a02ca */ /* 0x004fda00000e0000 */
[----:B------:R-:W-:-:S07]  /*0630*/  @UP1 UIADD3 UR10, UPT, UPT, UR10, -UR44, URZ ;  /* 0x8000002c0a0a1290 */ /* 0x000fce000fffe0ff */
[----:B---3--:R-:W-:-:S15]  /*0640*/  @!P0 R2UR UR10, R2 ;  /* 0x00000000020a82ca */ /* 0x008fde00000e0000 */
.L_x_0:
[----:B------:R-:W-:Y:S01]  /*0650*/  @!UP0 UIADD3 UR37, UPT, UPT, UR9, UR10, -UR40 ;  /* 0x0000000a09258290 */ /* 0x000fe2000fffe828 */
[----:B------:R-:W-:Y:S01]  /*0660*/  @!UP4 UMOV UR47, UR27 ;  /* 0x0000001b002fcc82 */ /* 0x000fe20008000000 */
[----:B------:R-:W-:Y:S02]  /*0670*/  @UP4 UIADD3 UR47, UPT, UPT, UR8, -UR21, URZ ;  /* 0x80000015082f4290 */ /* 0x000fe4000fffe0ff */
[----:B------:R-:W-:-:S09]  /*0680*/  UISETP.GT.AND UP0, UPT, UR37, UR34, UPT ;  /* 0x000000222500728c */ /* 0x000fd2000bf04270 */
[----:B------:R-:W-:Y:S05]  /*0690*/  BRA.U !UP0, `(.L_x_1) ;  /* 0x0000008108fc7547 */ /* 0x000fea000b800000 */
[----:B------:R-:W-:Y:S02]  /*06a0*/  UISETP.NE.AND UP1, UPT, UR21, -0x1, UPT ;  /* 0xffffffff1500788c */ /* 0x000fe4000bf25270 */
[----:B------:R-:W-:Y:S02]  /*06b0*/  UIADD3 UR14, UPT, UPT, UR47, 0x3f, URZ ;  /* 0x0000003f2f0e7890 */ /* 0x000fe4000fffe0ff */
[----:B------:R-:W-:Y:S02]  /*06c0*/  UISETP.NE.AND UP2, UPT, UR44, -0x1, UPT ;  /* 0xffffffff2c00788c */ /* 0x000fe4000bf45270 */
[----:B------:R-:W-:-:S04]  /*06d0*/  USHF.R.S32.HI UR46, URZ, 0x1f, UR14 ;  /* 0x0000001fff2e7899 */ /* 0x000fc8000801140e */
[----:B------:R-:W-:Y:S01]  /*06e0*/  ULEA.HI UR46, UR46, UR14, URZ, 0x6 ;  /* 0x0000000e2e2e7291 */ /* 0x000fe2000f8f30ff */
[----:B------:R-:W1:Y:S01]  /*06f0*/  @!UP1 LDCU.64 UR10, c[0x0][0x398] ;  /* 0x00007300ff0a97ac */ /* 0x000e620008000a00 */
[----:B------:R-:W2:Y:S02]  /*0700*/  @UP1 LDCU.64 UR8, c[0x0][0x3b0] ;  /* 0x00007600ff0817ac */ /* 0x000ea40008000a00 */
[----:B------:R-:W-:-:S04]  /*0710*/  USHF.R.S32.HI UR46, URZ, 0x6, UR46 ;  /* 0x00000006ff2e7899 */ /* 0x000fc8000801142e */
[----:B------:R-:W-:-:S04]  /*0720*/  USHF.L.U32 UR48, UR46, 0x6, URZ ;  /* 0x000000062e307899 */ /* 0x000fc800080006ff */
[----:B------:R-:W-:Y:S02]  /*0730*/  UIADD3 UR49, UPT, UPT, UR48, -0x40, URZ ;  /* 0xffffffc030317890 */ /* 0x000fe4000fffe0ff */
[----:B-1----:R-:W-:Y:S02]  /*0740*/  @!UP1 UIMAD.WIDE.U32 UR18, UR45, UR10, URZ ;  /* 0x0000000a2d1292a5 */ /* 0x002fe4000f8e00ff */
[----:B--2---:R-:W-:Y:S02]  /*0750*/  @UP1 UIMAD.WIDE.U32 UR14, UR21, UR8, URZ ;  /* 0x00000008150e12a5 */ /* 0x004fe4000f8e00ff */
[----:B------:R-:W-:Y:S02]  /*0760*/  @!UP1 UIMAD UR20, UR45, UR11, UR19 ;  /* 0x0000000b2d1492a4 */ /* 0x000fe4000f8e0213 */
[----:B------:R-:W-:Y:S02]  /*0770*/  @UP1 UIMAD UR20, UR21, UR9, UR15 ;  /* 0x00000009151412a4 */ /* 0x000fe4000f8e020f */
[----:B------:R-:W-:Y:S01]  /*0780*/  USHF.R.S32.HI UR19, URZ, 0x1f, UR49 ;  /* 0x0000001fff137899 */ /* 0x000fe20008011431 */
[----:B------:R-:W-:Y:S01]  /*0790*/  @UP1 UMOV UR18, UR14 ;  /* 0x0000000e00121c82 */ /* 0x000fe20008000000 */
[----:B------:R-:W-:Y:S10]  /*07a0*/  BRA.U UP2, `(.L_x_2) ;  /* 0x0000000102307547 */ /* 0x000ff4000b800000 */
[----:B------:R-:W1:Y:S01]  /*07b0*/  LDCU.64 UR16, c[0x0][0x3b8] ;  /* 0x00007700ff1077ac */ /* 0x000e620008000a00 */
[----:B------:R-:W2:Y:S01]  /*07c0*/  LDCU.64 UR8, c[0x0][0x3a0] ;  /* 0x00007400ff0877ac */ /* 0x000ea20008000a00 */
[----:B------:R-:W-:-:S04]  /*07d0*/  USHF.R.S32.HI UR10, URZ, 0x1f, UR40 ;  /* 0x0000001fff0a7899 */ /* 0x000fc80008011428 */
[----:B-1----:R-:W-:Y:S02]  /*07e0*/  UIMAD UR10, UR10, UR16, URZ ;  /* 0x000000100a0a72a4 */ /* 0x002fe4000f8e02ff */
[----:B------:R-:W-:Y:S02]  /*07f0*/  UIMAD.WIDE.U32 UR14, UR40, UR16, URZ ;  /* 0x00000010280e72a5 */ /* 0x000fe4000f8e00ff */
[----:B------:R-:W-:-:S04]  /*0800*/  UIMAD UR10, UR40, UR17, UR10 ;  /* 0x00000011280a72a4 */ /* 0x000fc8000f8e020a */
[----:B------:R-:W-:-:S03]  /*0810*/  UIADD3 UR11, UPT, UPT, UR15, UR10, URZ ;  /* 0x0000000a0f0b7290 */ /* 0x000fc6000fffe0ff */
[----:B------:R-:W-:Y:S02]  /*0820*/  UMOV UR10, UR14 ;  /* 0x0000000e000a7c82 */ /* 0x000fe40008000000 */
[----:B--2---:R-:W-:-:S04]  /*0830*/  UIMAD.WIDE.U32 UR50, UR45, UR8, UR10 ;  /* 0x000000082d3272a5 */ /* 0x004fc8000f8e000a */
[----:B------:R-:W-:-:S06]  /*0840*/  UIMAD UR9, UR45, UR9, UR51 ;  /* 0x000000092d0972a4 */ /* 0x000fcc000f8e0233 */
[----:B------:R-:W-:Y:S01]  /*0850*/  MOV R22, UR9 ;  /* 0x0000000900167c02 */ /* 0x000fe20008000f00 */
[----:B------:R-:W-:Y:S05]  /*0860*/  BRA `(.L_x_3) ;  /* 0x0000000000187947 */ /* 0x000fea0003800000 */
.L_x_2:
[----:B------:R-:W1:Y:S01]  /*0870*/  LDCU.64 UR16, c[0x0][0x3b8] ;  /* 0x00007700ff1077ac */ /* 0x000e620008000a00 */
[----:B------:R-:W-:-:S04]  /*0880*/  UIADD3 UR8, UPT, UPT, UR40, UR44, URZ ;  /* 0x0000002c28087290 */ /* 0x000fc8000fffe0ff */
[----:B-1----:R-:W-:Y:S02]  /*0890*/  UIMAD.WIDE.U32 UR50, UR8, UR16, URZ ;  /* 0x00000010083272a5 */ /* 0x002fe4000f8e00ff */
[----:B------:R-:W-:-:S04]  /*08a0*/  UIMAD UR8, UR8, UR17, URZ ;  /* 0x00000011080872a4 */ /* 0x000fc8000f8e02ff */
[----:B------:R-:W-:-:S06]  /*08b0*/  UIADD3 UR8, UPT, UPT, UR51, UR8, URZ ;  /* 0x0000000833087290 */ /* 0x000fcc000fffe0ff */
[----:B------:R-:W-:Y:S02]  /*08c0*/  MOV R22, UR8 ;  /* 0x0000000800167c02 */ /* 0x000fe40008000f00 */
.L_x_3:
[----:B------:R-:W1:Y:S01]  /*08d0*/  LDC R5, c[0x0][0x3e8] ;  /* 0x0000fa00ff057b82 */ /* 0x000e620000000800 */
[----:B------:R-:W2:Y:S01]  /*08e0*/  S2R R6, SR_CTAID.Z ;  /* 0x0000000000067919 */ /* 0x000ea20000002700 */
[----:B------:R-:W-:Y:S01]  /*08f0*/  USHF.R.S32.HI UR31, URZ, 0x1f, UR34 ;  /* 0x0000001fff1f7899 */ /* 0x000fe20008011422 */
[----:B-1----:R-:W-:-:S05]  /*0900*/  IABS R0, R5 ;  /* 0x0000000500007213 */ /* 0x002fca0000000000 */
[----:B------:R-:W-:-:S04]  /*0910*/  IMAD.MOV.U32 R4, RZ, RZ, R0 ;  /* 0x000000ffff047224 */ /* 0x000fc800078e0000 */
[----:B------:R-:W1:Y:S01]  /*0920*/  I2F.RP R2, R4 ;  /* 0x0000000400027306 */ /* 0x000e620000209400 */
[----:B--2---:R-:W-:-:S07]  /*0930*/  IABS R6, R6 ;  /* 0x0000000600067213 */ /* 0x004fce0000000000 */
[----:B-1----:R-:W1:Y:S02]  /*0940*/  MUFU.RCP R2, R2 ;  /* 0x0000000200027308 */ /* 0x002e640000001000 */
[----:B-1----:R-:W-:-:S06]  /*0950*/  VIADD R2, R2, 0xffffffe ;  /* 0x0ffffffe02027836 */ /* 0x002fcc0000000000 */
[----:B------:R-:W1:Y:S02]  /*0960*/  F2I.FTZ.U32.TRUNC.NTZ R3, R2 ;  /* 0x0000000200037305 */ /* 0x000e64000021f000 */
[----:B-1----:R-:W-:Y:S01]  /*0970*/  IADD3 R0, PT, PT, RZ, -R3, RZ ;  /* 0x80000003ff007210 */ /* 0x002fe20007ffe0ff */
[----:B------:R-:W-:-:S04]  /*0980*/  IMAD.MOV.U32 R2, RZ, RZ, RZ ;  /* 0x000000ffff027224 */ /* 0x000fc800078e00ff */
[----:B------:R-:W-:-:S04]  /*0990*/  IMAD R0, R0, R4, RZ ;  /* 0x0000000400007224 */ /* 0x000fc800078e02ff */
[----:B------:R-:W-:-:S04]  /*09a0*/  IMAD.HI.U32 R0, R3, R0, R2 ;  /* 0x0000000003007227 */ /* 0x000fc800078e0002 */
[----:B------:R-:W-:-:S04]  /*09b0*/  IMAD.MOV.U32 R3, RZ, RZ, R6 ;  /* 0x000000ffff037224 */ /* 0x000fc800078e0006 */
[----:B------:R-:W-:-:S05]  /*09c0*/  IMAD.HI.U32 R0, R0, R3, RZ ;  /* 0x0000000300007227 */ /* 0x000fca00078e00ff */
[----:B------:R-:W-:-:S05]  /*09d0*/  IADD3 R2, PT, PT, -R0, RZ, RZ ;  /* 0x000000ff00027210 */ /* 0x000fca0007ffe1ff */
[----:B------:R-:W-:-:S05]  /*09e0*/  IMAD R2, R4, R2, R3 ;  /* 0x0000000204027224 */ /* 0x000fca00078e0203 */
[----:B------:R-:W-:-:S13]  /*09f0*/  ISETP.GT.U32.AND P1, PT, R4, R2, PT ;  /* 0x000000020400720c */ /* 0x000fda0003f24070 */
[----:B------:R-:W-:Y:S02]  /*0a00*/  @!P1 IMAD.IADD R2, R2, 0x1, -R4 ;  /* 0x0000000102029824 */ /* 0x000fe400078e0a04 */
[----:B------:R-:W-:Y:S01]  /*0a10*/  @!P1 VIADD R0, R0, 0x1 ;  /* 0x0000000100009836 */ /* 0x000fe20000000000 */
[C---:B------:R-:W-:Y:S02]  /*0a20*/  ISETP.NE.AND P1, PT, R5.reuse, RZ, PT ;  /* 0x000000ff0500720c */ /* 0x040fe40003f25270 */
[----:B------:R-:W-:Y:S02]  /*0a30*/  ISETP.GE.U32.AND P2, PT, R2, R4, PT ;  /* 0x000000040200720c */ /* 0x000fe40003f46070 */
[----:B------:R-:W-:-:S04]  /*0a40*/  LOP3.LUT R2, R5, UR28, RZ, 0x3c, !PT ;  /* 0x0000001c05027c12 */ /* 0x000fc8000f8e3cff */
[----:B------:R-:W-:-:S07]  /*0a50*/  ISETP.GE.AND P0, PT, R2, RZ, PT ;  /* 0x000000ff0200720c */ /* 0x000fce0003f06270 */
[----:B------:R-:W-:-:S05]  /*0a60*/  @P2 IADD3 R0, PT, PT, R0, 0x1, RZ ;  /* 0x0000000100002810 */ /* 0x000fca0007ffe0ff */
[----:B------:R-:W-:-:S05]  /*0a70*/  IMAD.MOV.U32 R16, RZ, RZ, R0 ;  /* 0x000000ffff107224 */ /* 0x000fca00078e0000 */
[----:B------:R-:W-:Y:S02]  /*0a80*/  @!P0 IADD3 R16, PT, PT, -R16, RZ, RZ ;  /* 0x000000ff10108210 */ /* 0x000fe40007ffe1ff */
[----:B------:R-:W-:-:S04]  /*0a90*/  @!P1 LOP3.LUT R16, RZ, R5, RZ, 0x33, !PT ;  /* 0x00000005ff109212 */ /* 0x000fc800078e33ff */
[----:B------:R-:W-:Y:S01]  /*0aa0*/  SHF.R.S32.HI R21, RZ, 0x1f, R16 ;  /* 0x0000001fff157819 */ /* 0x000fe20000011410 */
[----:B------:R-:W-:Y:S05]  /*0ab0*/  BRA.U UP2, `(.L_x_4) ;  /* 0x0000000102307547 */ /* 0x000fea000b800000 */
        /* <DEDUP_REMOVED lines=11> */
[----:B------:R-:W-:Y:S06]  /*0b70*/  BRA `(.L_x_5) ;  /* 0x0000000000187947 */ /* 0x000fec0003800000 */
.L_x_4:
[----:B------:R-:W1:Y:S01]  /*0b80*/  LDCU.64 UR14, c[0x0][0x3c0] ;  /* 0x00007800ff0e77ac */ /* 0x000e620008000a00 */
[----:B------:R-:W-:-:S04]  /*0b90*/  UIADD3 UR8, UPT, UPT, UR40, UR44, URZ ;  /* 0x0000002c28087290 */ /* 0x000fc8000fffe0ff */
[----:B-1----:R-:W-:Y:S02]  /*0ba0*/  UIMAD.WIDE.U32 UR54, UR8, UR14, URZ ;  /* 0x0000000e083672a5 */ /* 0x002fe4000f8e00ff */
[----:B------:R-:W-:-:S04]  /*0bb0*/  UIMAD UR8, UR8, UR15, URZ ;  /* 0x0000000f080872a4 */ /* 0x000fc8000f8e02ff */
[----:B------:R-:W-:-:S06]  /*0bc0*/  UIADD3 UR8, UPT, UPT, UR55, UR8, URZ ;  /* 0x0000000837087290 */ /* 0x000fcc000fffe0ff */
[----:B------:R-:W-:-:S07]  /*0bd0*/  MOV R19, UR8 ;  /* 0x0000000800137c02 */ /* 0x000fce0008000f00 */
.L_x_5:
[----:B------:R-:W1:Y:S01]  /*0be0*/  @!UP1 LDCU.64 UR10, c[0x0][0x588] ;  /* 0x0000b100ff0a97ac */ /* 0x000e620008000a00 */
[----:B------:R-:W2:Y:S01]  /*0bf0*/  LDC R11, c[0x0][0x44c] ;  /* 0x00011300ff0b7b82 */ /* 0x000ea20000000800 */
[----:B------:R-:W3:Y:S01]  /*0c00*/  @UP1 LDCU.64 UR8, c[0x0][0x590] ;  /* 0x0000b200ff0817ac */ /* 0x000ee20008000a00 */
[----:B------:R-:W2:Y:S01]  /*0c10*/  LDCU UR22, c[0x0][0x3e0] ;  /* 0x00007c00ff1677ac */ /* 0x000ea20008000800 */
[----:B-1----:R-:W-:-:S04]  /*0c20*/  @!UP1 UIMAD.WIDE.U32 UR58, UR45, UR10, URZ ;  /* 0x0000000a2d3a92a5 */ /* 0x002fc8000f8e00ff */
[----:B------:R-:W-:Y:S02]  /*0c30*/  @!UP1 UIMAD UR23, UR45, UR11, UR59 ;  /* 0x0000000b2d1792a4 */ /* 0x000fe4000f8e023b */
[----:B---3--:R-:W-:Y:S01]  /*0c40*/  @UP1 UIMAD.WIDE.U32 UR10, UR21, UR8, URZ ;  /* 0x00000008150a12a5 */ /* 0x008fe2000f8e00ff */
[----:B--2---:R-:W-:-:S03]  /*0c50*/  IMAD.WIDE R4, R11, UR22, RZ ;  /* 0x000000160b047c25 */ /* 0x004fc6000f8e02ff */
[----:B------:R-:W-:-:S03]  /*0c60*/  @UP1 UIMAD UR23, UR21, UR9, UR11 ;  /* 0x00000009151712a4 */ /* 0x000fc6000f8e020b */
[----:B------:R-:W-:Y:S01]  /*0c70*/  @UP1 UMOV UR58, UR10 ;  /* 0x0000000a003a1c82 */ /* 0x000fe20008000000 */
[----:B------:R-:W-:Y:S08]  /*0c80*/  BRA.U UP1, `(.L_x_6) ;  /* 0x0000000101447547 */ /* 0x000ff0000b800000 */
[----:B------:R-:W1:Y:S01]  /*0c90*/  LDCU UR10, c[0x0][0x444] ;  /* 0x00008880ff0a77ac */ /* 0x000e620008000800 */
[----:B------:R-:W-:Y:S01]  /*0ca0*/  SHF.R.S32.HI R6, RZ, 0x1f, R11 ;  /* 0x0000001fff067819 */ /* 0x000fe2000001140b */
[----:B------:R-:W-:Y:S02]  /*0cb0*/  USHF.R.S32.HI UR9, URZ, 0x1f, UR22 ;  /* 0x0000001fff097899 */ /* 0x000fe40008011416 */
[----:B-1----:R-:W-:Y:S02]  /*0cc0*/  USHF.R.S32.HI UR8, URZ, 0x1f, UR10 ;  /* 0x0000001fff087899 */ /* 0x002fe4000801140a */
[----:B------:R-:W-:Y:S02]  /*0cd0*/  UIMAD.WIDE.U32 UR10, UR45, UR10, URZ ;  /* 0x0000000a2d0a72a5 */ /* 0x000fe4000f8e00ff */
[----:B------:R-:W-:Y:S02]  /*0ce0*/  UIMAD UR8, UR8, UR45, URZ ;  /* 0x0000002d080872a4 */ /* 0x000fe4000f8e02ff */
[----:B------:R-:W-:-:S02]  /*0cf0*/  UIMAD.WIDE.U32 UR52, UR10, UR22, URZ ;  /* 0x000000160a3472a5 */ /* 0x000fc4000f8e00ff */
[----:B------:R-:W-:-:S04]  /*0d00*/  UIADD3 UR8, UPT, UPT, UR11, UR8, URZ ;  /* 0x000000080b087290 */ /* 0x000fc8000fffe0ff */
[----:B------:R-:W-:Y:S01]  /*0d10*/  UIMAD UR8, UR8, UR22, URZ ;  /* 0x00000016080872a4 */ /* 0x000fe2000f8e02ff */
[----:B------:R-:W-:-:S03]  /*0d20*/  IMAD.WIDE.U32 R2, R11, UR52, RZ ;  /* 0x000000340b027c25 */ /* 0x000fc6000f8e00ff */
[----:B------:R-:W-:-:S04]  /*0d30*/  UIMAD UR8, UR9, UR10, UR8 ;  /* 0x0000000a090872a4 */ /* 0x000fc8000f8e0208 */
[----:B------:R-:W-:-:S06]  /*0d40*/  UIADD3 UR8, UPT, UPT, UR53, UR8, URZ ;  /* 0x0000000835087290 */ /* 0x000fcc000fffe0ff */
[----:B------:R-:W-:-:S04]  /*0d50*/  IMAD R0, R11, UR8, RZ ;  /* 0x000000080b007c24 */ /* 0x000fc8000f8e02ff */
[----:B------:R-:W-:Y:S01]  /*0d60*/  IMAD R0, R6, UR52, R0 ;  /* 0x0000003406007c24 */ /* 0x000fe2000f8e0200 */
[----:B------:R-:W-:-:S04]  /*0d70*/  MOV R6, R2 ;  /* 0x0000000200067202 */ /* 0x000fc80000000f00 */
[----:B------:R-:W-:Y:S01]  /*0d80*/  IADD3 R7, PT, PT, R3, R0, RZ ;  /* 0x0000000003077210 */ /* 0x000fe20007ffe0ff */
[----:B------:R-:W-:Y:S06]  /*0d90*/  BRA `(.L_x_7) ;  /* 0x0000000000107947 */ /* 0x000fec0003800000 */
.L_x_6:
[----:B------:R-:W-:Y:S02]  /*0da0*/  IMAD R0, R5, UR21, RZ ;  /* 0x0000001505007c24 */ /* 0x000fe4000f8e02ff */
[----:B------:R-:W-:-:S05]  /*0db0*/  IMAD.WIDE.U32 R2, R4, UR21, RZ ;  /* 0x0000001504027c25 */ /* 0x000fca000f8e00ff */
[----:B------:R-:W-:Y:S02]  /*0dc0*/  IADD3 R7, PT, PT, R3, R0, RZ ;  /* 0x0000000003077210 */ /* 0x000fe40007ffe0ff */
[----:B------:R-:W-:-:S07]  /*0dd0*/  MOV R6, R2 ;  /* 0x0000000200067202 */ /* 0x000fce0000000f00 */
.L_x_7:
[----:B------:R-:W1:Y:S01]  /*0de0*/  LDCU.U8 UR8, c[0x0][0x548] ;  /* 0x0000a900ff0877ac */ /* 0x000e620008000000 */
[----:B------:R-:W-:Y:S01]  /*0df0*/  IMAD R10, R11, UR28, RZ ;  /* 0x0000001c0b0a7c24 */ /* 0x000fe2000f8e02ff */
[----:B------:R-:W-:Y:S01]  /*0e00*/  USHF.L.U32 UR10, UR45, 0x7, URZ ;  /* 0x000000072d0a7899 */ /* 0x000fe200080006ff */
[----:B------:R-:W2:Y:S03]  /*0e10*/  LDCU.U8 UR56, c[0x0][0x5f0] ;  /* 0x0000be00ff3877ac */ /* 0x000ea60008000000 */
[----:B------:R-:W-:-:S04]  /*0e20*/  USEL UR9, UR10, URZ, UP5 ;  /* 0x000000ff0a097287 */ /* 0x000fc8000a800000 */
[----:B------:R-:W-:-:S04]  /*0e30*/  UIADD3 UR9, UP0, UPT, UR49, UR9, URZ ;  /* 0x0000000931097290 */ /* 0x000fc8000ff1e0ff */
[----:B------:R-:W-:Y:S02]  /*0e40*/  UIADD3.X UR11, UPT, UPT, URZ, UR19, URZ, UP0, !UPT ;  /* 0x00000013ff0b7290 */ /* 0x000fe400087fe4ff */
[----:B-1----:R-:W-:Y:S01]  /*0e50*/  UISETP.NE.AND UP1, UPT, UR8, URZ, UPT ;  /* 0x000000ff0800728c */ /* 0x002fe2000bf25270 */
[----:B------:R-:W-:-:S04]  /*0e60*/  IMAD.WIDE.U32 R2, R4, UR9, RZ ;  /* 0x0000000904027c25 */ /* 0x000fc8000f8e00ff */
[----:B------:R-:W-:-:S04]  /*0e70*/  IMAD R0, R4, UR11, RZ ;  /* 0x0000000b04007c24 */ /* 0x000fc8000f8e02ff */
[----:B------:R-:W-:-:S05]  /*0e80*/  IMAD R0, R5, UR9, R0 ;  /* 0x0000000905007c24 */ /* 0x000fca000f8e0200 */
[----:B------:R-:W-:Y:S01]  /*0e90*/  IADD3 R9, PT, PT, R3, R0, RZ ;  /* 0x0000000003097210 */ /* 0x000fe20007ffe0ff */
[----:B--2---:R-:W-:Y:S06]  /*0ea0*/  BRA.U !UP1, `(.L_x_8) ;  /* 0x00000001091c7547 */ /* 0x004fec000b800000 */
[----:B------:R-:W1:Y:S01]  /*0eb0*/  LDCU UR8, c[0x0][0x434] ;  /* 0x00008680ff0877ac */ /* 0x000e620008000800 */
[----:B------:R-:W2:Y:S01]  /*0ec0*/  LDCU UR55, c[0x0][0x454] ;  /* 0x00008a80ff3777ac */ /* 0x000ea20008000800 */
[----:B------:R-:W-:Y:S02]  /*0ed0*/  UISETP.NE.AND UP0, UPT, UR21, -0x1, UPT ;  /* 0xffffffff1500788c */ /* 0x000fe4000bf05270 */
[----:B-1----:R-:W-:-:S04]  /*0ee0*/  UIMAD UR8, UR45, UR8, URZ ;  /* 0x000000082d0872a4 */ /* 0x002fc8000f8e02ff */
[----:B------:R-:W-:-:S04]  /*0ef0*/  USEL UR8, UR8, UR21, !UP0 ;  /* 0x0000001508087287 */ /* 0x000fc8000c000000 */
[----:B--2---:R-:W-:Y:S01]  /*0f00*/  UIMAD UR55, UR28, UR55, UR8 ;  /* 0x000000371c3772a4 */ /* 0x004fe2000f8e0208 */
[----:B------:R-:W-:Y:S11]  /*0f10*/  BRA `(.L_x_9) ;  /* 0x00000000000c7947 */ /* 0x000ff60003800000 */
.L_x_8:
[----:B------:R-:W1:Y:S01]  /*0f20*/  LDCU UR55, c[0x0][0x434] ;  /* 0x00008680ff3777ac */ /* 0x000e620008000800 */
[----:B------:R-:W-:-:S04]  /*0f30*/  UIMAD UR8, UR45, UR22, UR28 ;  /* 0x000000162d0872a4 */ /* 0x000fc8000f8e021c */
[----:B-1----:R-:W-:-:S12]  /*0f40*/  UIMAD UR55, UR8, UR55, URZ ;  /* 0x00000037083772a4 */ /* 0x002fd8000f8e02ff */
.L_x_9:
[----:B------:R-:W-:Y:S05]  /*0f50*/  BRA.U !UP1, `(.L_x_10) ;  /* 0x0000000109247547 */ /* 0x000fea000b800000 */
[----:B------:R-:W1:Y:S01]  /*0f60*/  LDCU UR8, c[0x0][0x444] ;  /* 0x00008880ff0877ac */ /* 0x000e620008000800 */
[----:B------:R-:W-:Y:S01]  /*0f70*/  UISETP.NE.AND UP0, UPT, UR21, -0x1, UPT ;  /* 0xffffffff1500788c */ /* 0x000fe2000bf05270 */
[----:B------:R-:W2:Y:S10]  /*0f80*/  LDCU UR9, c[0x0][0x430] ;  /* 0x00008600ff0977ac */ /* 0x000eb40008000800 */
[----:B-1----:R-:W-:Y:S01]  /*0f90*/  @!UP0 UIMAD UR21, UR45, UR8, URZ ;  /* 0x000000082d1582a4 */ /* 0x002fe2000f8e02ff */
[----:B------:R-:W2:Y:S03]  /*0fa0*/  LDCU UR8, c[0x0][0x454] ;  /* 0x00008a80ff0877ac */ /* 0x000ea60008000800 */
[----:B------:R-:W-:-:S02]  /*0fb0*/  UIADD3 UR10, UPT, UPT, UR10, UR21, URZ ;  /* 0x000000150a0a7290 */ /* 0x000fc4000fffe0ff */
[----:B--2---:R-:W-:-:S04]  /*0fc0*/  ULEA UR8, UR9, UR8, 0x7 ;  /* 0x0000000809087291 */ /* 0x004fc8000f8e38ff */
[----:B------:R-:W-:Y:S01]  /*0fd0*/  UIMAD UR53, UR8, UR28, UR10 ;  /* 0x0000001c083572a4 */ /* 0x000fe2000f8e020a */
[----:B------:R-:W-:Y:S11]  /*0fe0*/  BRA `(.L_x_11) ;  /* 0x00000000000c7947 */ /* 0x000ff60003800000 */
.L_x_10:
[----:B------:R-:W1:Y:S01]  /*0ff0*/  LDCU UR53, c[0x0][0x444] ;  /* 0x00008880ff3577ac */ /* 0x000e620008000800 */
[----:B------:R-:W-:-:S04]  /*1000*/  UIMAD UR8, UR45, UR22, UR28 ;  /* 0x000000162d0872a4 */ /* 0x000fc8000f8e021c */
[----:B-1----:R-:W-:-:S12]  /*1010*/  UIMAD UR53, UR8, UR53, URZ ;  /* 0x00000035083572a4 */ /* 0x002fd8000f8e02ff */
.L_x_11:
[----:B------:R-:W1:Y:S01]  /*1020*/  LDCU UR9, c[0x0][0x508] ;  /* 0x0000a100ff0977ac */ /* 0x000e620008000800 */
[----:B------:R-:W2:Y:S01]  /*1030*/  S2R R24, SR_TID.X ;  /* 0x0000000000187919 */ /* 0x000ea20000002100 */
[----:B------:R-:W3:Y:S01]  /*1040*/  LDC.64 R14, c[0x0][0x3b0] ;  /* 0x0000ec00ff0e7b82 */ /* 0x000ee20000000a00 */
[----:B------:R-:W-:Y:S01]  /*1050*/  IMAD R20, R11, UR22, RZ ;  /* 0x000000160b147c24 */ /* 0x000fe2000f8e02ff */
[----:B------:R-:W-:Y:S01]  /*1060*/  UIADD3 UR52, UPT, UPT, UR34, UR47, URZ ;  /* 0x0000002f22347290 */ /* 0x000fe2000fffe0ff */
[----:B------:R-:W-:Y:S01]  /*1070*/  ISETP.NE.AND P3, PT, RZ, UR56, PT ;  /* 0x00000038ff007c0c */ /* 0x000fe2000bf65270 */
[----:B------:R-:W4:Y:S01]  /*1080*/  LDCU.64 UR56, c[0x0][0x5e8] ;  /* 0x0000bd00ff3877ac */ /* 0x000f220008000a00 */
[----:B------:R-:W-:Y:S03]  /*1090*/  BSSY.RECONVERGENT B1, `(.L_x_1) ;  /* 0x000079f000017945 */ /* 0x000fe60003800200 */
[----:B------:R-:W5:Y:S01]  /*10a0*/  LDC.64 R12, c[0x0][0x5f8] ;  /* 0x00017e00ff0c7b82 */ /* 0x000f620000000a00 */
[----:B------:R-:W-:-:S02]  /*10b0*/  UIADD3 UR53, UPT, UPT, UR49, UR53, URZ ;  /* 0x0000003531357290 */ /* 0x000fc4000fffe0ff */
[----:B------:R-:W-:Y:S02]  /*10c0*/  UIADD3 UR55, UPT, UPT, UR49, UR55, URZ ;  /* 0x0000003731377290 */ /* 0x000fe4000fffe0ff */
[----:B-1----:R-:W-:-:S04]  /*10d0*/  UIADD3 UR9, UPT, UPT, UR52, -UR9, -UR37 ;  /* 0x8000000934097290 */ /* 0x002fc8000fffe825 */
[----:B------:R-:W-:Y:S02]  /*10e0*/  USHF.R.S32.HI UR8, URZ, 0x1f, UR9 ;  /* 0x0000001fff087899 */ /* 0x000fe40008011409 */
[----:B----4-:R-:W-:Y:S02]  /*10f0*/  UIMAD.WIDE UR56, UR53, 0x4, UR56 ;  /* 0x00000004353878a5 */ /* 0x010fe4000f8e0238 */
[----:B------:R-:W-:-:S04]  /*1100*/  ULEA.HI UR8, UR8, UR9, URZ, 0x6 ;  /* 0x0000000908087291 */ /* 0x000fc8000f8f30ff */
[----:B------:R-:W-:Y:S01]  /*1110*/  USHF.R.S32.HI UR51, URZ, 0x6, UR8 ;  /* 0x00000006ff337899 */ /* 0x000fe20008011408 */
[----:B--2---:R-:W-:Y:S01]  /*1120*/  IMAD.SHL.U32 R25, R24, 0x8, RZ ;  /* 0x0000000818197824 */ /* 0x004fe200078e00ff */
[----:B------:R-:W-:Y:S02]  /*1130*/  SHF.R.U32.HI R23, RZ, 0x3, R24 ;  /* 0x00000003ff177819 */ /* 0x000fe40000011618 */
[----:B------:R-:W-:-:S03]  /*1140*/  UISETP.LT.AND UP0, UPT, URZ, UR51, UPT ;  /* 0x00000033ff00728c */ /* 0x000fc6000bf01270 */
[----:B------:R-:W1:Y:S01]  /*1150*/  LDCU.128 UR8, c[0x0][0x590] ;  /* 0x0000b200ff0877ac */ /* 0x000e620008000c00 */
[----:B------:R-:W-:Y:S01]  /*1160*/  LOP3.LUT R8, R25, 0x38, RZ, 0xc0, !PT ;  /* 0x0000003819087812 */ /* 0x000fe200078ec0ff */
[----:B------:R-:W-:-:S03]  /*1170*/  USEL UR51, URZ, UR51, !UP0 ;  /* 0x00000033ff337287 */ /* 0x000fc6000c000000 */
[----:B------:R-:W-:Y:S01]  /*1180*/  IADD3 R4, P0, PT, R8, UR58, RZ ;  /* 0x0000003a08047c10 */ /* 0x000fe2000ff1e0ff */
[----:B------:R-:W2:Y:S04]  /*1190*/  LDCU.64 UR58, c[0x0][0x420] ;  /* 0x00008400ff3a77ac */ /* 0x000ea80008000a00 */
[----:B------:R-:W-:Y:S01]  /*11a0*/  IMAD.X R5, RZ, RZ, UR23, P0 ;  /* 0x00000017ff057e24 */ /* 0x000fe200080e06ff */
[----:B------:R-:W-:Y:S01]  /*11b0*/  IADD3 R17, P1, P0, R2, R6, R10 ;  /* 0x0000000602117210 */ /* 0x000fe2000783e00a */
[----:B------:R-:W4:Y:S01]  /*11c0*/  LDCU.64 UR22, c[0x0][0x3c8] ;  /* 0x00007900ff1677ac */ /* 0x000f220008000a00 */
[----:B------:R-:W-:Y:S01]  /*11d0*/  SHF.R.U32.HI R6, RZ, 0x5, R24 ;  /* 0x00000005ff067819 */ /* 0x000fe20000011618 */
[----:B------:R-:W-:Y:S01]  /*11e0*/  UISETP.GT.AND UP0, UPT, UR46, UR51, UPT ;  /* 0x000000332e00728c */ /* 0x000fe2000bf04270 */
[----:B-1----:R-:W-:Y:S01]  /*11f0*/  IMAD.U32 R3, RZ, RZ, UR8 ;  /* 0x00000008ff037e24 */ /* 0x002fe2000f8e00ff */
[----:B------:R-:W-:Y:S01]  /*1200*/  UIMAD UR21, UR19, UR8, URZ ;  /* 0x00000008131572a4 */ /* 0x000fe2000f8e02ff */
[----:B------:R-:W-:-:S02]  /*1210*/  IMAD.U32 R0, RZ, RZ, UR10 ;  /* 0x0000000aff007e24 */ /* 0x000fc4000f8e00ff */
[----:B------:R-:W-:Y:S01]  /*1220*/  IMAD.WIDE.U32 R2, R3, UR49, R4 ;  /* 0x0000003103027c25 */ /* 0x000fe2000f8e0004 */
[----:B------:R-:W-:Y:S01]  /*1230*/  SHF.R.S32.HI R4, RZ, 0x1f, R10 ;  /* 0x0000001fff047819 */ /* 0x000fe2000001140a */
[----:B------:R-:W-:Y:S01]  /*1240*/  UIMAD UR21, UR49, UR9, UR21 ;  /* 0x00000009311572a4 */ /* 0x000fe2000f8e0215 */
[----:B------:R-:W-:Y:S01]  /*1250*/  LOP3.LUT R5, R24, 0x1f, RZ, 0xc0, !PT ;  /* 0x0000001f18057812 */ /* 0x000fe200078ec0ff */
[----:B---3--:R-:W-:Y:S01]  /*1260*/  IMAD R10, R14, UR19, RZ ;  /* 0x000000130e0a7c24 */ /* 0x008fe2000f8e02ff */
[----:B------:R-:W-:Y:S01]  /*1270*/  IADD3.X R18, PT, PT, R9, R7, R4, P1, P0 ;  /* 0x0000000709127210 */ /* 0x000fe20000fe0404 */
[----:B------:R-:W-:Y:S01]  /*1280*/  IMAD.MOV.U32 R9, RZ, RZ, RZ ;  /* 0x000000ffff097224 */ /* 0x000fe200078e00ff */
[----:B--2---:R-:W-:Y:S01]  /*1290*/  UIMAD.WIDE UR58, UR55, 0x4, UR58 ;  /* 0x00000004373a78a5 */ /* 0x004fe2000f8e023a */
[----:B------:R-:W-:Y:S02]  /*12a0*/  VIADD R3, R3, UR21 ;  /* 0x0000001503037c36 */ /* 0x000fe40008000000 */
[----:B------:R-:W-:-:S02]  /*12b0*/  IMAD R11, R20, R6, R5 ;  /* 0x00000006140b7224 */ /* 0x000fc400078e0205 */
[----:B------:R-:W-:-:S04]  /*12c0*/  IMAD.WIDE.U32 R4, R14, UR49, R8 ;  /* 0x000000310e047c25 */ /* 0x000fc8000f8e0008 */
[----:B------:R-:W-:Y:S01]  /*12d0*/  IMAD.WIDE.U32 R2, R0, UR28, R2 ;  /* 0x0000001c00027c25 */ /* 0x000fe2000f8e0002 */
[----:B------:R-:W-:Y:S01]  /*12e0*/  IADD3 R4, P0, PT, R4, UR18, RZ ;  /* 0x0000001204047c10 */ /* 0x000fe2000ff1e0ff */
[----:B------:R-:W1:Y:S02]  /*12f0*/  LDCU.64 UR18, c[0x0][0x550] ;  /* 0x0000aa00ff1277ac */ /* 0x000e640008000a00 */
[----:B------:R-:W-:Y:S02]  /*1300*/  IMAD.U32 R0, RZ, RZ, UR11 ;  /* 0x0000000bff007e24 */ /* 0x000fe4000f8e00ff */
[----:B-----5:R-:W-:Y:S01]  /*1310*/  IMAD.WIDE.U32 R6, R12, UR26, RZ ;  /* 0x0000001a0c067c25 */ /* 0x020fe2000f8e00ff */
[----:B------:R-:W2:Y:S03]  /*1320*/  LDCU.64 UR10, c[0x0][0x570] ;  /* 0x0000ae00ff0a77ac */ /* 0x000ea60008000a00 */
[----:B------:R-:W-:-:S02]  /*1330*/  IMAD R10, R15, UR49, R10 ;  /* 0x000000310f0a7c24 */ /* 0x000fc4000f8e020a */
[----:B------:R-:W-:Y:S01]  /*1340*/  IMAD R3, R0, UR28, R3 ;  /* 0x0000001c00037c24 */ /* 0x000fe2000f8e0203 */
[----:B------:R-:W-:Y:S01]  /*1350*/  SEL R0, R6, RZ, P3 ;  /* 0x000000ff06007207 */ /* 0x000fe20001800000 */
[----:B------:R-:W-:Y:S01]  /*1360*/  IMAD R12, R13, UR26, R7 ;  /* 0x0000001a0d0c7c24 */ /* 0x000fe2000f8e0207 */
[----:B------:R-:W-:Y:S01]  /*1370*/  IADD3.X R5, PT, PT, R5, UR20, R10, P0, !PT ;  /* 0x0000001405057c10 */ /* 0x000fe200087fe40a */
[----:B------:R-:W3:Y:S01]  /*1380*/  LDCU.64 UR20, c[0x0][0x380] ;  /* 0x00007000ff1477ac */ /* 0x000ee20008000a00 */
[----:B----4-:R-:W-:Y:S01]  /*1390*/  MOV R6, UR22 ;  /* 0x0000001600067c02 */ /* 0x010fe20008000f00 */
[----:B------:R-:W-:Y:S01]  /*13a0*/  IMAD.SHL.U32 R10, R20, 0x40, RZ ;  /* 0x00000040140a7824 */ /* 0x000fe200078e00ff */
[----:B------:R-:W-:Y:S01]  /*13b0*/  IADD3 R13, P1, P0, R11, R17, R0 ;  /* 0x000000110b0d7210 */ /* 0x000fe2000783e000 */
[----:B------:R-:W-:Y:S01]  /*13c0*/  IMAD.U32 R0, RZ, RZ, UR23 ;  /* 0x00000017ff007e24 */ /* 0x000fe2000f8e00ff */
[----:B------:R-:W-:Y:S01]  /*13d0*/  SHF.R.S32.HI R11, RZ, 0x1f, R11 ;  /* 0x0000001fff0b7819 */ /* 0x000fe2000001140b */
[----:B------:R-:W-:Y:S01]  /*13e0*/  IMAD.WIDE.U32 R6, R6, UR28, R4 ;  /* 0x0000001c06067c25 */ /* 0x000fe2000f8e0004 */
[----:B------:R-:W-:Y:S01]  /*13f0*/  SHF.L.U64.HI R17, R14, 0x5, R15 ;  /* 0x000000050e117819 */ /* 0x000fe2000001020f */
[----:B------:R-:W-:-:S02]  /*1400*/  USHF.L.U64.HI UR22, UR8, 0x5, UR9 ;  /* 0x0000000508167899 */ /* 0x000fc40008010209 */
[----:B------:R-:W-:Y:S01]  /*1410*/  IMAD.WIDE.U32 R4, R23, UR8, R2 ;  /* 0x0000000817047c25 */ /* 0x000fe2000f8e0002 */
[----:B------:R-:W-:Y:S02]  /*1420*/  SEL R2, R12, RZ, P3 ;  /* 0x000000ff0c027207 */ /* 0x000fe40001800000 */
[----:B------:R-:W-:Y:S01]  /*1430*/  LOP3.LUT R12, R8, 0x80, RZ, 0xfc, !PT ;  /* 0x00000080080c7812 */ /* 0x000fe200078efcff */
[----:B------:R-:W-:Y:S01]  /*1440*/  IMAD R3, R0, UR28, R7 ;  /* 0x0000001c00037c24 */ /* 0x000fe2000f8e0207 */
[----:B------:R-:W-:Y:S01]  /*1450*/  IADD3.X R11, PT, PT, R11, R18, R2, P1, P0 ;  /* 0x000000120b0b7210 */ /* 0x000fe20000fe0402 */
[----:B------:R-:W-:Y:S01]  /*1460*/  IMAD.MOV.U32 R2, RZ, RZ, R6 ;  /* 0x000000ffff027224 */ /* 0x000fe200078e0006 */
[----:B-1----:R-:W-:Y:S01]  /*1470*/  LEA R28, P2, R4, UR18, 0x1 ;  /* 0x00000012041c7c11 */ /* 0x002fe2000f8408ff */
[C---:B------:R-:W-:Y:S01]  /*1480*/  IMAD R0, R23.reuse, UR9, R5 ;  /* 0x0000000917007c24 */ /* 0x040fe2000f8e0205 */
[----:B------:R-:W-:Y:S01]  /*1490*/  IADD3 R5, P0, PT, R10, R13, RZ ;  /* 0x0000000d0a057210 */ /* 0x000fe20007f1e0ff */
[C---:B------:R-:W-:Y:S01]  /*14a0*/  IMAD.WIDE.U32 R2, R23.reuse, R14, R2 ;  /* 0x0000000e17027225 */ /* 0x040fe200078e0002 */
[----:B------:R-:W-:Y:S01]  /*14b0*/  SHF.L.U32 R14, R14, 0x5, RZ ;  /* 0x000000050e0e7819 */ /* 0x000fe200000006ff */
[----:B------:R1:W-:Y:S01]  /*14c0*/  STL [R1+0x40], R28 ;  /* 0x0000401c01007387 */ /* 0x0003e20000100800 */
[----:B------:R-:W-:Y:S01]  /*14d0*/  LEA.HI.X R27, R4, UR19, R0, 0x1, P2 ;  /* 0x00000013041b7c11 */ /* 0x000fe200090f0c00 */
[C---:B------:R-:W-:Y:S01]  /*14e0*/  IMAD R0, R23.reuse, R15, R3 ;  /* 0x0000000f17007224 */ /* 0x040fe200078e0203 */
[----:B------:R-:W-:Y:S01]  /*14f0*/  LEA.HI.X.SX32 R4, R10, R11, 0x1, P0 ;  /* 0x0000000b0a047211 */ /* 0x000fe200000f0eff */
[----:B------:R-:W-:Y:S01]  /*1500*/  VIADD R18, R23, 0x20 ;  /* 0x0000002017127836 */ /* 0x000fe20000000000 */
[C---:B--2---:R-:W-:Y:S01]  /*1510*/  LEA R30, P0, R5.reuse, UR10, 0x2 ;  /* 0x0000000a051e7c11 */ /* 0x044fe2000f8010ff */
[----:B------:R1:W-:Y:S01]  /*1520*/  STL [R1+0x3c], R27 ;  /* 0x00003c1b01007387 */ /* 0x0003e20000100800 */
[C---:B---3--:R-:W-:Y:S01]  /*1530*/  LEA R26, P1, R2.reuse, UR20, 0x1 ;  /* 0x00000014021a7c11 */ /* 0x048fe2000f8208ff */
[----:B------:R-:W-:Y:S01]  /*1540*/  USHF.L.U32 UR18, UR8, 0x5, URZ ;  /* 0x0000000508127899 */ /* 0x000fe200080006ff */
[----:B------:R-:W-:Y:S01]  /*1550*/  LEA.HI.X R31, R5, UR11, R4, 0x2, P0 ;  /* 0x0000000b051f7c11 */ /* 0x000fe200080f1404 */
[----:B------:R-:W-:Y:S01]  /*1560*/  UMOV UR10, UR56 ;  /* 0x00000038000a7c82 */ /* 0x000fe20008000000 */
[----:B------:R-:W-:Y:S01]  /*1570*/  LEA.HI.X R20, R2, UR21, R0, 0x1, P1 ;  /* 0x0000001502147c11 */ /* 0x000fe200088f0c00 */
[----:B------:R1:W-:Y:S01]  /*1580*/  STL [R1+0x38], R26 ;  /* 0x0000381a01007387 */ /* 0x0003e20000100800 */
[----:B------:R-:W-:Y:S01]  /*1590*/  IADD3 R13, P0, PT, R23, 0x20, RZ ;  /* 0x00000020170d7810 */ /* 0x000fe20007f1e0ff */
[----:B------:R-:W-:Y:S01]  /*15a0*/  UMOV UR11, UR57 ;  /* 0x00000039000b7c82 */ /* 0x000fe20008000000 */
[----:B------:R-:W-:Y:S01]  /*15b0*/  LOP3.LUT R11, R8, 0x40, RZ, 0xfc, !PT ;  /* 0x00000040080b7812 */ /* 0x000fe200078efcff */
[----:B------:R1:W-:Y:S02]  /*15c0*/  STL.64 [R1+0x28], R30 ;  /* 0x0000281e01007387 */ /* 0x0003e40000100a00 */
[----:B------:R-:W-:-:S02]  /*15d0*/  IMAD.X R15, RZ, RZ, RZ, P0 ;  /* 0x000000ffff0f7224 */ /* 0x000fc400000e06ff */
[----:B------:R1:W-:Y:S01]  /*15e0*/  STL [R1+0x34], R20 ;  /* 0x0000341401007387 */ /* 0x0003e20000100800 */
[----:B------:R-:W-:Y:S05]  /*15f0*/  BRA.U UP0, `(.L_x_12) ;  /* 0x0000000900147547 */ /* 0x000fea000b800000 */
[----:B------:R-:W-:Y:S05]  /*1600*/  BRA.U UP2, `(.L_x_13) ;  /* 0x0000000102307547 */ /* 0x000fea000b800000 */
[----:B------:R-:W2:Y:S01]  /*1610*/  LDCU.64 UR14, c[0x0][0x5c0] ;  /* 0x0000b800ff0e77ac */ /* 0x000ea20008000a00 */
[----:B------:R-:W3:Y:S01]  /*1620*/  LDCU.64 UR8, c[0x0][0x5a8] ;  /* 0x0000b500ff0877ac */ /* 0x000ee20008000a00 */
[----:B------:R-:W-:-:S04]  /*1630*/  USHF.R.S32.HI UR10, URZ, 0x1f, UR40 ;  /* 0x0000001fff0a7899 */ /* 0x000fc80008011428 */
[----:B--2---:R-:W-:Y:S02]  /*1640*/  UIMAD UR10, UR10, UR14, URZ ;  /* 0x0000000e0a0a72a4 */ /* 0x004fe4000f8e02ff */
[----:B------:R-:W-:Y:S02]  /*1650*/  UIMAD.WIDE.U32 UR16, UR40, UR14, URZ ;  /* 0x0000000e281072a5 */ /* 0x000fe4000f8e00ff */
[----:B------:R-:W-:-:S04]  /*1660*/  UIMAD UR10, UR40, UR15, UR10 ;  /* 0x0000000f280a72a4 */ /* 0x000fc8000f8e020a */
[----:B------:R-:W-:-:S03]  /*1670*/  UIADD3 UR11, UPT, UPT, UR17, UR10, URZ ;  /* 0x0000000a110b7290 */ /* 0x000fc6000fffe0ff */
[----:B------:R-:W-:Y:S02]  /*1680*/  UMOV UR10, UR16 ;  /* 0x00000010000a7c82 */ /* 0x000fe40008000000 */
[----:B---3--:R-:W-:-:S04]  /*1690*/  UIMAD.WIDE.U32 UR18, UR45, UR8, UR10 ;  /* 0x000000082d1272a5 */ /* 0x008fc8000f8e000a */
[----:B------:R-:W-:-:S06]  /*16a0*/  UIMAD UR9, UR45, UR9, UR19 ;  /* 0x000000092d0972a4 */ /* 0x000fcc000f8e0213 */
[----:B------:R-:W-:Y:S01]  /*16b0*/  MOV R0, UR9 ;  /* 0x0000000900007c02 */ /* 0x000fe20008000f00 */
[----:B------:R-:W-:Y:S05]  /*16c0*/  BRA `(.L_x_14) ;  /* 0x0000000000187947 */ /* 0x000fea0003800000 */
.L_x_13:
[----:B------:R-:W2:Y:S01]  /*16d0*/  LDCU.64 UR14, c[0x0][0x5c0] ;  /* 0x0000b800ff0e77ac */ /* 0x000ea20008000a00 */
[----:B------:R-:W-:-:S04]  /*16e0*/  UIADD3 UR8, UPT, UPT, UR40, UR44, URZ ;  /* 0x0000002c28087290 */ /* 0x000fc8000fffe0ff */
[----:B--2---:R-:W-:Y:S02]  /*16f0*/  UIMAD.WIDE.U32 UR18, UR8, UR14, URZ ;  /* 0x0000000e081272a5 */ /* 0x004fe4000f8e00ff */
[----:B------:R-:W-:-:S04]  /*1700*/  UIMAD UR8, UR8, UR15, URZ ;  /* 0x0000000f080872a4 */ /* 0x000fc8000f8e02ff */
[----:B------:R-:W-:-:S06]  /*1710*/  UIADD3 UR8, UPT, UPT, UR19, UR8, URZ ;  /* 0x0000000813087290 */ /* 0x000fcc000fffe0ff */
[----:B------:R-:W-:Y:S02]  /*1720*/  MOV R0, UR8 ;  /* 0x0000000800007c02 */ /* 0x000fe40008000f00 */
.L_x_14:
        /* <DEDUP_REMOVED lines=12> */
[----:B------:R-:W-:Y:S06]  /*17f0*/  BRA `(.L_x_16) ;  /* 0x0000000000187947 */ /* 0x000fec0003800000 */
.L_x_15:
[----:B------:R-:W2:Y:S01]  /*1800*/  LDCU.64 UR10, c[0x0][0x5c8] ;  /* 0x0000b900ff0a77ac */ /* 0x000ea20008000a00 */
[----:B------:R-:W-:-:S04]  /*1810*/  UIADD3 UR40, UPT, UPT, UR40, UR44, URZ ;  /* 0x0000002c28287290 */ /* 0x000fc8000fffe0ff */
[----:B--2---:R-:W-:Y:S02]  /*1820*/  UIMAD.WIDE.U32 UR16, UR40, UR10, URZ ;  /* 0x0000000a281072a5 */ /* 0x004fe4000f8e00ff */
[----:B------:R-:W-:-:S04]  /*1830*/  UIMAD UR40, UR40, UR11, URZ ;  /* 0x0000000b282872a4 */ /* 0x000fc8000f8e02ff */
[----:B------:R-:W-:-:S06]  /*1840*/  UIADD3 UR40, UPT, UPT, UR17, UR40, URZ ;  /* 0x0000002811287290 */ /* 0x000fcc000fffe0ff */
[----:B------:R-:W-:-:S07]  /*1850*/  MOV R10, UR40 ;  /* 0x00000028000a7c02 */ /* 0x000fce0008000f00 */
.L_x_16:
[----:B------:R-:W2:Y:S01]  /*1860*/  LDCU.64 UR8, c[0x0][0x5d8] ;  /* 0x0000bb00ff0877ac */ /* 0x000ea20008000a00 */
[----:B------:R-:W-:Y:S01]  /*1870*/  IMAD.U32 R2, RZ, RZ, UR14 ;  /* 0x0000000eff027e24 */ /* 0x000fe2000f8e00ff */
[----:B------:R-:W-:Y:S01]  /*1880*/  BSSY.RECONVERGENT B0, `(.L_x_17) ;  /* 0x000001c000007945 */ /* 0x000fe20003800200 */
[----:B------:R-:W-:Y:S02]  /*1890*/  UIADD3 UR37, UPT, UPT, -UR34, UR37, URZ ;  /* 0x0000002522257290 */ /* 0x000fe4000fffe1ff */
[----:B------:R-:W-:Y:S01]  /*18a0*/  IMAD.WIDE.U32 R2, R2, UR34, R8 ;  /* 0x0000002202027c25 */ /* 0x000fe2000f8e0008 */
[----:B------:R-:W-:-:S04]  /*18b0*/  UIMAD UR17, UR31, UR14, URZ ;  /* 0x0000000e1f1172a4 */ /* 0x000fc8000f8e02ff */
[----:B------:R-:W-:Y:S01]  /*18c0*/  UIMAD UR17, UR34, UR15, UR17 ;  /* 0x0000000f221172a4 */ /* 0x000fe2000f8e0211 */
[----:B------:R-:W-:Y:S02]  /*18d0*/  ISETP.GE.AND P5, PT, R23, UR37, PT ;  /* 0x0000002517007c0c */ /* 0x000fe4000bfa6270 */
[----:B------:R-:W-:Y:S02]  /*18e0*/  IADD3 R2, P0, PT, R2, UR18, RZ ;  /* 0x0000001202027c10 */ /* 0x000fe4000ff1e0ff */
[----:B------:R-:W-:Y:S02]  /*18f0*/  ISETP.GE.AND P4, PT, R18, UR37, PT ;  /* 0x0000002512007c0c */ /* 0x000fe4000bf86270 */
[----:B------:R-:W-:Y:S01]  /*1900*/  IADD3.X R3, PT, PT, R0, UR17, R3, P0, !PT ;  /* 0x0000001100037c10 */ /* 0x000fe200087fe403 */
[----:B--2---:R-:W-:Y:S01]  /*1910*/  IMAD.U32 R0, RZ, RZ, UR9 ;  /* 0x00000009ff007e24 */ /* 0x004fe2000f8e00ff */
[----:B------:R-:W-:-:S05]  /*1920*/  MOV R4, UR8 ;  /* 0x0000000800047c02 */ /* 0x000fca0008000f00 */
[----:B------:R-:W-:-:S04]  /*1930*/  IMAD.WIDE.U32 R4, R4, UR28, R2 ;  /* 0x0000001c04047c25 */ /* 0x000fc8000f8e0002 */
[----:B------:R-:W-:Y:S01]  /*1940*/  IMAD R0, R0, UR28, R5 ;  /* 0x0000001c00007c24 */ /* 0x000fe2000f8e0205 */
[----:B------:R-:W-:Y:S06]  /*1950*/  @P5 BRA `(.L_x_18) ;  /* 0x0000000000385947 */ /* 0x000fec0003800000 */
[----:B------:R-:W2:Y:S01]  /*1960*/  LDCU UR17, c[0x0][0x440] ;  /* 0x00008800ff1177ac */ /* 0x000ea20008000800 */
[----:B------:R-:W-:Y:S02]  /*1970*/  IMAD.MOV.U32 R2, RZ, RZ, R4 ;  /* 0x000000ffff027224 */ /* 0x000fe400078e0004 */
[----:B------:R-:W-:Y:S01]  /*1980*/  IMAD.MOV.U32 R3, RZ, RZ, R0 ;  /* 0x000000ffff037224 */ /* 0x000fe200078e0000 */
[----:B------:R-:W3:Y:S01]  /*1990*/  LDCU.64 UR8, c[0x0][0x560] ;  /* 0x0000ac00ff0877ac */ /* 0x000ee20008000a00 */
[----:B------:R-:W-:-:S04]  /*19a0*/  IMAD.WIDE.U32 R6, R23, UR14, R2 ;  /* 0x0000000e17067c25 */ /* 0x000fc8000f8e0002 */
[----:B------:R-:W-:Y:S01]  /*19b0*/  IMAD R3, R23, UR15, R7 ;  /* 0x0000000f17037c24 */ /* 0x000fe2000f8e0207 */
[----:B--2---:R-:W-:Y:S02]  /*19c0*/  ISETP.GE.AND P3, PT, R8, UR17, PT ;  /* 0x0000001108007c0c */ /* 0x004fe4000bf66270 */
[----:B------:R-:W-:Y:S02]  /*19d0*/  ISETP.GE.AND P2, PT, R11, UR17, PT ;  /* 0x000000110b007c0c */ /* 0x000fe4000bf46270 */
[----:B------:R-:W-:Y:S02]  /*19e0*/  ISETP.GE.AND P1, PT, R12, UR17, PT ;  /* 0x000000110c007c0c */ /* 0x000fe4000bf26270 */
[----:B---3--:R-:W-:-:S04]  /*19f0*/  LEA R2, P0, R6, UR8, 0x1 ;  /* 0x0000000806027c11 */ /* 0x008fc8000f8008ff */
[----:B------:R-:W-:-:S05]  /*1a00*/  LEA.HI.X R3, R6, UR9, R3, 0x1, P0 ;  /* 0x0000000906037c11 */ /* 0x000fca00080f0c03 */
[----:B------:R2:W-:Y:S04]  /*1a10*/  @!P3 STG.E.128 desc[UR38][R2.64], RZ ;  /* 0x000000ff0200b986 */ /* 0x0005e8000c101d26 */
[----:B------:R2:W-:Y:S04]  /*1a20*/  @!P2 STG.E.128 desc[UR38][R2.64+0x80], RZ ;  /* 0x000080ff0200a986 */ /* 0x0005e8000c101d26 */
[----:B------:R2:W-:Y:S02]  /*1a30*/  @!P1 STG.E.128 desc[UR38][R2.64+0x100], RZ ;  /* 0x000100ff02009986 */ /* 0x0005e4000c101d26 */
.L_x_18:
[----:B------:R-:W-:Y:S05]  /*1a40*/  BSYNC.RECONVERGENT B0 ;  /* 0x0000000000007941 */ /* 0x000fea0003800200 */
.L_x_17:
[----:B------:R-:W-:Y:S04]  /*1a50*/  BSSY.RECONVERGENT B0, `(.L_x_19) ;  /* 0x0000011000007945 */ /* 0x000fe80003800200 */
[----:B------:R-:W-:Y:S05]  /*1a60*/  @P4 BRA `(.L_x_20) ;  /* 0x00000000003c4947 */ /* 0x000fea0003800000 */
[----:B------:R-:W3:Y:S01]  /*1a70*/  LDCU UR17, c[0x0][0x440] ;  /* 0x00008800ff1177ac */ /* 0x000ee20008000800 */
[----:B--2---:R-:W-:Y:S02]  /*1a80*/  IMAD R2, R15, UR14, RZ ;  /* 0x0000000e0f027c24 */ /* 0x004fe4000f8e02ff */
[----:B------:R-:W-:Y:S01]  /*1a90*/  IMAD.MOV.U32 R5, RZ, RZ, R0 ;  /* 0x000000ffff057224 */ /* 0x000fe200078e0000 */
[----:B------:R-:W2:Y:S01]  /*1aa0*/  LDCU.64 UR8, c[0x0][0x560] ;  /* 0x0000ac00ff0877ac */ /* 0x000ea20008000a00 */
[C---:B------:R-:W-:Y:S02]  /*1ab0*/  IMAD R0, R13.reuse, UR15, R2 ;  /* 0x0000000f0d007c24 */ /* 0x040fe4000f8e0202 */
[----:B------:R-:W-:-:S04]  /*1ac0*/  IMAD.WIDE.U32 R4, R13, UR14, R4 ;  /* 0x0000000e0d047c25 */ /* 0x000fc8000f8e0004 */
[----:B------:R-:W-:Y:S01]  /*1ad0*/  IMAD.IADD R0, R5, 0x1, R0 ;  /* 0x0000000105007824 */ /* 0x000fe200078e0200 */
[----:B---3--:R-:W-:Y:S02]  /*1ae0*/  ISETP.GE.AND P2, PT, R8, UR17, PT ;  /* 0x0000001108007c0c */ /* 0x008fe4000bf46270 */
[----:B------:R-:W-:Y:S02]  /*1af0*/  ISETP.GE.AND P1, PT, R11, UR17, PT ;  /* 0x000000110b007c0c */ /* 0x000fe4000bf26270 */
[----:B------:R-:W-:Y:S02]  /*1b00*/  ISETP.GE.AND P0, PT, R12, UR17, PT ;  /* 0x000000110c007c0c */ /* 0x000fe4000bf06270 */
[----:B--2---:R-:W-:-:S04]  /*1b10*/  LEA R2, P3, R4, UR8, 0x1 ;  /* 0x0000000804027c11 */ /* 0x004fc8000f8608ff */
[----:B------:R-:W-:-:S05]  /*1b20*/  LEA.HI.X R3, R4, UR9, R0, 0x1, P3 ;  /* 0x0000000904037c11 */ /* 0x000fca00098f0c00 */
[----:B------:R3:W-:Y:S04]  /*1b30*/  @!P2 STG.E.128 desc[UR38][R2.64], RZ ;  /* 0x000000ff0200a986 */ /* 0x0007e8000c101d26 */
[----:B------:R3:W-:Y:S04]  /*1b40*/  @!P1 STG.E.128 desc[UR38][R2.64+0x80], RZ ;  /* 0x000080ff02009986 */ /* 0x0007e8000c101d26 */
[----:B------:R3:W-:Y:S02]  /*1b50*/  @!P0 STG.E.128 desc[UR38][R2.64+0x100], RZ ;  /* 0x000100ff02008986 */ /* 0x0007e4000c101d26 */
.L_x_20:
[----:B------:R-:W-:Y:S05]  /*1b60*/  BSYNC.RECONVERGENT B0 ;  /* 0x0000000000007941 */ /* 0x000fea0003800200 */
.L_x_19:
[----:B------:R-:W4:Y:S01]  /*1b70*/  LDCU.64 UR8, c[0x0][0x5e0] ;  /* 0x0000bc00ff0877ac */ /* 0x000f220008000a00 */
[----:B--23--:R-:W-:Y:S01]  /*1b80*/  MOV R2, UR10 ;  /* 0x0000000a00027c02 */ /* 0x00cfe20008000f00 */
[----:B------:R-:W-:Y:S01]  /*1b90*/  BSSY.RECONVERGENT B0, `(.L_x_21) ;  /* 0x0000019000007945 */ /* 0x000fe20003800200 */
[----:B------:R-:W-:-:S03]  /*1ba0*/  UIMAD UR31, UR31, UR10, URZ ;  /* 0x0000000a1f1f72a4 */ /* 0x000fc6000f8e02ff */
[----:B------:R-:W-:Y:S01]  /*1bb0*/  IMAD.WIDE.U32 R2, R2, UR34, R8 ;  /* 0x0000002202027c25 */ /* 0x000fe2000f8e0008 */
[----:B------:R-:W-:Y:S02]  /*1bc0*/  UIMAD UR31, UR34, UR11, UR31 ;  /* 0x0000000b221f72a4 */ /* 0x000fe4000f8e021f */
[----:B------:R-:W-:-:S04]  /*1bd0*/  IADD3 R2, P0, PT, R2, UR16, RZ ;  /* 0x0000001002027c10 */ /* 0x000fc8000ff1e0ff */
[----:B------:R-:W-:Y:S02]  /*1be0*/  IADD3.X R3, PT, PT, R10, UR31, R3, P0, !PT ;  /* 0x0000001f0a037c10 */ /* 0x000fe400087fe403 */
[----:B----4-:R-:W-:Y:S02]  /*1bf0*/  MOV R4, UR8 ;  /* 0x0000000800047c02 */ /* 0x010fe40008000f00 */
[----:B------:R-:W-:-:S03]  /*1c00*/  MOV R0, UR9 ;  /* 0x0000000900007c02 */ /* 0x000fc60008000f00 */
        /* <DEDUP_REMOVED lines=17> */
.L_x_22:
[----:B------:R-:W-:Y:S05]  /*1d20*/  BSYNC.RECONVERGENT B0 ;  /* 0x0000000000007941 */ /* 0x000fea0003800200 */
.L_x_21:
        /* <DEDUP_REMOVED lines=10> */
[----:B--2---:R-:W-:-:S04]  /*1dd0*/  LEA R2, P2, R4, UR8, 0x1 ;  /* 0x0000000804027c11 */ /* 0x004fc8000f8408ff */
[----:B------:R-:W-:-:S05]  /*1de0*/  LEA.HI.X R3, R4, UR9, R0, 0x1, P2 ;  /* 0x0000000904037c11 */ /* 0x000fca00090f0c00 */
[----:B------:R2:W-:Y:S04]  /*1df0*/  @!P1 STG.E.128 desc[UR38][R2.64], RZ ;  /* 0x000000ff02009986 */ /* 0x0005e8000c101d26 */
[----:B------:R2:W-:Y:S01]  /*1e00*/  @!P0 STG.E.128 desc[UR38][R2.64+0x80], RZ ;  /* 0x000080ff02008986 */ /* 0x0005e2000c101d26 */
[----:B------:R-:W-:-:S13]  /*1e10*/  ISETP.GE.AND P0, PT, R12, UR14, PT ;  /* 0x0000000e0c007c0c */ /* 0x000fda000bf06270 */
[----:B------:R-:W-:Y:S05]  /*1e20*/  @P0 BRA `(.L_x_23) ;  /* 0x0000006c00140947 */ /* 0x000fea0003800000 */
[----:B------:R3:W-:Y:S01]  /*1e30*/  STG.E.128 desc[UR38][R2.64+0x100], RZ ;  /* 0x000100ff02007986 */ /* 0x0007e2000c101d26 */
[----:B------:R-:W-:Y:S05]  /*1e40*/  BRA `(.L_x_23) ;  /* 0x0000006c000c7947 */ /* 0x000fea0003800000 */
.L_x_12:
[----:B------:R-:W-:Y:S01]  /*1e50*/  IMAD.U32 R2, RZ, RZ, UR14 ;  /* 0x0000000eff027e24 */ /* 0x000fe2000f8e00ff */
[----:B------:R-:W-:Y:S01]  /*1e60*/  UIMAD UR19, UR31, UR14, URZ ;  /* 0x0000000e1f1372a4 */ /* 0x000fe2000f8e02ff */
[----:B------:R-:W-:Y:S01]  /*1e70*/  LOP3.LUT R6, R25, 0x1f8, RZ, 0xc0, !PT ;  /* 0x000001f819067812 */ /* 0x000fe200078ec0ff */
[----:B------:R-:W2:Y:S01]  /*1e80*/  LDCU.64 UR8, c[0x0][0x3d8] ;  /* 0x00007b00ff0877ac */ /* 0x000ea20008000a00 */
[----:B------:R-:W-:Y:S01]  /*1e90*/  IMAD.WIDE.U32 R2, R2, UR34, R8 ;  /* 0x0000002202027c25 */ /* 0x000fe2000f8e0008 */
[----:B------:R-:W-:Y:S01]  /*1ea0*/  BSSY.RECONVERGENT B0, `(.L_x_24) ;  /* 0x000002f000007945 */ /* 0x000fe20003800200 */
[----:B------:R-:W-:Y:S01]  /*1eb0*/  LOP3.LUT R6, R6, 0x38, R24, 0x78, !PT ;  /* 0x0000003806067812 */ /* 0x000fe200078e7818 */
[----:B------:R-:W-:Y:S01]  /*1ec0*/  UIMAD UR19, UR34, UR15, UR19 ;  /* 0x0000000f221372a4 */ /* 0x000fe2000f8e0213 */
[----:B------:R-:W-:Y:S01]  /*1ed0*/  @P3 BAR.SYNC.DEFER_BLOCKING 0x0 ;  /* 0x0000000000003b1d */ /* 0x000fe20000010000 */
[----:B------:R-:W-:-:S04]  /*1ee0*/  IADD3 R2, P0, PT, R2, UR54, RZ ;  /* 0x0000003602027c10 */ /* 0x000fc8000ff1e0ff */
[----:B------:R-:W-:Y:S01]  /*1ef0*/  IADD3.X R3, PT, PT, R19, UR19, R3, P0, !PT ;  /* 0x0000001313037c10 */ /* 0x000fe200087fe403 */
[----:B------:R-:W-:-:S06]  /*1f00*/  UIADD3 UR19, UPT, UPT, -UR34, UR37, URZ ;  /* 0x0000002522137290 */ /* 0x000fcc000fffe1ff */
[----:B------:R-:W-:Y:S01]  /*1f10*/  ISETP.GE.AND P6, PT, R23, UR19, PT ;  /* 0x0000001317007c0c */ /* 0x000fe2000bfc6270 */
[----:B--2---:R-:W-:Y:S02]  /*1f20*/  IMAD R0, R21, UR8, RZ ;  /* 0x0000000815007c24 */ /* 0x004fe4000f8e02ff */
[----:B------:R-:W-:-:S04]  /*1f30*/  IMAD.WIDE.U32 R4, R16, UR8, R2 ;  /* 0x0000000810047c25 */ /* 0x000fc8000f8e0002 */
[----:B------:R-:W-:Y:S01]  /*1f40*/  IMAD R10, R16, UR9, R0 ;  /* 0x00000009100a7c24 */ /* 0x000fe2000f8e0200 */
[----:B------:R-:W-:-:S03]  /*1f50*/  LOP3.LUT R0, R6, 0x1e00, R25, 0xf8, !PT ;  /* 0x00001e0006007812 */ /* 0x000fc600078ef819 */
[----:B------:R-:W-:Y:S01]  /*1f60*/  IMAD.IADD R10, R5, 0x1, R10 ;  /* 0x00000001050a7824 */ /* 0x000fe200078e020a */
[----:B------:R-:W-:Y:S01]  /*1f70*/  LEA R0, R0, UR6, 0x1 ;  /* 0x0000000600007c11 */ /* 0x000fe2000f8e08ff */
        /* <DEDUP_REMOVED lines=9> */
[----:B---3--:R-:W-:-:S04]  /*2010*/  LEA R2, P2, R6, UR8, 0x1 ;  /* 0x0000000806027c11 */ /* 0x008fc8000f8408ff */
[----:B------:R-:W-:-:S05]  /*2020*/  LEA.HI.X R3, R6, UR9, R3, 0x1, P2 ;  /* 0x0000000906037c11 */ /* 0x000fca00090f0c03 */
[----:B------:R-:W-:Y:S01]  /*2030*/  @!PT LDS RZ, [RZ] ;  /* 0x00000000fffff984 */ /* 0x000fe20000000800 */
[----:B------:R-:W-:Y:S01]  /*2040*/  @!PT LDS RZ, [RZ] ;  /* 0x00000000fffff984 */ /* 0x000fe20000000800 */
[----:B------:R-:W-:Y:S01]  /*2050*/  @!PT LDS RZ, [RZ] ;  /* 0x00000000fffff984 */ /* 0x000fe20000000800 */
[----:B------:R2:W-:Y:S04]  /*2060*/  @!P1 LDGSTS.E.BYPASS.LTC128B.128 [R0+0x12000], desc[UR38][R2.64] ;  /* 0x1200000002009fae */ /* 0x0005e8000b981a26 */
[----:B------:R2:W-:Y:S04]  /*2070*/  @P1 STS.128 [R0+0x12000], RZ ;  /* 0x012000ff00001388 */ /* 0x0005e80000000c00 */
[----:B------:R-:W-:Y:S01]  /*2080*/  @!PT LDS RZ, [RZ] ;  /* 0x00000000fffff984 */ /* 0x000fe20000000800 */
[----:B------:R-:W-:Y:S01]  /*2090*/  @!PT LDS RZ, [RZ] ;  /* 0x00000000fffff984 */ /* 0x000fe20000000800 */
[----:B------:R-:W-:Y:S01]  /*20a0*/  @!PT LDS RZ, [RZ] ;  /* 0x00000000fffff984 */ /* 0x000fe20000000800 */
[----:B------:R2:W-:Y:S04]  /*20b0*/  @!P0 LDGSTS.E.BYPASS.LTC128B.128 [R0+0x14000], desc[UR38][R2.64+0x80] ;  /* 0x1400008002008fae */ /* 0x0005e8000b981a26 */
[----:B------:R2:W-:Y:S01]  /*20c0*/  @P0 STS.128 [R0+0x14000], RZ ;  /* 0x014000ff00000388 */ /* 0x0005e20000000c00 */
[----:B------:R-:W-:-:S13]  /*20d0*/  ISETP.GE.AND P0, PT, R12, UR20, PT ;  /* 0x000000140c007c0c */ /* 0x000fda000bf06270 */
[----:B------:R-:W-:Y:S05]  /*20e0*/  @P0 BRA `(.L_x_26) ;  /* 0x0000000000140947 */ /* 0x000fea0003800000 */
[----:B------:R-:W-:Y:S01]  /*20f0*/  @!PT LDS RZ, [RZ] ;  /* 0x00000000fffff984 */ /* 0x000fe20000000800 */
[----:B------:R-:W-:Y:S01]  /*2100*/  @!PT LDS RZ, [RZ] ;  /* 0x00000000fffff984 */ /* 0x000fe20000000800 */
[----:B------:R-:W-:Y:S01]  /*2110*/  @!PT LDS RZ, [RZ] ;  /* 0x00000000fffff984 */ /* 0x000fe20000000800 */
[----:B------:R4:W-:Y:S01]  /*2120*/  LDGSTS.E.BYPASS.LTC128B.128 [R0+0x16000], desc[UR38][R2.64+0x100] ;  /* 0x1600010002007fae */ /* 0x0009e2000b981a26 */
[----:B------:R-:W-:Y:S05]  /*2130*/  BRA `(.L_x_27) ;  /* 0x0000000000147947 */ /* 0x000fea0003800000 */
.L_x_26:
[----:B------:R3:W-:Y:S01]  /*2140*/  STS.128 [R0+0x16000], RZ ;  /* 0x016000ff00007388 */ /* 0x0007e20000000c00 */
[----:B------:R-:W-:Y:S05]  /*2150*/  BRA `(.L_x_27) ;  /* 0x00000000000c7947 */ /* 0x000fea0003800000 */
.L_x_25:
[----:B------:R2:W-:Y:S04]  /*2160*/  STS.128 [R0+0x12000], RZ ;  /* 0x012000ff00007388 */ /* 0x0005e80000000c00 */
[----:B------:R2:W-:Y:S04]  /*2170*/  STS.128 [R0+0x14000], RZ ;  /* 0x014000ff00007388 */ /* 0x0005e80000000c00 */
[----:B------:R2:W-:Y:S02]  /*2180*/  STS.128 [R0+0x16000], RZ ;  /* 0x016000ff00007388 */ /* 0x0005e40000000c00 */
.L_x_27:
[----:B------:R-:W-:Y:S05]  /*2190*/  BSYNC.RECONVERGENT B0 ;  /* 0x0000000000007941 */ /* 0x000fea0003800200 */
.L_x_24:
[----:B------:R-:W-:Y:S01]  /*21a0*/  ISETP.GE.AND P5, PT, R18, UR19, PT ;  /* 0x0000001312007c0c */ /* 0x000fe2000bfa6270 */
[----:B------:R-:W-:-:S12]  /*21b0*/  BSSY.RECONVERGENT B0, `(.L_x_28) ;  /* 0x0000022000007945 */ /* 0x000fd80003800200 */
[----:B------:R1:W-:Y:S04]  /*21c0*/  @P5 STS.128 [R0+0x13000], RZ ;  /* 0x013000ff00005388 */ /* 0x0003e80000000c00 */
[----:B------:R1:W-:Y:S04]  /*21d0*/  @P5 STS.128 [R0+0x15000], RZ ;  /* 0x015000ff00005388 */ /* 0x0003e80000000c00 */
[----:B------:R1:W-:Y:S01]  /*21e0*/  @P5 STS.128 [R0+0x17000], RZ ;  /* 0x017000ff00005388 */ /* 0x0003e20000000c00 */
[----:B------:R-:W-:Y:S05]  /*21f0*/  @P5 BRA `(.L_x_29) ;  /* 0x0000000000745947 */ /* 0x000fea0003800000 */
[----:B------:R-:W5:Y:S01]  /*2200*/  LDCU UR19, c[0x0][0x440] ;  /* 0x00008800ff1377ac */ /* 0x000f620008000800 */
[----:B--2-4-:R-:W-:Y:S02]  /*2210*/  IMAD R2, R15, UR14, RZ ;  /* 0x0000000e0f027c24 */ /* 0x014fe4000f8e02ff */
[----:B------:R-:W-:Y:S01]  /*2220*/  IMAD.MOV.U32 R5, RZ, RZ, R10 ;  /* 0x000000ffff057224 */ /* 0x000fe200078e000a */
[----:B------:R-:W2:Y:S01]  /*2230*/  LDCU.64 UR8, c[0x0][0x390] ;  /* 0x00007200ff0877ac */ /* 0x000ea20008000a00 */
[C---:B------:R-:W-:Y:S02]  /*2240*/  IMAD R2, R13.reuse, UR15, R2 ;  /* 0x0000000f0d027c24 */ /* 0x040fe4000f8e0202 */
[----:B------:R-:W-:-:S04]  /*2250*/  IMAD.WIDE.U32 R4, R13, UR14, R4 ;  /* 0x0000000e0d047c25 */ /* 0x000fc8000f8e0004 */
[----:B------:R-:W-:Y:S01]  /*2260*/  IMAD.IADD R3, R5, 0x1, R2 ;  /* 0x0000000105037824 */ /* 0x000fe200078e0202 */
[----:B-----5:R-:W-:Y:S02]  /*2270*/  ISETP.GE.AND P1, PT, R8, UR19, PT ;  /* 0x0000001308007c0c */ /* 0x020fe4000bf26270 */
[----:B------:R-:W-:Y:S02]  /*2280*/  ISETP.GE.AND P0, PT, R11, UR19, PT ;  /* 0x000000130b007c0c */ /* 0x000fe4000bf06270 */
[----:B--2---:R-:W-:-:S04]  /*2290*/  LEA R2, P2, R4, UR8, 0x1 ;  /* 0x0000000804027c11 */ /* 0x004fc8000f8408ff */
        /* <DEDUP_REMOVED lines=18> */
.L_x_30:
[----:B------:R4:W-:Y:S02]  /*23c0*/  STS.128 [R0+0x17000], RZ ;  /* 0x017000ff00007388 */ /* 0x0009e40000000c00 */
.L_x_29:
[----:B------:R-:W-:Y:S05]  /*23d0*/  BSYNC.RECONVERGENT B0 ;  /* 0x0000000000007941 */ /* 0x000fea0003800200 */
.L_x_28:
[----:B------:R-:W-:Y:S01]  /*23e0*/  UIADD3 UR49, UPT, UPT, -UR49, UR47, URZ ;  /* 0x0000002f31317290 */ /* 0x000fe2000fffe1ff */
[----:B------:R-:W0:Y:S01]  /*23f0*/  LDGDEPBAR ;  /* 0x00000000000079af */ /* 0x000e220000000000 */
[----:B------:R-:W-:Y:S04]  /*2400*/  BSSY.RECONVERGENT B0, `(.L_x_31) ;  /* 0x0000022000007945 */ /* 0x000fe80003800200 */
[----:B------:R-:W-:-:S13]  /*2410*/  ISETP.GE.AND P4, PT, R23, UR49, PT ;  /* 0x0000003117007c0c */ /* 0x000fda000bf86270 */
[----:B------:R-:W-:Y:S05]  /*2420*/  @P4 BRA `(.L_x_32) ;  /* 0x0000000000704947 */ /* 0x000fea0003800000 */
[----:B------:R-:W5:Y:S02]  /*2430*/  LDCU UR8, c[0x0][0x440] ;  /* 0x00008800ff0877ac */ /* 0x000f640008000800 */
[----:B-----5:R-:W-:Y:S02]  /*2440*/  ISETP.GE.AND P1, PT, R8, UR8, PT ;  /* 0x0000000808007c0c */ /* 0x020fe4000bf26270 */
[----:B------:R-:W-:-:S11]  /*2450*/  ISETP.GE.AND P0, PT, R11, UR8, PT ;  /* 0x000000080b007c0c */ /* 0x000fd6000bf06270 */
[----:B------:R-:W-:Y:S02]  /*2460*/  @!P1 IMAD.MOV.U32 R4, RZ, RZ, R28 ;  /* 0x000000ffff049224 */ /* 0x000fe400078e001c */
[--C-:B------:R-:W-:Y:S01]  /*2470*/  @!P1 IMAD.MOV.U32 R5, RZ, RZ, R27.reuse ;  /* 0x000000ffff059224 */ /* 0x100fe200078e001b */
[----:B--2-4-:R-:W-:Y:S01]  /*2480*/  @!P0 MOV R2, R28 ;  /* 0x0000001c00028202 */ /* 0x014fe20000000f00 */
[----:B------:R-:W-:-:S03]  /*2490*/  @!P0 IMAD.MOV.U32 R3, RZ, RZ, R27 ;  /* 0x000000ffff038224 */ /* 0x000fc600078e001b */
        /* <DEDUP_REMOVED lines=12> */
[----:B--2---:R-:W-:Y:S02]  /*2560*/  MOV R2, R28 ;  /* 0x0000001c00027202 */ /* 0x004fe40000000f00 */
[----:B------:R-:W-:-:S05]  /*2570*/  MOV R3, R27 ;  /* 0x0000001b00037202 */ /* 0x000fca0000000f00 */
[----:B------:R-:W-:Y:S01]  /*2580*/  @!PT LDS RZ, [RZ] ;  /* 0x00000000fffff984 */ /* 0x000fe20000000800 */
[----:B------:R-:W-:Y:S01]  /*2590*/  @!PT LDS RZ, [RZ] ;  /* 0x00000000fffff984 */ /* 0x000fe20000000800 */
[----:B------:R-:W-:Y:S01]  /*25a0*/  @!PT LDS RZ, [RZ] ;  /* 0x00000000fffff984 */ /* 0x000fe20000000800 */
[----:B------:R2:W-:Y:S01]  /*25b0*/  LDGSTS.E.BYPASS.LTC128B.128 [R0+0xa000], desc[UR38][R2.64+0x100] ;  /* 0x0a00010002007fae */ /* 0x0005e2000b981a26 */
[----:B------:R-:W-:Y:S05]  /*25c0*/  BRA `(.L_x_34) ;  /* 0x0000000000147947 */ /* 0x000fea0003800000 */
.L_x_33:
[----:B------:R4:W-:Y:S01]  /*25d0*/  STS.128 [R0+0xa000], RZ ;  /* 0x00a000ff00007388 */ /* 0x0009e20000000c00 */
[----:B------:R-:W-:Y:S05]  /*25e0*/  BRA `(.L_x_34) ;  /* 0x00000000000c7947 */ /* 0x000fea0003800000 */
.L_x_32:
[----:B------:R1:W-:Y:S04]  /*25f0*/  STS.128 [R0+0x6000], RZ ;  /* 0x006000ff00007388 */ /* 0x0003e80000000c00 */
[----:B------:R1:W-:Y:S04]  /*2600*/  STS.128 [R0+0x8000], RZ ;  /* 0x008000ff00007388 */ /* 0x0003e80000000c00 */
[----:B------:R1:W-:Y:S02]  /*2610*/  STS.128 [R0+0xa000], RZ ;  /* 0x00a000ff00007388 */ /* 0x0003e40000000c00 */
.L_x_34:
[----:B------:R-:W-:Y:S05]  /*2620*/  BSYNC.RECONVERGENT B0 ;  /* 0x0000000000007941 */ /* 0x000fea0003800200 */
.L_x_31:
[----:B------:R-:W-:Y:S01]  /*2630*/  ISETP.GE.AND P3, PT, R18, UR49, PT ;  /* 0x0000003112007c0c */ /* 0x000fe2000bf66270 */
[----:B------:R-:W-:-:S12]  /*2640*/  BSSY.RECONVERGENT B0, `(.L_x_35) ;  /* 0x000001f000007945 */ /* 0x000fd80003800200 */
[----:B------:R1:W-:Y:S04]  /*2650*/  @P3 STS.128 [R0+0x7000], RZ ;  /* 0x007000ff00003388 */ /* 0x0003e80000000c00 */
[----:B------:R1:W-:Y:S04]  /*2660*/  @P3 STS.128 [R0+0x9000], RZ ;  /* 0x009000ff00003388 */ /* 0x0003e80000000c00 */
[----:B------:R1:W-:Y:S01]  /*2670*/  @P3 STS.128 [R0+0xb000], RZ ;  /* 0x00b000ff00003388 */ /* 0x0003e20000000c00 */
[----:B------:R-:W-:Y:S05]  /*2680*/  @P3 BRA `(.L_x_36) ;  /* 0x0000000000683947 */ /* 0x000fea0003800000 */
[----:B------:R-:W5:Y:S01]  /*2690*/  LDCU UR8, c[0x0][0x440] ;  /* 0x00008800ff0877ac */ /* 0x000f620008000800 */
[----:B--2-4-:R-:W-:Y:S02]  /*26a0*/  IMAD.U32 R2, RZ, RZ, UR18 ;  /* 0x00000012ff027e24 */ /* 0x014fe4000f8e00ff */
[----:B------:R-:W-:Y:S02]  /*26b0*/  IMAD.U32 R4, RZ, RZ, UR18 ;  /* 0x00000012ff047e24 */ /* 0x000fe4000f8e00ff */
[----:B------:R-:W-:Y:S01]  /*26c0*/  IMAD.U32 R3, RZ, RZ, UR22 ;  /* 0x00000016ff037e24 */ /* 0x000fe2000f8e00ff */
[----:B------:R-:W-:-:S04]  /*26d0*/  LEA R2, P2, R2, R28, 0x1 ;  /* 0x0000001c02027211 */ /* 0x000fc800078408ff */
[----:B------:R-:W-:Y:S02]  /*26e0*/  LEA.HI.X R3, R4, R27, R3, 0x1, P2 ;  /* 0x0000001b04037211 */ /* 0x000fe400010f0c03 */
[----:B-----5:R-:W-:Y:S02]  /*26f0*/  ISETP.GE.AND P1, PT, R8, UR8, PT ;  /* 0x0000000808007c0c */ /* 0x020fe4000bf26270 */
[----:B------:R-:W-:-:S11]  /*2700*/  ISETP.GE.AND P0, PT, R11, UR8, PT ;  /* 0x000000080b007c0c */ /* 0x000fd6000bf06270 */
        /* <DEDUP_REMOVED lines=17> */
.L_x_37:
[----:B------:R4:W-:Y:S02]  /*2820*/  STS.128 [R0+0xb000], RZ ;  /* 0x00b000ff00007388 */ /* 0x0009e40000000c00 */
.L_x_36:
[----:B------:R-:W-:Y:S05]  /*2830*/  BSYNC.RECONVERGENT B0 ;  /* 0x0000000000007941 */ /* 0x000fea0003800200 */
.L_x_35:
[----:B------:R-:W-:Y:S04]  /*2840*/  BSSY.RECONVERGENT B0, `(.L_x_38) ;  /* 0x0000021000007945 */ /* 0x000fe80003800200 */
[----:B------:R-:W-:Y:S05]  /*2850*/  @P4 BRA `(.L_x_39) ;  /* 0x0000000000704947 */ /* 0x000fea0003800000 */
[----:B------:R-:W5:Y:S02]  /*2860*/  LDCU UR8, c[0x0][0x440] ;  /* 0x00008800ff0877ac */ /* 0x000f640008000800 */
[----:B-----5:R-:W-:Y:S02]  /*2870*/  ISETP.GE.AND P1, PT, R8, UR8, PT ;  /* 0x0000000808007c0c */ /* 0x020fe4000bf26270 */
[----:B------:R-:W-:-:S11]  /*2880*/  ISETP.GE.AND P0, PT, R11, UR8, PT ;  /* 0x000000080b007c0c */ /* 0x000fd6000bf06270 */
[----:B--2---:R-:W-:Y:S02]  /*2890*/  @!P1 IMAD.MOV.U32 R4, RZ, RZ, R26 ;  /* 0x000000ffff049224 */ /* 0x004fe400078e001a */
[--C-:B------:R-:W-:Y:S01]  /*28a0*/  @!P1 IMAD.MOV.U32 R5, RZ, RZ, R20.reuse ;  /* 0x000000ffff059224 */ /* 0x100fe200078e0014 */
[----:B----4-:R-:W-:Y:S01]  /*28b0*/  @!P0 MOV R2, R26 ;  /* 0x0000001a00028202 */ /* 0x010fe20000000f00 */
[----:B------:R-:W-:-:S03]  /*28c0*/  @!P0 IMAD.MOV.U32 R3, RZ, RZ, R20 ;  /* 0x000000ffff038224 */ /* 0x000fc600078e0014 */
[----:B------:R-:W-:Y:S01]  /*28d0*/  @!PT LDS RZ, [RZ] ;  /* 0x00000000fffff984 */ /* 0x000fe20000000800 */
[----:B------:R-:W-:Y:S01]  /*28e0*/  @!PT LDS RZ, [RZ] ;  /* 0x00000000fffff984 */ /* 0x000fe20000000800 */
[----:B------:R-:W-:Y:S01]  /*28f0*/  @!PT LDS RZ, [RZ] ;  /* 0x00000000fffff984 */ /* 0x000fe20000000800 */
[----:B------:R2:W-:Y:S04]  /*2900*/  @!P1 LDGSTS.E.BYPASS.LTC128B.128 [R0], desc[UR38][R4.64] ;  /* 0x0000000004009fae */ /* 0x0005e8000b981a26 */
[----:B------:R2:W-:Y:S04]  /*2910*/  @P1 STS.128 [R0], RZ ;  /* 0x000000ff00001388 */ /* 0x0005e80000000c00 */
        /* <DEDUP_REMOVED lines=14> */
.L_x_40:
[----:B------:R4:W-:Y:S01]  /*2a00*/  STS.128 [R0+0x4000], RZ ;  /* 0x004000ff00007388 */ /* 0x0009e20000000c00 */
[----:B------:R-:W-:Y:S05]  /*2a10*/  BRA `(.L_x_41) ;  /* 0x00000000000c7947 */ /* 0x000fea0003800000 */
.L_x_39:
[----:B------:R1:W-:Y:S04]  /*2a20*/  STS.128 [R0], RZ ;  /* 0x000000ff00007388 */ /* 0x0003e80000000c00 */
[----:B------:R1:W-:Y:S04]  /*2a30*/  STS.128 [R0+0x2000], RZ ;  /* 0x002000ff00007388 */ /* 0x0003e80000000c00 */
[----:B------:R1:W-:Y:S02]  /*2a40*/  STS.128 [R0+0x4000], RZ ;  /* 0x004000ff00007388 */ /* 0x0003e40000000c00 */
.L_x_41:
[----:B------:R-:W-:Y:S05]  /*2a50*/  BSYNC.RECONVERGENT B0 ;  /* 0x0000000000007941 */ /* 0x000fea0003800200 */
.L_x_38:
[----:B------:R1:W-:Y:S01]  /*2a60*/  @P3 STS.128 [R0+0x1000], RZ ;  /* 0x001000ff00003388 */ /* 0x0003e20000000c00 */
[----:B------:R-:W-:Y:S03]  /*2a70*/  BSSY.RECONVERGENT B0, `(.L_x_42) ;  /* 0x000001b000007945 */ /* 0x000fe60003800200 */
[----:B------:R1:W-:Y:S04]  /*2a80*/  @P3 STS.128 [R0+0x3000], RZ ;  /* 0x003000ff00003388 */ /* 0x0003e80000000c00 */
[----:B------:R1:W-:Y:S01]  /*2a90*/  @P3 STS.128 [R0+0x5000], RZ ;  /* 0x005000ff00003388 */ /* 0x0003e20000000c00 */
[----:B------:R-:W-:Y:S05]  /*2aa0*/  @P3 BRA `(.L_x_43) ;  /* 0x00000000005c3947 */ /* 0x000fea0003800000 */
[----:B------:R-:W5:Y:S01]  /*2ab0*/  LDCU UR8, c[0x0][0x440] ;  /* 0x00008800ff0877ac */ /* 0x000f620008000800 */
[----:B--2-4-:R-:W-:-:S04]  /*2ac0*/  LEA R2, P2, R14, R26, 0x1 ;  /* 0x0000001a0e027211 */ /* 0x014fc800078408ff */
        /* <DEDUP_REMOVED lines=20> */
.L_x_44:
[----:B------:R4:W-:Y:S02]  /*2c10*/  STS.128 [R0+0x5000], RZ ;  /* 0x005000ff00007388 */ /* 0x0009e40000000c00 */
.L_x_43:
[----:B------:R-:W-:Y:S05]  /*2c20*/  BSYNC.RECONVERGENT B0 ;  /* 0x0000000000007941 */ /* 0x000fea0003800200 */
.L_x_42:
[--C-:B------:R-:W-:Y:S01]  /*2c30*/  SHF.R.U32.HI R17, RZ, 0x1, R24.reuse ;  /* 0x00000001ff117819 */ /* 0x100fe20000011618 */
[----:B--2---:R-:W-:Y:S01]  /*2c40*/  IMAD.MOV.U32 R4, RZ, RZ, 0x7f800000 ;  /* 0x7f800000ff047424 */ /* 0x004fe200078e00ff */
[----:B------:R-:W-:Y:S01]  /*2c50*/  SHF.R.U32.HI R14, RZ, 0x2, R24 ;  /* 0x00000002ff0e7819 */ /* 0x000fe20000011618 */
[----:B------:R-:W2:Y:S01]  /*2c60*/  LDCU.64 UR8, c[0x0][0x3d0] ;  /* 0x00007a00ff0877ac */ /* 0x000ea20008000a00 */
[----:B----4-:R-:W-:Y:S02]  /*2c70*/  LOP3.LUT R2, R17, 0x30, RZ, 0xc0, !PT ;  /* 0x0000003011027812 */ /* 0x010fe400078ec0ff */
[----:B------:R-:W-:Y:S02]  /*2c80*/  MOV R5, 0x7f800000 ;  /* 0x7f80000000057802 */ /* 0x000fe40000000f00 */
[----:B------:R-:W-:-:S04]  /*2c90*/  LOP3.LUT R18, R2, 0x7, R14, 0xf8, !PT ;  /* 0x0000000702127812 */ /* 0x000fc800078ef80e */
[C---:B------:R-:W-:Y:S01]  /*2ca0*/  ISETP.GE.AND P1, PT, R18.reuse, UR49, PT ;  /* 0x0000003112007c0c */ /* 0x040fe2000bf26270 */
[----:B------:R-:W-:Y:S01]  /*2cb0*/  VIADD R2, R18, 0x8 ;  /* 0x0000000812027836 */ /* 0x000fe20000000000 */
[----:B------:R-:W-:Y:S01]  /*2cc0*/  UIMAD UR31, UR31, UR16, URZ ;  /* 0x000000101f1f72a4 */ /* 0x000fe2000f8e02ff */
[----:B------:R-:W-:Y:S03]  /*2cd0*/  STL [R1+0x48], R18 ;  /* 0x0000481201007387 */ /* 0x000fe60000100800 */
[----:B------:R-:W-:Y:S01]  /*2ce0*/  ISETP.GE.AND P0, PT, R2, UR49, PT ;  /* 0x0000003102007c0c */ /* 0x000fe2000bf06270 */
[----:B------:R-:W-:-:S04]  /*2cf0*/  IMAD.MOV.U32 R2, RZ, RZ, 0x4 ;  /* 0x00000004ff027424 */ /* 0x000fc800078e00ff */
[----:B------:R-:W-:-:S05]  /*2d00*/  IMAD.WIDE.U32 R2, R18, R2, UR58 ;  /* 0x0000003a12027e25 */ /* 0x000fca000f8e0002 */
[----:B------:R-:W4:Y:S04]  /*2d10*/  @!P1 LDG.E R5, desc[UR38][R2.64] ;  /* 0x0000002602059981 */ /* 0x000f28000c1e1900 */
[----:B------:R5:W3:Y:S01]  /*2d20*/  @!P0 LDG.E R4, desc[UR38][R2.64+0x20] ;  /* 0x0000202602048981 */ /* 0x000ae2000c1e1900 */
[----:B------:R-:W-:Y:S01]  /*2d30*/  UIMAD UR31, UR34, UR17, UR31 ;  /* 0x00000011221f72a4 */ /* 0x000fe2000f8e021f */
[----:B------:R-:W-:Y:S01]  /*2d40*/  BSSY.RECONVERGENT B0, `(.L_x_45) ;  /* 0x000002c000007945 */ /* 0x000fe20003800200 */
[----:B-----5:R-:W-:-:S05]  /*2d50*/  MOV R2, UR16 ;  /* 0x0000001000027c02 */ /* 0x020fca0008000f00 */
[----:B------:R-:W-:-:S03]  /*2d60*/  IMAD.WIDE.U32 R2, R2, UR34, R8 ;  /* 0x0000002202027c25 */ /* 0x000fc6000f8e0008 */
[----:B------:R-:W-:-:S04]  /*2d70*/  IADD3 R2, P0, PT, R2, UR50, RZ ;  /* 0x0000003202027c10 */ /* 0x000fc8000ff1e0ff */
[----:B------:R-:W-:Y:S01]  /*2d80*/  IADD3.X R3, PT, PT, R22, UR31, R3, P0, !PT ;  /* 0x0000001f16037c10 */ /* 0x000fe200087fe403 */
[----:B---3--:R2:W-:Y:S04]  /*2d90*/  STL [R1+0x4c], R4 ;  /* 0x00004c0401007387 */ /* 0x0085e80000100800 */
[----:B----4-:R3:W-:Y:S01]  /*2da0*/  STL [R1+0x50], R5 ;  /* 0x0000500501007387 */ /* 0x0107e20000100800 */
[----:B--2---:R-:W-:-:S04]  /*2db0*/  IMAD R4, R21, UR8, RZ ;  /* 0x0000000815047c24 */ /* 0x004fc8000f8e02ff */
[C---:B------:R-:W-:Y:S02]  /*2dc0*/  IMAD R10, R16.reuse, UR9, R4 ;  /* 0x00000009100a7c24 */ /* 0x040fe4000f8e0204 */
[----:B---3--:R-:W-:-:S04]  /*2dd0*/  IMAD.WIDE.U32 R4, R16, UR8, R2 ;  /* 0x0000000810047c25 */ /* 0x008fc8000f8e0002 */
[----:B------:R-:W-:Y:S01]  /*2de0*/  IMAD.IADD R10, R5, 0x1, R10 ;  /* 0x00000001050a7824 */ /* 0x000fe200078e020a */
        /* <DEDUP_REMOVED lines=28> */
.L_x_47:
[----:B------:R4:W-:Y:S01]  /*2fb0*/  STS.128 [R0+0x10000], RZ ;  /* 0x010000ff00007388 */ /* 0x0009e20000000c00 */
[----:B------:R-:W-:Y:S05]  /*2fc0*/  BRA `(.L_x_48) ;  /* 0x00000000000c7947 */ /* 0x000fea0003800000 */
.L_x_46:
[----:B------:R2:W-:Y:S04]  /*2fd0*/  STS.128 [R0+0xc000], RZ ;  /* 0x00c000ff00007388 */ /* 0x0005e80000000c00 */
[----:B------:R2:W-:Y:S04]  /*2fe0*/  STS.128 [R0+0xe000], RZ ;  /* 0x00e000ff00007388 */ /* 0x0005e80000000c00 */
[----:B------:R2:W-:Y:S02]  /*2ff0*/  STS.128 [R0+0x10000], RZ ;  /* 0x010000ff00007388 */ /* 0x0005e40000000c00 */
.L_x_48:
[----:B------:R-:W-:Y:S05]  /*3000*/  BSYNC.RECONVERGENT B0 ;  /* 0x0000000000007941 */ /* 0x000fea0003800200 */
.L_x_45:
[----:B------:R1:W-:Y:S01]  /*3010*/  @P5 STS.128 [R0+0xd000], RZ ;  /* 0x00d000ff00005388 */ /* 0x0003e20000000c00 */
[----:B------:R-:W-:Y:S03]  /*3020*/  BSSY.RECONVERGENT B0, `(.L_x_49) ;  /* 0x0000021000007945 */ /* 0x000fe60003800200 */
[----:B------:R1:W-:Y:S04]  /*3030*/  @P5 STS.128 [R0+0xf000], RZ ;  /* 0x00f000ff00005388 */ /* 0x0003e80000000c00 */
[----:B------:R1:W-:Y:S01]  /*3040*/  @P5 STS.128 [R0+0x11000], RZ ;  /* 0x011000ff00005388 */ /* 0x0003e20000000c00 */
[----:B------:R-:W-:Y:S05]  /*3050*/  @P5 BRA `(.L_x_50) ;  /* 0x0000000000745947 */ /* 0x000fea0003800000 */
[----:B------:R-:W5:Y:S01]  /*3060*/  LDCU UR14, c[0x0][0x440] ;  /* 0x00008800ff0e77ac */ /* 0x000f620008000800 */
[----:B--23--:R-:W-:Y:S02]  /*3070*/  IMAD R2, R15, UR16, RZ ;  /* 0x000000100f027c24 */ /* 0x00cfe4000f8e02ff */
        /* <DEDUP_REMOVED lines=26> */
.L_x_51:
[----:B------:R3:W-:Y:S02]  /*3220*/  STS.128 [R0+0x11000], RZ ;  /* 0x011000ff00007388 */ /* 0x0007e40000000c00 */
.L_x_50:
[----:B------:R-:W-:Y:S05]  /*3230*/  BSYNC.RECONVERGENT B0 ;  /* 0x0000000000007941 */ /* 0x000fea0003800200 */
.L_x_49:
[----:B------:R-:W5:Y:S01]  /*3240*/  S2R R15, SR_TID.X ;  /* 0x00000000000f7919 */ /* 0x000f620000002100 */
[C---:B--23--:R-:W-:Y:S01]  /*3250*/  IMAD.SHL.U32 R2, R24.reuse, 0x40, RZ ;  /* 0x0000004018027824 */ /* 0x04cfe200078e00ff */
[----:B------:R-:W2:Y:S01]  /*3260*/  LDCU UR15, c[0x0][0x590] ;  /* 0x0000b200ff0f77ac */ /* 0x000ea20008000800 */
[C---:B------:R-:W-:Y:S01]  /*3270*/  IMAD.SHL.U32 R4, R24.reuse, 0x2, RZ ;  /* 0x0000000218047824 */ /* 0x040fe200078e00ff */
[----:B------:R-:W0:Y:S01]  /*3280*/  LDGDEPBAR ;  /* 0x00000000000079af */ /* 0x000e220000000000 */
[----:B------:R-:W-:Y:S01]  /*3290*/  IMAD.SHL.U32 R7, R24, 0x20, RZ ;  /* 0x0000002018077824 */ /* 0x000fe200078e00ff */
[----:B-1--4-:R-:W-:Y:S01]  /*32a0*/  LOP3.LUT R0, R2, 0x1c0, RZ, 0xc0, !PT ;  /* 0x000001c002007812 */ /* 0x012fe200078ec0ff */
[----:B------:R-:W-:Y:S01]  /*32b0*/  IMAD.SHL.U32 R6, R24, 0x10, RZ ;  /* 0x0000001018067824 */ /* 0x000fe200078e00ff */
[----:B------:R-:W-:Y:S02]  /*32c0*/  LOP3.LUT R3, R2, 0x200, RZ, 0xc0, !PT ;  /* 0x0000020002037812 */ /* 0x000fe400078ec0ff */
[----:B------:R-:W-:-:S02]  /*32d0*/  CS2R R142, SRZ ;  /* 0x00000000008e7805 */ /* 0x000fc4000001ff00 */
[----:B------:R-:W-:Y:S02]  /*32e0*/  LOP3.LUT R4, R4, 0x6, RZ, 0xc0, !PT ;  /* 0x0000000604047812 */ /* 0x000fe400078ec0ff */
[----:B------:R-:W-:Y:S02]  /*32f0*/  CS2R R140, SRZ ;  /* 0x00000000008c7805 */ /* 0x000fe4000001ff00 */
[----:B------:R-:W-:Y:S02]  /*3300*/  LOP3.LUT R5, R7, 0x200, RZ, 0xc0, !PT ;  /* 0x0000020007057812 */ /* 0x000fe400078ec0ff */
[----:B------:R-:W-:Y:S02]  /*3310*/  CS2R R146, SRZ ;  /* 0x0000000000927805 */ /* 0x000fe4000001ff00 */
[----:B------:R-:W-:Y:S02]  /*3320*/  LOP3.LUT R0, R0, 0x38, R25, 0xf8, !PT ;  /* 0x0000003800007812 */ /* 0x000fe400078ef819 */
[----:B------:R-:W-:-:S02]  /*3330*/  CS2R R144, SRZ ;  /* 0x0000000000907805 */ /* 0x000fc4000001ff00 */
[----:B------:R-:W-:Y:S02]  /*3340*/  LOP3.LUT R4, R4, 0xe0, R14, 0xf8, !PT ;  /* 0x000000e004047812 */ /* 0x000fe400078ef80e */
[----:B------:R-:W-:Y:S02]  /*3350*/  CS2R R138, SRZ ;  /* 0x00000000008a7805 */ /* 0x000fe4000001ff00 */
[----:B------:R-:W-:Y:S02]  /*3360*/  LOP3.LUT R5, R5, 0x3800, R6, 0xf8, !PT ;  /* 0x0000380005057812 */ /* 0x000fe400078ef806 */
[----:B------:R-:W-:Y:S02]  /*3370*/  CS2R R136, SRZ ;  /* 0x0000000000887805 */ /* 0x000fe4000001ff00 */
[----:B------:R-:W-:Y:S02]  /*3380*/  LOP3.LUT R7, R3, 0xc00, R7, 0xf8, !PT ;  /* 0x00000c0003077812 */ /* 0x000fe400078ef807 */
[----:B------:R-:W-:-:S02]  /*3390*/  CS2R R134, SRZ ;  /* 0x0000000000867805 */ /* 0x000fc4000001ff00 */
[C---:B------:R-:W-:Y:S02]  /*33a0*/  LOP3.LUT R3, R0.reuse, 0x8, R24, 0x78, !PT ;  /* 0x0000000800037812 */ /* 0x040fe400078e7818 */
[----:B------:R-:W-:Y:S02]  /*33b0*/  CS2R R132, SRZ ;  /* 0x0000000000847805 */ /* 0x000fe4000001ff00 */
[----:B------:R-:W-:Y:S02]  /*33c0*/  LOP3.LUT R6, R0, 0x8, R17, 0x78, !PT ;  /* 0x0000000800067812 */ /* 0x000fe400078e7811 */
[----:B------:R-:W-:Y:S02]  /*33d0*/  CS2R R126, SRZ ;  /* 0x00000000007e7805 */ /* 0x000fe4000001ff00 */
[----:B------:R-:W-:Y:S02]  /*33e0*/  CS2R R124, SRZ ;  /* 0x00000000007c7805 */ /* 0x000fe4000001ff00 */
[----:B------:R-:W-:Y:S01]  /*33f0*/  CS2R R130, SRZ ;  /* 0x0000000000827805 */ /* 0x000fe2000001ff00 */
[----:B------:R-:W-:-:S04]  /*3400*/  DEPBAR.LE SB0, 0x1 ;  /* 0x000080400000791a */ /* 0x000fc80000000000 */
[C---:B-----5:R-:W-:Y:S01]  /*3410*/  LOP3.LUT P0, R2, R15.reuse, 0x4, RZ, 0xc0, !PT ;  /* 0x000000040f027812 */ /* 0x060fe2000780c0ff */
[C---:B------:R-:W-:Y:S01]  /*3420*/  IMAD.SHL.U32 R16, R15.reuse, 0x2, RZ ;  /* 0x000000020f107824 */ /* 0x040fe200078e00ff */
[--C-:B------:R-:W-:Y:S01]  /*3430*/  SHF.R.U32.HI R13, RZ, 0x2, R15.reuse ;  /* 0x00000002ff0d7819 */ /* 0x100fe2000001160f */
[C---:B------:R-:W-:Y:S01]  /*3440*/  IMAD.SHL.U32 R11, R15.reuse, 0x20, RZ ;  /* 0x000000200f0b7824 */ /* 0x040fe200078e00ff */
[----:B------:R-:W-:Y:S01]  /*3450*/  ISETP.NE.AND P3, PT, R2, RZ, PT ;  /* 0x000000ff0200720c */ /* 0x000fe20003f65270 */
[----:B------:R-:W-:Y:S01]  /*3460*/  IMAD.U32 R2, RZ, RZ, UR41 ;  /* 0x00000029ff027e24 */ /* 0x000fe2000f8e00ff */
[----:B------:R-:W-:Y:S01]  /*3470*/  SHF.R.U32.HI R9, RZ, 0x3, R15 ;  /* 0x00000003ff097819 */ /* 0x000fe2000001160f */
[----:B------:R-:W-:Y:S01]  /*3480*/  IMAD.SHL.U32 R14, R15, 0x8, RZ ;  /* 0x000000080f0e7824 */ /* 0x000fe200078e00ff */
[----:B------:R-:W-:Y:S01]  /*3490*/  R2P PR, R24, 0x6 ;  /* 0x0000000618007804 */ /* 0x000fe20000000000 */
[----:B------:R-:W-:Y:S01]  /*34a0*/  IMAD.U32 R0, R2, 0x40, R4 ;  /* 0x0000004002007824 */ /* 0x000fe200078e0004 */
[----:B------:R-:W-:Y:S01]  /*34b0*/  LOP3.LUT R2, R11, 0xc00, RZ, 0xc0, !PT ;  /* 0x00000c000b027812 */ /* 0x000fe200078ec0ff */
[----:B------:R-:W-:Y:S01]  /*34c0*/  IMAD.SHL.U32 R4, R15, 0x10, RZ ;  /* 0x000000100f047824 */ /* 0x000fe200078e00ff */
[----:B------:R-:W-:-:S02]  /*34d0*/  LOP3.LUT R8, R16, 0x20, RZ, 0xc0, !PT ;  /* 0x0000002010087812 */ /* 0x000fc400078ec0ff */
[----:B------:R-:W-:Y:S01]  /*34e0*/  CS2R R128, SRZ ;  /* 0x0000000000807805 */ /* 0x000fe2000001ff00 */
[----:B------:R1:W-:Y:S01]  /*34f0*/  STL [R1+0x30], R0 ;  /* 0x0000300001007387 */ /* 0x0003e20000100800 */
[----:B------:R-:W-:Y:S02]  /*3500*/  LOP3.LUT R2, R2, 0x6, R16, 0xf8, !PT ;  /* 0x0000000602027812 */ /* 0x000fe400078ef810 */
[----:B------:R-:W-:Y:S02]  /*3510*/  CS2R R122, SRZ ;  /* 0x00000000007a7805 */ /* 0x000fe4000001ff00 */
[----:B------:R-:W-:Y:S02]  /*3520*/  LOP3.LUT R12, R4, 0x1c0, RZ, 0xc0, !PT ;  /* 0x000001c0040c7812 */ /* 0x000fe400078ec0ff */
[----:B------:R-:W-:Y:S02]  /*3530*/  CS2R R120, SRZ ;  /* 0x0000000000787805 */ /* 0x000fe4000001ff00 */
[----:B------:R-:W-:Y:S01]  /*3540*/  LOP3.LUT R8, R8, 0x18, R9, 0xf8, !PT ;  /* 0x0000001808087812 */ /* 0x000fe200078ef809 */
[----:B------:R-:W-:Y:S01]  /*3550*/  IMAD.MOV.U32 R9, RZ, RZ, 0x10 ;  /* 0x00000010ff097424 */ /* 0x000fe200078e00ff */
[----:B------:R-:W-:Y:S01]  /*3560*/  LOP3.LUT R252, R7, R6, RZ, 0xfc, !PT ;  /* 0x0000000607fc7212 */ /* 0x000fe200078efcff */
[----:B------:R-:W-:Y:S01]  /*3570*/  IMAD.MOV.U32 R6, RZ, RZ, 0x20 ;  /* 0x00000020ff067424 */ /* 0x000fe200078e00ff */
[----:B------:R-:W-:-:S02]  /*3580*/  CS2R R118, SRZ ;  /* 0x0000000000767805 */ /* 0x000fc4000001ff00 */
[----:B------:R-:W-:Y:S02]  /*3590*/  CS2R R116, SRZ ;  /* 0x0000000000747805 */ /* 0x000fe4000001ff00 */
[----:B------:R-:W-:Y:S02]  /*35a0*/  LEA R252, R252, UR6, 0x1 ;  /* 0x00000006fcfc7c11 */ /* 0x000fe4000f8e08ff */
[----:B------:R-:W-:Y:S02]  /*35b0*/  CS2R R110, SRZ ;  /* 0x00000000006e7805 */ /* 0x000fe4000001ff00 */
[----:B------:R-:W-:Y:S02]  /*35c0*/  CS2R R108, SRZ ;  /* 0x00000000006c7805 */ /* 0x000fe4000001ff00 */
[----:B------:R-:W-:Y:S02]  /*35d0*/  CS2R R114, SRZ ;  /* 0x0000000000727805 */ /* 0x000fe4000001ff00 */
[----:B------:R-:W-:-:S02]  /*35e0*/  CS2R R112, SRZ ;  /* 0x0000000000707805 */ /* 0x000fc4000001ff00 */
[----:B------:R-:W-:Y:S02]  /*35f0*/  CS2R R106, SRZ ;  /* 0x00000000006a7805 */ /* 0x000fe4000001ff00 */
[----:B------:R-:W-:Y:S02]  /*3600*/  CS2R R104, SRZ ;  /* 0x0000000000687805 */ /* 0x000fe4000001ff00 */
[----:B------:R-:W-:Y:S02]  /*3610*/  CS2R R102, SRZ ;  /* 0x0000000000667805 */ /* 0x000fe4000001ff00 */
[----:B------:R-:W-:Y:S02]  /*3620*/  CS2R R100, SRZ ;  /* 0x0000000000647805 */ /* 0x000fe4000001ff00 */
[----:B------:R-:W-:Y:S02]  /*3630*/  CS2R R62, SRZ ;  /* 0x00000000003e7805 */ /* 0x000fe4000001ff00 */
[----:B------:R-:W-:-:S02]  /*3640*/  CS2R R60, SRZ ;  /* 0x00000000003c7805 */ /* 0x000fc4000001ff00 */
[----:B------:R-:W-:Y:S02]  /*3650*/  CS2R R66, SRZ ;  /* 0x0000000000427805 */ /* 0x000fe4000001ff00 */
[----:B------:R-:W-:Y:S02]  /*3660*/  CS2R R64, SRZ ;  /* 0x0000000000407805 */ /* 0x000fe4000001ff00 */
[----:B------:R-:W-:Y:S02]  /*3670*/  CS2R R58, SRZ ;  /* 0x00000000003a7805 */ /* 0x000fe4000001ff00 */
[----:B-1----:R-:W-:Y:S01]  /*3680*/  LOP3.LUT R0, R5, R3, RZ, 0xfc, !PT ;  /* 0x0000000305007212 */ /* 0x002fe200078efcff */
[----:B------:R-:W-:Y:S01]  /*3690*/  IMAD.MOV.U32 R5, RZ, RZ, 0x40 ;  /* 0x00000040ff057424 */ /* 0x000fe200078e00ff */
[----:B------:R-:W-:Y:S02]  /*36a0*/  LOP3.LUT R3, R16, 0x38, RZ, 0xc0, !PT ;  /* 0x0000003810037812 */ /* 0x000fe400078ec0ff */
[----:B------:R-:W-:-:S02]  /*36b0*/  CS2R R56, SRZ ;  /* 0x0000000000387805 */ /* 0x000fc4000001ff00 */
[----:B------:R-:W-:Y:S01]  /*36c0*/  LEA R10, R0, UR6, 0x1 ;  /* 0x00000006000a7c11 */ /* 0x000fe2000f8e08ff */
[----:B------:R-:W-:Y:S01]  /*36d0*/  BAR.SYNC.DEFER_BLOCKING 0x0 ;  /* 0x0000000000007b1d */ /* 0x000fe20000010000 */
[----:B------:R-:W-:Y:S02]  /*36e0*/  LOP3.LUT R0, R3, 0x20, R13, 0x78, !PT ;  /* 0x0000002003007812 */ /* 0x000fe400078e780d */
[----:B------:R-:W-:Y:S02]  /*36f0*/  CS2R R54, SRZ ;  /* 0x0000000000367805 */ /* 0x000fe4000001ff00 */
[----:B------:R-:W-:Y:S01]  /*3700*/  SEL R5, R5, 0xffffffc0, !P0 ;  /* 0xffffffc005057807 */ /* 0x000fe20004000000 */
[----:B------:R-:W-:Y:S01]  /*3710*/  VIADD R3, R10, 0x12000 ;  /* 0x000120000a037836 */ /* 0x000fe20000000000 */
[----:B------:R-:W-:Y:S01]  /*3720*/  LOP3.LUT R0, R2, R0, R12, 0xfe, !PT ;  /* 0x0000000002007212 */ /* 0x000fe200078efe0c */
[----:B------:R-:W-:Y:S01]  /*3730*/  IMAD.MOV.U32 R0, RZ, RZ, 0x20 ;  /* 0x00000020ff007424 */ /* 0x000fe200078e00ff */
[----:B------:R-:W-:Y:S01]  /*3740*/  SHF.R.U32.HI R12, RZ, 0x1, R15 ;  /* 0x00000001ff0c7819 */ /* 0x000fe2000001160f */
[----:B------:R-:W-:Y:S01]  /*3750*/  STL [R1+0x4], R10 ;  /* 0x0000040a01007387 */ /* 0x000fe20000100800 */
[----:B------:R-:W-:Y:S01]  /*3760*/  IMAD.U32 R2, RZ, RZ, UR48 ;  /* 0x00000030ff027e24 */ /* 0x000fe2000f8e00ff */
[----:B------:R-:W-:-:S02]  /*3770*/  CS2R R52, SRZ ;  /* 0x0000000000347805 */ /* 0x000fc4000001ff00 */
[----:B------:R-:W-:Y:S01]  /*3780*/  SEL R0, R0, 0xffffffe0, !P1 ;  /* 0xffffffe000007807 */ /* 0x000fe20004800000 */
[----:B------:R-:W-:Y:S01]  /*3790*/  VIADD R232, R10, 0x12040 ;  /* 0x000120400ae87836 */ /* 0x000fe20000000000 */
[----:B------:R-:W-:Y:S01]  /*37a0*/  LOP3.LUT P1, RZ, R15, 0x2, RZ, 0xc0, !PT ;  /* 0x000000020fff7812 */ /* 0x000fe2000782c0ff */
[----:B------:R-:W-:Y:S01]  /*37b0*/  @P2 VIADD R232, R3, 0xffffffc0 ;  /* 0xffffffc003e82836 */ /* 0x000fe20000000000 */
[----:B------:R-:W-:Y:S01]  /*37c0*/  IADD3 R7, PT, PT, R2, UR37, R18 ;  /* 0x0000002502077c10 */ /* 0x000fe2000fffe012 */
[C---:B------:R-:W-:Y:S01]  /*37d0*/  IMAD.IADD R4, R0.reuse, 0x1, R10 ;  /* 0x0000000100047824 */ /* 0x040fe200078e020a */
[----:B------:R-:W-:Y:S01]  /*37e0*/  CS2R R46, SRZ ;  /* 0x00000000002e7805 */ /* 0x000fe2000001ff00 */
[----:B------:R-:W-:Y:S01]  /*37f0*/  IMAD.IADD R240, R0, 0x1, R232 ;  /* 0x0000000100f07824 */ /* 0x000fe200078e02e8 */
[----:B------:R-:W-:Y:S01]  /*3800*/  CS2R R44, SRZ ;  /* 0x00000000002c7805 */ /* 0x000fe2000001ff00 */
[----:B------:R-:W-:Y:S01]  /*3810*/  VIADD R13, R7, -UR47 ;  /* 0x8000002f070d7c36 */ /* 0x000fe20008000000 */
[----:B------:R-:W-:Y:S01]  /*3820*/  STL [R1+0x8], R4 ;  /* 0x0000080401007387 */ /* 0x000fe20000100800 */
[----:B------:R-:W-:Y:S01]  /*3830*/  IMAD.MOV.U32 R3, RZ, RZ, 0x40 ;  /* 0x00000040ff037424 */ /* 0x000fe200078e00ff */
[----:B------:R-:W-:-:S02]  /*3840*/  CS2R R50, SRZ ;  /* 0x0000000000327805 */ /* 0x000fc4000001ff00 */
[----:B------:R-:W-:Y:S01]  /*3850*/  CS2R R48, SRZ ;  /* 0x0000000000307805 */ /* 0x000fe2000001ff00 */
[----:B------:R-:W1:Y:S01]  /*3860*/  LDSM.16.M88.4 R156, [R4+0x12000] ;  /* 0x01200000049c783b */ /* 0x000e620000000200 */
[----:B------:R-:W-:Y:S02]  /*3870*/  CS2R R42, SRZ ;  /* 0x00000000002a7805 */ /* 0x000fe4000001ff00 */
[----:B------:R-:W-:Y:S02]  /*3880*/  SEL R3, R3, 0xffffffc0, !P2 ;  /* 0xffffffc003037807 */ /* 0x000fe40005000000 */
[----:B------:R-:W-:Y:S01]  /*3890*/  CS2R R40, SRZ ;  /* 0x0000000000287805 */ /* 0x000fe2000001ff00 */
[----:B------:R-:W3:Y:S01]  /*38a0*/  LDSM.16.M88.4 R160, [R4+0x12800] ;  /* 0x0128000004a0783b */ /* 0x000ee20000000200 */
[----:B------:R-:W-:Y:S02]  /*38b0*/  CS2R R38, SRZ ;  /* 0x0000000000267805 */ /* 0x000fe4000001ff00 */
[----:B------:R-:W-:-:S02]  /*38c0*/  CS2R R36, SRZ ;  /* 0x0000000000247805 */ /* 0x000fc4000001ff00 */
[----:B------:R-:W-:Y:S01]  /*38d0*/  CS2R R30, SRZ ;  /* 0x00000000001e7805 */ /* 0x000fe2000001ff00 */
[----:B------:R-:W4:Y:S01]  /*38e0*/  LDSM.16.M88.4 R188, [R4+0x14000] ;  /* 0x0140000004bc783b */ /* 0x000f220000000200 */
[----:B------:R-:W-:Y:S02]  /*38f0*/  CS2R R28, SRZ ;  /* 0x00000000001c7805 */ /* 0x000fe4000001ff00 */
[----:B------:R-:W-:Y:S02]  /*3900*/  CS2R R34, SRZ ;  /* 0x0000000000227805 */ /* 0x000fe4000001ff00 */
[----:B------:R-:W-:Y:S01]  /*3910*/  CS2R R32, SRZ ;  /* 0x0000000000207805 */ /* 0x000fe2000001ff00 */
[----:B------:R-:W1:Y:S01]  /*3920*/  LDSM.16.M88.4 R192, [R4+0x14800] ;  /* 0x0148000004c0783b */ /* 0x000e620000000200 */
[----:B------:R-:W-:Y:S02]  /*3930*/  CS2R R26, SRZ ;  /* 0x00000000001a7805 */ /* 0x000fe4000001ff00 */
[----:B------:R-:W-:-:S02]  /*3940*/  CS2R R24, SRZ ;  /* 0x0000000000187805 */ /* 0x000fc4000001ff00 */
[----:B------:R-:W-:Y:S01]  /*3950*/  CS2R R22, SRZ ;  /* 0x0000000000167805 */ /* 0x000fe2000001ff00 */
[----:B------:R-:W1:Y:S01]  /*3960*/  LDSM.16.M88.4 R220, [R4+0x16000] ;  /* 0x0160000004dc783b */ /* 0x000e620000000200 */
[----:B------:R-:W-:Y:S02]  /*3970*/  CS2R R20, SRZ ;  /* 0x0000000000147805 */ /* 0x000fe4000001ff00 */
[----:B------:R-:W-:Y:S01]  /*3980*/  LOP3.LUT P2, RZ, R15, 0x8, RZ, 0xc0, !PT ;  /* 0x000000080fff7812 */ /* 0x000fe2000784c0ff */
[----:B------:R-:W-:Y:S01]  /*3990*/  UIADD3 UR52, UPT, UPT, UR52, 0x40, -UR37 ;  /* 0x0000004034347890 */ /* 0x000fe2000fffe825 */
[----:B------:R5:W1:Y:S01]  /*39a0*/  LDSM.16.M88.4 R224, [R4+0x16800] ;  /* 0x0168000004e0783b */ /* 0x000a620000000200 */
[----:B------:R-:W1:Y:S03]  /*39b0*/  LDCU UR8, c[0x0][0x440] ;  /* 0x00008800ff0877ac */ /* 0x000e660008000800 */
[----:B------:R3:W-:Y:S01]  /*39c0*/  STL [R1+0x44], R13 ;  /* 0x0000440d01007387 */ /* 0x0007e20000100800 */
[----:B------:R-:W1:Y:S03]  /*39d0*/  LDCU UR9, c[0x0][0x3e0] ;  /* 0x00007c00ff0977ac */ /* 0x000e660008000800 */
[----:B------:R-:W1:Y:S01]  /*39e0*/  LDSM.16.M88.4 R164, [R232] ;  /* 0x00000000e8a4783b */ /* 0x000e620000000200 */
[----:B------:R-:W1:Y:S03]  /*39f0*/  LDCU UR14, c[0x0][0x45c] ;  /* 0x00008b80ff0e77ac */ /* 0x000e660008000800 */
[----:B------:R-:W1:Y:S01]  /*3a00*/  LDSM.16.M88.4 R168, [R232+0x800] ;  /* 0x00080000e8a8783b */ /* 0x000e620000000200 */
[----:B--2---:R-:W-:-:S03]  /*3a10*/  USHF.L.U32 UR15, UR15, 0x6, URZ ;  /* 0x000000060f0f7899 */ /* 0x004fc600080006ff */
[----:B------:R-:W2:Y:S04]  /*3a20*/  LDSM.16.M88.4 R196, [R232+0x2000] ;  /* 0x00200000e8c4783b */ /* 0x000ea80000000200 */
[----:B------:R-:W1:Y:S01]  /*3a30*/  LDSM.16.M88.4 R200, [R232+0x2800] ;  /* 0x00280000e8c8783b */ /* 0x000e620000000200 */
[----:B-----5:R-:W-:-:S03]  /*3a40*/  IMAD.SHL.U32 R4, R15, 0x40, RZ ;  /* 0x000000400f047824 */ /* 0x020fc600078e00ff */
[----:B------:R-:W1:Y:S02]  /*3a50*/  LDSM.16.M88.4 R228, [R232+0x4000] ;  /* 0x00400000e8e4783b */ /* 0x000e640000000200 */
[----:B------:R-:W-:Y:S02]  /*3a60*/  LOP3.LUT R2, R8, 0x1c0, R4, 0xf8, !PT ;  /* 0x000001c008027812 */ /* 0x000fe400078ef804 */
[----:B------:R-:W1:Y:S01]  /*3a70*/  LDSM.16.M88.4 R172, [R240] ;  /* 0x00000000f0ac783b */ /* 0x000e620000000200 */
[----:B------:R-:W-:Y:S02]  /*3a80*/  LOP3.LUT R7, R4, 0x1c0, RZ, 0xc0, !PT ;  /* 0x000001c004077812 */ /* 0x000fe400078ec0ff */
[----:B------:R-:W-:Y:S01]  /*3a90*/  LOP3.LUT R2, R2, 0x38, R14, 0x78, !PT ;  /* 0x0000003802027812 */ /* 0x000fe200078e780e */
[----:B------:R-:W1:Y:S01]  /*3aa0*/  LDSM.16.M88.4 R176, [R240+0x800] ;  /* 0x00080000f0b0783b */ /* 0x000e620000000200 */
[----:B------:R-:W-:Y:S02]  /*3ab0*/  LOP3.LUT R8, R12, 0x10, RZ, 0xc0, !PT ;  /* 0x000000100c087812 */ /* 0x000fe400078ec0ff */
[----:B------:R-:W-:Y:S01]  /*3ac0*/  LOP3.LUT R2, R2, 0x200, R4, 0xf8, !PT ;  /* 0x0000020002027812 */ /* 0x000fe200078ef804 */
[----:B------:R-:W1:Y:S01]  /*3ad0*/  LDSM.16.M88.4 R204, [R240+0x2000] ;  /* 0x00200000f0cc783b */ /* 0x000e620000000200 */
[----:B---3--:R-:W-:-:S02]  /*3ae0*/  LOP3.LUT R13, R4, 0x200, RZ, 0xc0, !PT ;  /* 0x00000200040d7812 */ /* 0x008fc400078ec0ff */
[----:B------:R-:W-:Y:S01]  /*3af0*/  LOP3.LUT R4, R8, 0x8, R15, 0xf8, !PT ;  /* 0x0000000808047812 */ /* 0x000fe200078ef80f */
[----:B------:R3:W-:Y:S04]  /*3b00*/  STL [R1+0x24], R2 ;  /* 0x0000240201007387 */ /* 0x0007e80000100800 */
[----:B------:R5:W-:Y:S04]  /*3b10*/  STL [R1+0x20], R5 ;  /* 0x0000200501007387 */ /* 0x000be80000100800 */
[----:B------:R-:W1:Y:S04]  /*3b20*/  LDSM.16.M88.4 R208, [R240+0x2800] ;  /* 0x00280000f0d0783b */ /* 0x000e680000000200 */
[----:B------:R-:W1:Y:S04]  /*3b30*/  LDSM.16.M88.4 R236, [R240+0x4000] ;  /* 0x00400000f0ec783b */ /* 0x000e680000000200 */
[----:B------:R-:W1:Y:S04]  /*3b40*/  LDSM.16.M88.4 R148, [R10+0x12000] ;  /* 0x012000000a94783b */ /* 0x000e680000000200 */
[----:B------:R-:W1:Y:S04]  /*3b50*/  LDSM.16.M88.4 R152, [R10+0x12800] ;  /* 0x012800000a98783b */ /* 0x000e680000000200 */
[----:B------:R-:W1:Y:S01]  /*3b60*/  LDSM.16.M88.4 R180, [R10+0x14000] ;  /* 0x014000000ab4783b */ /* 0x000e620000000200 */
[----:B---3--:R-:W-:-:S02]  /*3b70*/  LOP3.LUT R2, R7, 0x38, R14, 0xf8, !PT ;  /* 0x0000003807027812 */ /* 0x008fc400078ef80e */
[----:B------:R-:W-:Y:S01]  /*3b80*/  SEL R7, R6, 0xffffffe0, !P1 ;  /* 0xffffffe006077807 */ /* 0x000fe20004800000 */
[----:B------:R-:W3:Y:S01]  /*3b90*/  LDSM.16.M88.4 R184, [R10+0x14800] ;  /* 0x014800000ab8783b */ /* 0x000ee20000000200 */
[----:B------:R-:W-:Y:S02]  /*3ba0*/  SEL R6, R9, 0xfffffff0, !P0 ;  /* 0xfffffff009067807 */ /* 0x000fe40004000000 */
[----:B------:R-:W-:Y:S01]  /*3bb0*/  LOP3.LUT R4, R4, R2, RZ, 0x3c, !PT ;  /* 0x0000000204047212 */ /* 0x000fe200078e3cff */
[----:B------:R-:W1:Y:S01]  /*3bc0*/  LDSM.16.M88.4 R212, [R10+0x16000] ;  /* 0x016000000ad4783b */ /* 0x000e620000000200 */
[----:B-----5:R-:W-:-:S03]  /*3bd0*/  LOP3.LUT R5, R13, 0xc00, R11, 0xf8, !PT ;  /* 0x00000c000d057812 */ /* 0x020fc600078ef80b */
[----:B------:R5:W-:Y:S04]  /*3be0*/  STL [R1+0x54], R6 ;  /* 0x0000540601007387 */ /* 0x000be80000100800 */
[----:B------:R-:W1:Y:S04]  /*3bf0*/  LDSM.16.M88.4 R216, [R10+0x16800] ;  /* 0x016800000ad8783b */ /* 0x000e680000000200 */
[----:B------:R-:W1:Y:S04]  /*3c00*/  LDSM.16.M88.4 R232, [R232+0x4800] ;  /* 0x00480000e8e8783b */ /* 0x000e680000000200 */
[----:B------:R-:W1:Y:S01]  /*3c10*/  LDSM.16.M88.4 R240, [R240+0x4800] ;  /* 0x00480000f0f0783b */ /* 0x000e620000000200 */
[----:B-----5:R-:W-:-:S02]  /*3c20*/  LOP3.LUT R6, R2, 0x8, R12, 0x78, !PT ;  /* 0x0000000802067812 */ /* 0x020fc400078e780c */
[----:B------:R-:W-:Y:S01]  /*3c30*/  LOP3.LUT R2, R4, 0x200, R11, 0xf8, !PT ;  /* 0x0000020004027812 */ /* 0x000fe200078ef80b */
[----:B------:R-:W-:Y:S01]  /*3c40*/  IMAD.IADD R4, R10, 0x1, R3 ;  /* 0x000000010a047824 */ /* 0x000fe200078e0203 */
[----:B------:R-:W-:-:S03]  /*3c50*/  LOP3.LUT R5, R5, R6, RZ, 0xfc, !PT ;  /* 0x0000000605057212 */ /* 0x000fc600078efcff */
[----:B------:R5:W-:Y:S04]  /*3c60*/  STL [R1+0x1c], R2 ;  /* 0x00001c0201007387 */ /* 0x000be80000100800 */
[----:B------:R4:W-:Y:S04]  /*3c70*/  STL [R1+0x58], R5 ;  /* 0x0000580501007387 */ /* 0x0009e80000100800 */
[----:B------:R1:W-:Y:S01]  /*3c80*/  STL [R1+0xc], R4 ;  /* 0x00000c0401007387 */ /* 0x0003e20000100800 */
[----:B-----5:R-:W-:Y:S02]  /*3c90*/  IMAD.IADD R2, R3, 0x1, R252 ;  /* 0x0000000103027824 */ /* 0x020fe400078e02fc */
[----:B------:R-:W-:-:S02]  /*3ca0*/  IMAD.IADD R3, R0, 0x1, R4 ;  /* 0x0000000100037824 */ /* 0x000fc400078e0204 */
[C---:B----4-:R-:W-:Y:S02]  /*3cb0*/  IMAD.IADD R5, R0.reuse, 0x1, R252 ;  /* 0x0000000100057824 */ /* 0x050fe400078e02fc */
[----:B------:R-:W-:-:S03]  /*3cc0*/  IMAD.IADD R0, R0, 0x1, R2 ;  /* 0x0000000100007824 */ /* 0x000fc600078e0202 */
[----:B------:R4:W-:Y:S04]  /*3cd0*/  STL [R1], R5 ;  /* 0x0000000501007387 */ /* 0x0009e80000100800 */
[----:B------:R4:W-:Y:S04]  /*3ce0*/  STL [R1+0x14], R2 ;  /* 0x0000140201007387 */ /* 0x0009e80000100800 */
[----:B------:R4:W-:Y:S04]  /*3cf0*/  STL [R1+0x10], R3 ;  /* 0x0000100301007387 */ /* 0x0009e80000100800 */
[----:B-123--:R4:W-:Y:S02]  /*3d00*/  STL [R1+0x18], R0 ;  /* 0x0000180001007387 */ /* 0x00e9e40000100800 */
.L_x_54:
[----:B--2---:R-:W2:Y:S01]  /*3d10*/  LDL R249, [R1+0x4] ;  /* 0x0000040001f97983 */ /* 0x004ea20000100800 */
[----:B------:R-:W-:Y:S01]  /*3d20*/  USHF.L.U32 UR16, UR41, 0x6, URZ ;  /* 0x0000000629107899 */ /* 0x000fe200080006ff */
[----:B-1----:R-:W-:Y:S01]  /*3d30*/  IMAD.U32 R244, RZ, RZ, UR10 ;  /* 0x0000000afff47e24 */ /* 0x002fe2000f8e00ff */
[----:B------:R-:W-:Y:S02]  /*3d40*/  UIADD3 UR48, UPT, UPT, UR48, -0x40, URZ ;  /* 0xffffffc030307890 */ /* 0x000fe4000fffe0ff */
[----:B------:R-:W3:Y:S01]  /*3d50*/  LDL.LU R246, [R1] ;  /* 0x0000000001f67983 */ /* 0x000ee20000300800 */
[----:B------:R-:W-:Y:S01]  /*3d60*/  UIADD3 UR16, UPT, UPT, UR16, 0x40, URZ ;  /* 0x0000004010107890 */ /* 0x000fe2000fffe0ff */
[----:B------:R-:W-:Y:S01]  /*3d70*/  IMAD.U32 R245, RZ, RZ, UR11 ;  /* 0x0000000bfff57e24 */ /* 0x000fe2000f8e00ff */
[----:B------:R-:W-:Y:S02]  /*3d80*/  UISETP.GE.AND UP0, UPT, UR48, UR52, UPT ;  /* 0x000000343000728c */ /* 0x000fe4000bf06270 */
[----:B----4-:R-:W4:Y:S01]  /*3d90*/  LDL R2, [R1+0x8] ;  /* 0x0000080001027983 */ /* 0x010f220000100800 */
[----:B------:R-:W-:Y:S02]  /*3da0*/  UIADD3 UR46, UPT, UPT, UR46, -0x1, URZ ;  /* 0xffffffff2e2e7890 */ /* 0x000fe4000fffe0ff */
[----:B------:R-:W-:Y:S02]  /*3db0*/  UISETP.LT.AND UP0, UPT, UR16, UR37, UP0 ;  /* 0x000000251000728c */ /* 0x000fe40008701270 */
[----:B-----5:R-:W5:Y:S05]  /*3dc0*/  LDL R247, [R1+0x14] ;  /* 0x0000140001f77983 */ /* 0x020f6a0000100800 */
[----:B------:R-:W5:Y:S01]  /*3dd0*/  LDL R248, [R1+0xc] ;  /* 0x00000c0001f87983 */ /* 0x000f620000100800 */
[----:B------:R-:W-:Y:S01]  /*3de0*/  PLOP3.LUT P0, PT, PT, PT, UP0, 0x80, 0x8 ;  /* 0x000000000008781c */ /* 0x000fe20003f0f008 */
[----:B------:R-:W-:Y:S03]  /*3df0*/  UISETP.GT.AND UP0, UPT, UR46, UR51, UPT ;  /* 0x000000332e00728c */ /* 0x000fe6000bf04270 */
[----:B------:R-:W5:Y:S05]  /*3e00*/  LDL R3, [R1+0x18] ;  /* 0x0000180001037983 */ /* 0x000f6a0000100800 */
[----:B------:R-:W5:Y:S05]  /*3e10*/  LDL R0, [R1+0x10] ;  /* 0x0000100001007983 */ /* 0x000f6a0000100800 */
[----:B------:R-:W0:Y:S01]  /*3e20*/  LDGDEPBAR ;  /* 0x00000000000079af */ /* 0x000e220000000000 */
[----:B------:R-:W-:Y:S04]  /*3e30*/  @UP0 UIADD3 UR17, UP1, UPT, UR58, -0x100, URZ ;  /* 0xffffff003a110890 */ /* 0x000fe8000ff3e0ff */
[----:B------:R-:W-:Y:S02]  /*3e40*/  @UP0 UIADD3.X UR16, UPT, UPT, UR59, -0x1, URZ, UP1, !UPT ;  /* 0xffffffff3b100890 */ /* 0x000fe40008ffe4ff */
[----:B------:R-:W-:Y:S04]  /*3e50*/  @UP0 UIADD3 UR10, UP1, UPT, UR10, -0x100, URZ ;  /* 0xffffff000a0a0890 */ /* 0x000fe8000ff3e0ff */
[----:B------:R-:W-:Y:S01]  /*3e60*/  @UP0 UIADD3.X UR11, UPT, UPT, UR11, -0x1, URZ, UP1, !UPT ;  /* 0xffffffff0b0b0890 */ /* 0x000fe20008ffe4ff */
[----:B------:R-:W-:Y:S04]  /*3e70*/  DEPBAR.LE SB0, 0x0 ;  /* 0x000080000000791a */ /* 0x000fe80000000000 */
[----:B------:R-:W-:Y:S06]  /*3e80*/  BAR.SYNC.DEFER_BLOCKING 0x0 ;  /* 0x0000000000007b1d */ /* 0x000fec0000010000 */
[----:B------:R-:W-:Y:S05]  /*3e90*/  LDSM.16.M88.4 R16, [R252] ;  /* 0x00000000fc10783b */ /* 0x000fea0000000200 */
[----:B--2---:R-:W1:Y:S05]  /*3ea0*/  LDSM.16.M88.4 R8, [R249+0xc000] ;  /* 0x00c00000f908783b */ /* 0x004e6a0000000200 */
[----:B------:R-:W2:Y:S05]  /*3eb0*/  LDSM.16.M88.4 R68, [R249+0xc800] ;  /* 0x00c80000f944783b */ /* 0x000eaa0000000200 */
[----:B---3--:R-:W-:Y:S05]  /*3ec0*/  LDSM.16.M88.4 R72, [R246] ;  /* 0x00000000f648783b */ /* 0x008fea0000000200 */
[----:B----4-:R-:W3:Y:S05]  /*3ed0*/  LDSM.16.M88.4 R76, [R2+0xc000] ;  /* 0x00c00000024c783b */ /* 0x010eea0000000200 */
[----:B------:R-:W4:Y:S05]  /*3ee0*/  LDSM.16.M88.4 R80, [R2+0xc800] ;  /* 0x00c800000250783b */ /* 0x000f2a0000000200 */
[----:B-----5:R-:W-:Y:S05]  /*3ef0*/  LDSM.16.M88.4 R84, [R247] ;  /* 0x00000000f754783b */ /* 0x020fea0000000200 */
[----:B------:R-:W5:Y:S05]  /*3f00*/  LDSM.16.M88.4 R88, [R248+0xc000] ;  /* 0x00c00000f858783b */ /* 0x000f6a0000000200 */
[----:B------:R-:W-:Y:S01]  /*3f10*/  LDSM.16.M88.4 R92, [R3] ;  /* 0x00000000035c783b */ /* 0x000fe20000000200 */
[C---:B-1----:R-:W-:Y:S04]  /*3f20*/  HMMA.16816.F32.BF16 R4, R16.reuse, R8, RZ ;  /* 0x000000081004723c */ /* 0x042fe800000418ff */
[----:B------:R-:W-:Y:S04]  /*3f30*/  LDSM.16.M88.4 R96, [R0+0xc000] ;  /* 0x00c000000060783b */ /* 0x000fe80000000200 */
[C---:B------:R-:W-:Y:S08]  /*3f40*/  HMMA.16816.F32.BF16 R8, R16.reuse, R10, RZ ;  /* 0x0000000a1008723c */ /* 0x040ff000000418ff */
[C---:B--2---:R-:W-:Y:S08]  /*3f50*/  HMMA.16816.F32.BF16 R12, R16.reuse, R68, RZ ;  /* 0x00000044100c723c */ /* 0x044ff000000418ff */
[----:B------:R-:W-:Y:S01]  /*3f60*/  HMMA.16816.F32.BF16 R16, R16, R70, RZ ;  /* 0x000000461010723c */ /* 0x000fe200000418ff */
[----:B------:R-:W1:Y:S07]  /*3f70*/  LDSM.16.M88.4 R68, [R248+0xc800] ;  /* 0x00c80000f844783b */ /* 0x000e6e0000000200 */
[C---:B---3--:R-:W-:Y:S08]  /*3f80*/  HMMA.16816.F32.BF16 R4, R72.reuse, R76, R4 ;  /* 0x0000004c4804723c */ /* 0x048ff00000041804 */
[C---:B------:R-:W-:Y:S01]  /*3f90*/  HMMA.16816.F32.BF16 R8, R72.reuse, R78, R8 ;  /* 0x0000004e4808723c */ /* 0x040fe20000041808 */
[----:B------:R-:W-:Y:S07]  /*3fa0*/  LDSM.16.M88.4 R76, [R252+0x2000] ;  /* 0x00200000fc4c783b */ /* 0x000fee0000000200 */
[C---:B----4-:R-:W-:Y:S08]  /*3fb0*/  HMMA.16816.F32.BF16 R12, R72.reuse, R80, R12 ;  /* 0x00000050480c723c */ /* 0x050ff0000004180c */
[----:B------:R-:W-:Y:S01]  /*3fc0*/  HMMA.16816.F32.BF16 R16, R72, R82, R16 ;  /* 0x000000524810723c */ /* 0x000fe20000041810 */
[----:B------:R-:W2:Y:S05]  /*3fd0*/  LDSM.16.M88.4 R72, [R0+0xc800] ;  /* 0x00c800000048783b */ /* 0x000eaa0000000200 */
[----:B------:R-:W3:Y:S02]  /*3fe0*/  LDSM.16.M88.4 R80, [R249+0xe000] ;  /* 0x00e00000f950783b */ /* 0x000ee40000000200 */
[C---:B-----5:R-:W-:Y:S08]  /*3ff0*/  HMMA.16816.F32.BF16 R4, R84.reuse, R88, R4 ;  /* 0x000000585404723c */ /* 0x060ff00000041804 */
[C---:B------:R-:W-:Y:S01]  /*4000*/  HMMA.16816.F32.BF16 R8, R84.reuse, R90, R8 ;  /* 0x0000005a5408723c */ /* 0x040fe20000041808 */
[----:B------:R-:W-:Y:S07]  /*4010*/  LDSM.16.M88.4 R88, [R2+0xe000] ;  /* 0x00e000000258783b */ /* 0x000fee0000000200 */
[C---:B-1----:R-:W-:Y:S08]  /*4020*/  HMMA.16816.F32.BF16 R12, R84.reuse, R68, R12 ;  /* 0x00000044540c723c */ /* 0x042ff0000004180c */
[----:B------:R-:W-:Y:S01]  /*4030*/  HMMA.16816.F32.BF16 R16, R84, R70, R16 ;  /* 0x000000465410723c */ /* 0x000fe20000041810 */
[----:B------:R-:W1:Y:S05]  /*4040*/  LDSM.16.M88.4 R68, [R249+0xe800] ;  /* 0x00e80000f944783b */ /* 0x000e6a0000000200 */
[----:B------:R-:W4:Y:S02]  /*4050*/  LDSM.16.M88.4 R84, [R246+0x2000] ;  /* 0x00200000f654783b */ /* 0x000f240000000200 */
[C---:B------:R-:W-:Y:S08]  /*4060*/  HMMA.16816.F32.BF16 R4, R92.reuse, R96, R4 ;  /* 0x000000605c04723c */ /* 0x040ff00000041804 */
[C---:B------:R-:W-:Y:S01]  /*4070*/  HMMA.16816.F32.BF16 R8, R92.reuse, R98, R8 ;  /* 0x000000625c08723c */ /* 0x040fe20000041808 */
[----:B------:R-:W-:Y:S07]  /*4080*/  LDSM.16.M88.4 R96, [R248+0xe000] ;  /* 0x00e00000f860783b */ /* 0x000fee0000000200 */
[C---:B--2---:R-:W-:Y:S08]  /*4090*/  HMMA.16816.F32.BF16 R12, R92.reuse, R72, R12 ;  /* 0x000000485c0c723c */ /* 0x044ff0000004180c */
[----:B------:R-:W-:Y:S01]  /*40a0*/  HMMA.16816.F32.BF16 R16, R92, R74, R16 ;  /* 0x0000004a5c10723c */ /* 0x000fe20000041810 */
[----:B------:R-:W2:Y:S05]  /*40b0*/  LDSM.16.M88.4 R72, [R2+0xe800] ;  /* 0x00e800000248783b */ /* 0x000eaa0000000200 */
[----:B------:R-:W5:Y:S02]  /*40c0*/  LDSM.16.M88.4 R92, [R247+0x2000] ;  /* 0x00200000f75c783b */ /* 0x000f640000000200 */
[C---:B---3--:R-:W-:Y:S08]  /*40d0*/  HMMA.16816.F32.BF16 R4, R76.reuse, R80, R4 ;  /* 0x000000504c04723c */ /* 0x048ff00000041804 */
[C---:B------:R-:W-:Y:S01]  /*40e0*/  HMMA.16816.F32.BF16 R8, R76.reuse, R82, R8 ;  /* 0x000000524c08723c */ /* 0x040fe20000041808 */
[----:B------:R-:W-:Y:S07]  /*40f0*/  LDSM.16.M88.4 R80, [R0+0xe000] ;  /* 0x00e000000050783b */ /* 0x000fee0000000200 */
[C---:B-1----:R-:W-:Y:S08]  /*4100*/  HMMA.16816.F32.BF16 R12, R76.reuse, R68, R12 ;  /* 0x000000444c0c723c */ /* 0x042ff0000004180c */
[----:B------:R-:W-:Y:S01]  /*4110*/  HMMA.16816.F32.BF16 R16, R76, R70, R16 ;  /* 0x000000464c10723c */ /* 0x000fe20000041810 */
[----:B------:R-:W1:Y:S05]  /*4120*/  LDSM.16.M88.4 R68, [R248+0xe800] ;  /* 0x00e80000f844783b */ /* 0x000e6a0000000200 */
[----:B------:R-:W3:Y:S02]  /*4130*/  LDSM.16.M88.4 R76, [R3+0x2000] ;  /* 0x00200000034c783b */ /* 0x000ee40000000200 */
[C---:B----4-:R-:W-:Y:S08]  /*4140*/  HMMA.16816.F32.BF16 R4, R84.reuse, R88, R4 ;  /* 0x000000585404723c */ /* 0x050ff00000041804 */
[C---:B------:R-:W-:Y:S01]  /*4150*/  HMMA.16816.F32.BF16 R8, R84.reuse, R90, R8 ;  /* 0x0000005a5408723c */ /* 0x040fe20000041808 */
[----:B------:R-:W-:Y:S07]  /*4160*/  LDSM.16.M88.4 R88, [R249+0x10000] ;  /* 0x01000000f958783b */ /* 0x000fee0000000200 */
[C---:B--2---:R-:W-:Y:S08]  /*4170*/  HMMA.16816.F32.BF16 R12, R84.reuse, R72, R12 ;  /* 0x00000048540c723c */ /* 0x044ff0000004180c */
[----:B------:R-:W-:Y:S01]  /*4180*/  HMMA.16816.F32.BF16 R16, R84, R74, R16 ;  /* 0x0000004a5410723c */ /* 0x000fe20000041810 */
[----:B------:R-:W2:Y:S05]  /*4190*/  LDSM.16.M88.4 R72, [R0+0xe800] ;  /* 0x00e800000048783b */ /* 0x000eaa0000000200 */
[----:B------:R-:W4:Y:S02]  /*41a0*/  LDSM.16.M88.4 R84, [R252+0x4000] ;  /* 0x00400000fc54783b */ /* 0x000f240000000200 */
[C---:B-----5:R-:W-:Y:S08]  /*41b0*/  HMMA.16816.F32.BF16 R4, R92.reuse, R96, R4 ;  /* 0x000000605c04723c */ /* 0x060ff00000041804 */
[C---:B------:R-:W-:Y:S01]  /*41c0*/  HMMA.16816.F32.BF16 R8, R92.reuse, R98, R8 ;  /* 0x000000625c08723c */ /* 0x040fe20000041808 */
[----:B------:R-:W-:Y:S07]  /*41d0*/  LDSM.16.M88.4 R96, [R2+0x10000] ;  /* 0x010000000260783b */ /* 0x000fee0000000200 */
[C---:B-1----:R-:W-:Y:S08]  /*41e0*/  HMMA.16816.F32.BF16 R12, R92.reuse, R68, R12 ;  /* 0x000000445c0c723c */ /* 0x042ff0000004180c */
[----:B------:R-:W-:Y:S01]  /*41f0*/  HMMA.16816.F32.BF16 R16, R92, R70, R16 ;  /* 0x000000465c10723c */ /* 0x000fe20000041810 */
[----:B------:R-:W1:Y:S05]  /*4200*/  LDSM.16.M88.4 R68, [R249+0x10800] ;  /* 0x01080000f944783b */ /* 0x000e6a0000000200 */
[----:B------:R5:W1:Y:S02]  /*4210*/  LDSM.16.M88.4 R92, [R246+0x4000] ;  /* 0x00400000f65c783b */ /* 0x000a640000000200 */
[C---:B---3--:R-:W-:Y:S08]  /*4220*/  HMMA.16816.F32.BF16 R4, R76.reuse, R80, R4 ;  /* 0x000000504c04723c */ /* 0x048ff00000041804 */
[C---:B------:R-:W-:Y:S01]  /*4230*/  HMMA.16816.F32.BF16 R8, R76.reuse, R82, R8 ;  /* 0x000000524c08723c */ /* 0x040fe20000041808 */
[----:B------:R-:W-:Y:S07]  /*4240*/  LDSM.16.M88.4 R80, [R248+0x10000] ;  /* 0x01000000f850783b */ /* 0x000fee0000000200 */
[C---:B--2---:R-:W-:Y:S01]  /*4250*/  HMMA.16816.F32.BF16 R12, R76.reuse, R72, R12 ;  /* 0x000000484c0c723c */ /* 0x044fe2000004180c */
[----:B-----5:R-:W2:Y:S07]  /*4260*/  LDL R246, [R1+0x50] ;  /* 0x0000500001f67983 */ /* 0x020eae0000100800 */
[----:B------:R-:W-:Y:S01]  /*4270*/  HMMA.16816.F32.BF16 R16, R76, R74, R16 ;  /* 0x0000004a4c10723c */ /* 0x000fe20000041810 */
[----:B------:R3:W-:Y:S05]  /*4280*/  LDSM.16.M88.4 R76, [R247+0x4000] ;  /* 0x00400000f74c783b */ /* 0x0007ea0000000200 */
[----:B------:R5:W5:Y:S02]  /*4290*/  LDSM.16.M88.4 R72, [R2+0x10800] ;  /* 0x010800000248783b */ /* 0x000b640000000200 */
[C---:B----4-:R-:W-:Y:S08]  /*42a0*/  HMMA.16816.F32.BF16 R4, R84.reuse, R88, R4 ;  /* 0x000000585404723c */ /* 0x050ff00000041804 */
[C---:B------:R-:W-:Y:S01]  /*42b0*/  HMMA.16816.F32.BF16 R8, R84.reuse, R90, R8 ;  /* 0x0000005a5408723c */ /* 0x040fe20000041808 */
[----:B------:R-:W-:Y:S07]  /*42c0*/  LDSM.16.M88.4 R88, [R0+0x10000] ;  /* 0x010000000058783b */ /* 0x000fee0000000200 */
[C---:B-1----:R-:W-:Y:S01]  /*42d0*/  HMMA.16816.F32.BF16 R12, R84.reuse, R68, R12 ;  /* 0x00000044540c723c */ /* 0x042fe2000004180c */
[----:B---3--:R-:W3:Y:S05]  /*42e0*/  LDL R247, [R1+0x30] ;  /* 0x0000300001f77983 */ /* 0x008eea0000100800 */
[----:B-----5:R-:W4:Y:S02]  /*42f0*/  LDL R2, [R1+0x44] ;  /* 0x0000440001027983 */ /* 0x020f240000100800 */
[----:B------:R-:W-:Y:S03]  /*4300*/  HMMA.16816.F32.BF16 R16, R84, R70, R16 ;  /* 0x000000465410723c */ /* 0x000fe60000041810 */
[----:B------:R1:W5:Y:S05]  /*4310*/  LDSM.16.M88.4 R68, [R248+0x10800] ;  /* 0x01080000f844783b */ /* 0x00036a0000000200 */
[----:B------:R-:W5:Y:S01]  /*4320*/  LDSM.16.M88.4 R84, [R3+0x4000] ;  /* 0x004000000354783b */ /* 0x000f620000000200 */
[C---:B------:R-:W-:Y:S04]  /*4330*/  HMMA.16816.F32.BF16 R4, R92.reuse, R96, R4 ;  /* 0x000000605c04723c */ /* 0x040fe80000041804 */
[----:B------:R-:W4:Y:S04]  /*4340*/  LDL R97, [R1+0x4c] ;  /* 0x00004c0001617983 */ /* 0x000f280000100800 */
[C---:B------:R-:W-:Y:S08]  /*4350*/  HMMA.16816.F32.BF16 R8, R92.reuse, R98, R8 ;  /* 0x000000625c08723c */ /* 0x040ff00000041808 */
[C---:B------:R-:W-:Y:S01]  /*4360*/  HMMA.16816.F32.BF16 R12, R92.reuse, R72, R12 ;  /* 0x000000485c0c723c */ /* 0x040fe2000004180c */
[----:B-1----:R-:W-:Y:S07]  /*4370*/  IMAD.MOV.U32 R248, RZ, RZ, 0x3f ;  /* 0x0000003ffff87424 */ /* 0x002fee00078e00ff */
[----:B------:R-:W-:Y:S01]  /*4380*/  HMMA.16816.F32.BF16 R16, R92, R74, R16 ;  /* 0x0000004a5c10723c */ /* 0x000fe20000041810 */
[----:B------:R-:W4:Y:S07]  /*4390*/  LDL R74, [R1+0x54] ;  /* 0x00005400014a7983 */ /* 0x000f2e0000100800 */
[C---:B------:R-:W-:Y:S08]  /*43a0*/  HMMA.16816.F32.BF16 R4, R76.reuse, R80, R4 ;  /* 0x000000504c04723c */ /* 0x040ff00000041804 */
[C---:B------:R-:W-:Y:S08]  /*43b0*/  HMMA.16816.F32.BF16 R8, R76.reuse, R82, R8 ;  /* 0x000000524c08723c */ /* 0x040ff00000041808 */
[C---:B-----5:R-:W-:Y:S08]  /*43c0*/  HMMA.16816.F32.BF16 R12, R76.reuse, R68, R12 ;  /* 0x000000444c0c723c */ /* 0x060ff0000004180c */
[----:B------:R-:W-:Y:S01]  /*43d0*/  HMMA.16816.F32.BF16 R16, R76, R70, R16 ;  /* 0x000000464c10723c */ /* 0x000fe20000041810 */
[----:B------:R-:W5:Y:S05]  /*43e0*/  LDL R77, [R1+0x48] ;  /* 0x00004800014d7983 */ /* 0x000f6a0000100800 */
[----:B------:R-:W1:Y:S02]  /*43f0*/  LDSM.16.M88.4 R68, [R0+0x10800] ;  /* 0x010800000044783b */ /* 0x000e640000000200 */
[C---:B------:R-:W-:Y:S08]  /*4400*/  HMMA.16816.F32.BF16 R4, R84.reuse, R88, R4 ;  /* 0x000000585404723c */ /* 0x040ff00000041804 */
[C---:B------:R-:W-:Y:S08]  /*4410*/  HMMA.16816.F32.BF16 R8, R84.reuse, R90, R8 ;  /* 0x0000005a5408723c */ /* 0x040ff00000041808 */
[C---:B-1----:R-:W-:Y:S08]  /*4420*/  HMMA.16816.F32.BF16 R12, R84.reuse, R68, R12 ;  /* 0x00000044540c723c */ /* 0x042ff0000004180c */
[----:B------:R-:W-:Y:S03]  /*4430*/  HMMA.16816.F32.BF16 R16, R84, R70, R16 ;  /* 0x000000465410723c */ /* 0x000fe60000041810 */
[C---:B--2---:R-:W-:Y:S01]  /*4440*/  FMUL.FTZ R3, R246.reuse, 1.4426950216293334961 ;  /* 0x3fb8aa3bf6037820 */ /* 0x044fe20000410000 */
[----:B------:R-:W-:Y:S01]  /*4450*/  FSETP.NEU.FTZ.AND P1, PT, R246, -INF , PT ;  /* 0xff800000f600780b */ /* 0x000fe20003f3d000 */
[----:B------:R-:W-:Y:S03]  /*4460*/  IMAD.MOV.U32 R246, RZ, RZ, 0x37 ;  /* 0x00000037fff67424 */ /* 0x000fe600078e00ff */
[----:B------:R-:W-:Y:S01]  /*4470*/  FSEL R3, R3, RZ, P1 ;  /* 0x000000ff03037208 */ /* 0x000fe20000800000 */
[----:B---3--:R-:W-:Y:S01]  /*4480*/  @!P0 VIADD R73, R247, 0x1 ;  /* 0x00000001f7498836 */ /* 0x008fe20000000000 */
[C---:B----4-:R-:W-:Y:S02]  /*4490*/  @!P0 VIADDMNMX R72, R2.reuse, -R248, UR37, PT ;  /* 0x0000002502488e46 */ /* 0x050fe4000b8009f8 */
[----:B------:R-:W-:Y:S02]  /*44a0*/  @!P0 VIADDMNMX R2, R2, -R246, UR37, PT ;  /* 0x0000002502028e46 */ /* 0x000fe4000b8009f6 */
[-C--:B------:R-:W-:Y:S02]  /*44b0*/  @!P0 ISETP.GE.AND P1, PT, R73, R72.reuse, PT ;  /* 0x000000484900820c */ /* 0x080fe40003f26270 */
[----:B------:R-:W-:Y:S02]  /*44c0*/  @!P0 ISETP.GE.AND P4, PT, R247, R72, PT ;  /* 0x00000048f700820c */ /* 0x000fe40003f86270 */
[----:B------:R-:W-:Y:S02]  /*44d0*/  @!P0 FSEL R5, R5, -INF , !P1 ;  /* 0xff80000005058808 */ /* 0x000fe40004800000 */
[----:B------:R-:W-:Y:S02]  /*44e0*/  @!P0 FSEL R4, R4, -INF , !P4 ;  /* 0xff80000004048808 */ /* 0x000fe40006000000 */
[-C--:B------:R-:W-:Y:S01]  /*44f0*/  @!P0 ISETP.GE.AND P4, PT, R247, R2.reuse, PT ;  /* 0x00000002f700820c */ /* 0x080fe20003f86270 */
[--C-:B------:R-:W-:Y:S01]  /*4500*/  FFMA.FTZ R5, R5, UR14, -R3.reuse ;  /* 0x0000000e05057c23 */ /* 0x100fe20008010803 */
[C---:B------:R-:W-:Y:S01]  /*4510*/  FMUL.FTZ R0, R97.reuse, 1.4426950216293334961 ;  /* 0x3fb8aa3b61007820 */ /* 0x040fe20000410000 */
[----:B------:R-:W-:Y:S01]  /*4520*/  FSETP.NEU.FTZ.AND P1, PT, R97, -INF , PT ;  /* 0xff8000006100780b */ /* 0x000fe20003f3d000 */
[--C-:B------:R-:W-:Y:S01]  /*4530*/  FFMA.FTZ R4, R4, UR14, -R3.reuse ;  /* 0x0000000e04047c23 */ /* 0x100fe20008010803 */
[----:B------:R1:W-:Y:S01]  /*4540*/  MUFU.EX2 R95, R5 ;  /* 0x00000005005f7308 */ /* 0x0003e20000000800 */
[----:B------:R-:W-:Y:S02]  /*4550*/  @!P0 FSEL R6, R6, -INF , !P4 ;  /* 0xff80000006068808 */ /* 0x000fe40006000000 */
[----:B------:R-:W-:Y:S02]  /*4560*/  FSEL R0, R0, RZ, P1 ;  /* 0x000000ff00007208 */ /* 0x000fe40000800000 */
[----:B------:R-:W-:Y:S05]  /*4570*/  @!P0 ISETP.GE.AND P1, PT, R73, R2, PT ;  /* 0x000000024900820c */ /* 0x000fea0003f26270 */
[----:B------:R2:W3:Y:S01]  /*4580*/  MUFU.EX2 R96, R4 ;  /* 0x0000000400607308 */ /* 0x0004e20000000800 */
[----:B------:R-:W-:Y:S01]  /*4590*/  @!P0 FSEL R7, R7, -INF , !P1 ;  /* 0xff80000007078808 */ /* 0x000fe20004800000 */
[--C-:B------:R-:W-:Y:S04]  /*45a0*/  FFMA.FTZ R6, R6, UR14, -R0.reuse ;  /* 0x0000000e06067c23 */ /* 0x100fe80008010800 */
[--C-:B------:R-:W-:Y:S04]  /*45b0*/  FFMA.FTZ R7, R7, UR14, -R0.reuse ;  /* 0x0000000e07077c23 */ /* 0x100fe80008010800 */
[----:B------:R-:W-:Y:S01]  /*45c0*/  MUFU.EX2 R246, R6 ;  /* 0x0000000600f67308 */ /* 0x000fe20000000800 */
[----:B-1----:R-:W-:Y:S05]  /*45d0*/  @!P0 VIADD R5, R247, 0x8 ;  /* 0x00000008f7058836 */ /* 0x002fea0000000000 */
[-C--:B------:R-:W-:Y:S04]  /*45e0*/  @!P0 ISETP.GE.AND P1, PT, R5, R72.reuse, PT ;  /* 0x000000480500820c */ /* 0x080fe80003f26270 */
[----:B------:R3:W1:Y:S01]  /*45f0*/  MUFU.EX2 R99, R7 ;  /* 0x0000000700637308 */ /* 0x0006620000000800 */
[----:B--2---:R-:W-:Y:S01]  /*4600*/  @!P0 VIADD R4, R247, 0x9 ;  /* 0x00000009f7048836 */ /* 0x004fe20000000000 */
[----:B------:R-:W-:Y:S04]  /*4610*/  @!P0 FSEL R8, R8, -INF , !P1 ;  /* 0xff80000008088808 */ /* 0x000fe80004800000 */
[----:B------:R-:W-:Y:S01]  /*4620*/  @!P0 ISETP.GE.AND P1, PT, R4, R72, PT ;  /* 0x000000480400820c */ /* 0x000fe20003f26270 */
[--C-:B------:R-:W-:Y:S03]  /*4630*/  FFMA.FTZ R8, R8, UR14, -R3.reuse ;  /* 0x0000000e08087c23 */ /* 0x100fe60008010803 */
[----:B------:R-:W-:Y:S01]  /*4640*/  @!P0 FSEL R9, R9, -INF , !P1 ;  /* 0xff80000009098808 */ /* 0x000fe20004800000 */
[----:B------:R2:W-:Y:S01]  /*4650*/  MUFU.EX2 R94, R8 ;  /* 0x00000008005e7308 */ /* 0x0005e20000000800 */
[-C--:B------:R-:W-:Y:S01]  /*4660*/  @!P0 ISETP.GE.AND P1, PT, R5, R2.reuse, PT ;  /* 0x000000020500820c */ /* 0x080fe20003f26270 */
[----:B------:R-:W-:Y:S02]  /*4670*/  @!P0 VIADD R5, R247, 0x10 ;  /* 0x00000010f7058836 */ /* 0x000fe40000000000 */
[--C-:B------:R-:W-:Y:S01]  /*4680*/  FFMA.FTZ R9, R9, UR14, -R3.reuse ;  /* 0x0000000e09097c23 */ /* 0x100fe20008010803 */
[----:B------:R-:W-:Y:S02]  /*4690*/  @!P0 FSEL R10, R10, -INF , !P1 ;  /* 0xff8000000a0a8808 */ /* 0x000fe40004800000 */
[----:B------:R-:W-:Y:S01]  /*46a0*/  @!P0 ISETP.GE.AND P1, PT, R4, R2, PT ;  /* 0x000000020400820c */ /* 0x000fe20003f26270 */
[----:B------:R-:W-:Y:S02]  /*46b0*/  @!P0 VIADD R4, R247, 0x11 ;  /* 0x00000011f7048836 */ /* 0x000fe40000000000 */
[----:B------:R-:W4:Y:S01]  /*46c0*/  MUFU.EX2 R92, R9 ;  /* 0x00000009005c7308 */ /* 0x000f220000000800 */
[--C-:B------:R-:W-:Y:S01]  /*46d0*/  FFMA.FTZ R10, R10, UR14, -R0.reuse ;  /* 0x0000000e0a0a7c23 */ /* 0x100fe20008010800 */
[----:B------:R-:W-:Y:S02]  /*46e0*/  @!P0 FSEL R11, R11, -INF , !P1 ;  /* 0xff8000000b0b8808 */ /* 0x000fe40004800000 */
[----:B------:R-:W-:Y:S02]  /*46f0*/  @!P0 ISETP.GE.AND P1, PT, R5, R72, PT ;  /* 0x000000480500820c */ /* 0x000fe40003f26270 */
[----:B---3--:R-:W-:Y:S01]  /*4700*/  F2FP.BF16.F32.PACK_AB R7, R95, R96 ;  /* 0x000000605f07723e */ /* 0x008fe200000010ff */
[--C-:B------:R-:W-:Y:S01]  /*4710*/  FFMA.FTZ R11, R11, UR14, -R0.reuse ;  /* 0x0000000e0b0b7c23 */ /* 0x100fe20008010800 */
[----:B--2---:R-:W2:Y:S01]  /*4720*/  LDL R8, [R1+0x58] ;  /* 0x0000580001087983 */ /* 0x004ea20000100800 */
[----:B------:R-:W-:Y:S01]  /*4730*/  @!P0 FSEL R12, R12, -INF , !P1 ;  /* 0xff8000000c0c8808 */ /* 0x000fe20004800000 */
[----:B------:R-:W-:Y:S01]  /*4740*/  MUFU.EX2 R98, R10 ;  /* 0x0000000a00627308 */ /* 0x000fe20000000800 */
[----:B------:R-:W-:Y:S02]  /*4750*/  @!P0 ISETP.GE.AND P1, PT, R4, R72, PT ;  /* 0x000000480400820c */ /* 0x000fe40003f26270 */
[----:B-1----:R-:W-:Y:S01]  /*4760*/  F2FP.BF16.F32.PACK_AB R6, R99, R246 ;  /* 0x000000f66306723e */ /* 0x002fe200000010ff */
[--C-:B------:R-:W-:Y:S01]  /*4770*/  FFMA.FTZ R12, R12, UR14, -R3.reuse ;  /* 0x0000000e0c0c7c23 */ /* 0x100fe20008010803 */
[----:B------:R-:W-:Y:S02]  /*4780*/  @!P0 FSEL R13, R13, -INF , !P1 ;  /* 0xff8000000d0d8808 */ /* 0x000fe40004800000 */
[-C--:B------:R-:W-:Y:S01]  /*4790*/  @!P0 ISETP.GE.AND P1, PT, R5, R2.reuse, PT ;  /* 0x000000020500820c */ /* 0x080fe20003f26270 */
[----:B------:R-:W-:Y:S02]  /*47a0*/  @!P0 VIADD R5, R247, 0x18 ;  /* 0x00000018f7058836 */ /* 0x000fe40000000000 */
[----:B------:R-:W1:Y:S01]  /*47b0*/  MUFU.EX2 R97, R11 ;  /* 0x0000000b00617308 */ /* 0x000e620000000800 */
[--C-:B------:R-:W-:Y:S01]  /*47c0*/  FFMA.FTZ R13, R13, UR14, -R3.reuse ;  /* 0x0000000e0d0d7c23 */ /* 0x100fe20008010803 */
[----:B------:R-:W-:Y:S02]  /*47d0*/  @!P0 FSEL R14, R14, -INF , !P1 ;  /* 0xff8000000e0e8808 */ /* 0x000fe40004800000 */
[----:B------:R-:W-:Y:S01]  /*47e0*/  @!P0 ISETP.GE.AND P1, PT, R4, R2, PT ;  /* 0x000000020400820c */ /* 0x000fe20003f26270 */
[----:B------:R-:W-:Y:S02]  /*47f0*/  @!P0 VIADD R4, R247, 0x19 ;  /* 0x00000019f7048836 */ /* 0x000fe40000000000 */
[----:B------:R-:W3:Y:S01]  /*4800*/  S2R R247, SR_TID.X ;  /* 0x0000000000f77919 */ /* 0x000ee20000002100 */
[----:B------:R-:W-:Y:S01]  /*4810*/  @!P0 FSEL R15, R15, -INF , !P1 ;  /* 0xff8000000f0f8808 */ /* 0x000fe20004800000 */
[--C-:B------:R-:W-:Y:S01]  /*4820*/  FFMA.FTZ R14, R14, UR14, -R0.reuse ;  /* 0x0000000e0e0e7c23 */ /* 0x100fe20008010800 */
[-C--:B------:R-:W-:Y:S01]  /*4830*/  @!P0 ISETP.GE.AND P1, PT, R5, R72.reuse, PT ;  /* 0x000000480500820c */ /* 0x080fe20003f26270 */
[----:B------:R-:W-:Y:S02]  /*4840*/  MUFU.EX2 R90, R12 ;  /* 0x0000000c005a7308 */ /* 0x000fe40000000800 */
[--C-:B------:R-:W-:Y:S01]  /*4850*/  FFMA.FTZ R15, R15, UR14, -R0.reuse ;  /* 0x0000000e0f0f7c23 */ /* 0x100fe20008010800 */
[----:B------:R-:W-:Y:S02]  /*4860*/  @!P0 FSEL R16, R16, -INF , !P1 ;  /* 0xff80000010108808 */ /* 0x000fe40004800000 */
[----:B------:R-:W-:Y:S03]  /*4870*/  @!P0 ISETP.GE.AND P1, PT, R4, R72, PT ;  /* 0x000000480400820c */ /* 0x000fe60003f26270 */
[--C-:B------:R-:W-:Y:S01]  /*4880*/  FFMA.FTZ R16, R16, UR14, -R3.reuse ;  /* 0x0000000e10107c23 */ /* 0x100fe20008010803 */
[----:B------:R-:W-:Y:S01]  /*4890*/  @!P0 FSEL R17, R17, -INF , !P1 ;  /* 0xff80000011118808 */ /* 0x000fe20004800000 */
[----:B------:R-:W-:Y:S01]  /*48a0*/  MUFU.EX2 R93, R14 ;  /* 0x0000000e005d7308 */ /* 0x000fe20000000800 */
[-C--:B------:R-:W-:Y:S03]  /*48b0*/  @!P0 ISETP.GE.AND P1, PT, R5, R2.reuse, PT ;  /* 0x000000020500820c */ /* 0x080fe60003f26270 */
[----:B------:R-:W-:Y:S01]  /*48c0*/  FFMA.FTZ R3, R17, UR14, -R3 ;  /* 0x0000000e11037c23 */ /* 0x000fe20008010803 */
[----:B------:R-:W-:Y:S02]  /*48d0*/  @!P0 FSEL R18, R18, -INF , !P1 ;  /* 0xff80000012128808 */ /* 0x000fe40004800000 */
[----:B------:R-:W-:Y:S03]  /*48e0*/  @!P0 ISETP.GE.AND P1, PT, R4, R2, PT ;  /* 0x000000020400820c */ /* 0x000fe60003f26270 */
[----:B------:R4:W-:Y:S01]  /*48f0*/  MUFU.EX2 R85, R3 ;  /* 0x0000000300557308 */ /* 0x0009e20000000800 */
[--C-:B------:R-:W-:Y:S01]  /*4900*/  FFMA.FTZ R18, R18, UR14, -R0.reuse ;  /* 0x0000000e12127c23 */ /* 0x100fe20008010800 */
[----:B------:R-:W-:Y:S02]  /*4910*/  @!P0 FSEL R19, R19, -INF , !P1 ;  /* 0xff80000013138808 */ /* 0x000fe40004800000 */
[----:B-----5:R-:W-:Y:S02]  /*4920*/  LEA R4, P0, R77, R244, 0x2 ;  /* 0x000000f44d047211 */ /* 0x020fe400078010ff */
[----:B------:R-:W5:Y:S01]  /*4930*/  LDL R244, [R1+0x20] ;  /* 0x0000200001f47983 */ /* 0x000f620000100800 */
[----:B------:R-:W-:Y:S03]  /*4940*/  FFMA.FTZ R0, R19, UR14, -R0 ;  /* 0x0000000e13007c23 */ /* 0x000fe60008010800 */
[----:B------:R-:W-:Y:S01]  /*4950*/  MUFU.EX2 R91, R15 ;  /* 0x0000000f005b7308 */ /* 0x000fe20000000800 */
[C---:B---3--:R-:W-:Y:S01]  /*4960*/  IMAD.SHL.U32 R248, R247.reuse, 0x2, RZ ;  /* 0x00000002f7f87824 */ /* 0x048fe200078e00ff */
[----:B------:R-:W-:Y:S01]  /*4970*/  SHF.R.U32.HI R250, RZ, 0x2, R247 ;  /* 0x00000002fffa7819 */ /* 0x000fe200000116f7 */
[----:B------:R-:W-:Y:S01]  /*4980*/  IMAD.SHL.U32 R249, R247, 0x20, RZ ;  /* 0x00000020f7f97824 */ /* 0x000fe200078e00ff */
[----:B------:R-:W-:Y:S01]  /*4990*/  LEA.HI.X R5, R77, R245, RZ, 0x2, P0 ;  /* 0x000000f54d057211 */ /* 0x000fe200000f14ff */
[----:B------:R-:W-:Y:S01]  /*49a0*/  IMAD.SHL.U32 R247, R247, 0x10, RZ ;  /* 0x00000010f7f77824 */ /* 0x000fe200078e00ff */
[----:B------:R-:W-:Y:S02]  /*49b0*/  LOP3.LUT R76, R248, 0x38, RZ, 0xc0, !PT ;  /* 0x00000038f84c7812 */ /* 0x000fe400078ec0ff */
[----:B------:R-:W-:Y:S02]  /*49c0*/  LOP3.LUT R75, R249, 0xc00, RZ, 0xc0, !PT ;  /* 0x00000c00f94b7812 */ /* 0x000fe400078ec0ff */
[----:B------:R1:W-:Y:S01]  /*49d0*/  MUFU.EX2 R88, R0 ;  /* 0x0000000000587308 */ /* 0x0003e20000000800 */
[----:B------:R-:W-:Y:S01]  /*49e0*/  LOP3.LUT R247, R247, 0x1c0, RZ, 0xc0, !PT ;  /* 0x000001c0f7f77812 */ /* 0x000fe200078ec0ff */
[----:B------:R-:W3:Y:S01]  /*49f0*/  LDG.E R80, desc[UR38][R4.64] ;  /* 0x0000002604507981 */ /* 0x000ee2000c1e1900 */
[----:B------:R-:W-:Y:S02]  /*4a00*/  LOP3.LUT R76, R76, 0x20, R250, 0x78, !PT ;  /* 0x000000204c4c7812 */ /* 0x000fe400078e78fa */
[----:B------:R-:W-:Y:S01]  /*4a10*/  LOP3.LUT R75, R75, 0x6, R248, 0xf8, !PT ;  /* 0x000000064b4b7812 */ /* 0x000fe200078ef8f8 */
[----:B------:R-:W1:Y:S01]  /*4a20*/  S2R R250, SR_TID.X ;  /* 0x0000000000fa7919 */ /* 0x000e620000002100 */
[----:B----4-:R-:W-:Y:S03]  /*4a30*/  F2FP.BF16.F32.PACK_AB R3, R92, R94 ;  /* 0x0000005e5c03723e */ /* 0x010fe600000010ff */
[----:B------:R-:W-:Y:S01]  /*4a40*/  MUFU.EX2 R87, R13 ;  /* 0x0000000d00577308 */ /* 0x000fe20000000800 */
[----:B------:R-:W-:Y:S01]  /*4a50*/  LOP3.LUT R75, R75, R76, R247, 0xfe, !PT ;  /* 0x0000004c4b4b7212 */ /* 0x000fe200078efef7 */
[----:B------:R-:W-:Y:S01]  /*4a60*/  IMAD.MOV.U32 R76, RZ, RZ, 0x20 ;  /* 0x00000020ff4c7424 */ /* 0x000fe200078e00ff */
[----:B------:R-:W4:Y:S02]  /*4a70*/  S2R R247, SR_TID.X ;  /* 0x0000000000f77919 */ /* 0x000f240000002100 */
[C---:B------:R-:W-:Y:S02]  /*4a80*/  LEA R2, R75.reuse, UR5, 0x1 ;  /* 0x000000054b027c11 */ /* 0x040fe4000f8e08ff */
[----:B------:R-:W-:Y:S03]  /*4a90*/  LEA R82, R75, UR4, 0x1 ;  /* 0x000000044b527c11 */ /* 0x000fe6000f8e08ff */
[----:B------:R-:W4:Y:S01]  /*4aa0*/  MUFU.EX2 R86, R16 ;  /* 0x0000001000567308 */ /* 0x000f220000000800 */
[----:B-1----:R-:W-:Y:S01]  /*4ab0*/  F2FP.BF16.F32.PACK_AB R0, R97, R98 ;  /* 0x000000626100723e */ /* 0x002fe200000010ff */
[C---:B------:R-:W-:Y:S01]  /*4ac0*/  IMAD.IADD R83, R2.reuse, 0x1, R74 ;  /* 0x0000000102537824 */ /* 0x040fe200078e024a */
[----:B------:R-:W1:Y:S01]  /*4ad0*/  S2R R248, SR_TID.X ;  /* 0x0000000000f87919 */ /* 0x000e620000002100 */
[C---:B------:R-:W-:Y:S02]  /*4ae0*/  VIADD R81, R2.reuse, 0x20 ;  /* 0x0000002002517836 */ /* 0x040fe40000000000 */
[----:B------:R-:W-:Y:S01]  /*4af0*/  @P2 VIADD R81, R2, 0xffffffe0 ;  /* 0xffffffe002512836 */ /* 0x000fe20000000000 */
[----:B------:R-:W-:Y:S03]  /*4b00*/  STS [R82+0x14000], R7 ;  /* 0x0140000752007388 */ /* 0x000fe60000000800 */
[----:B------:R-:W1:Y:S01]  /*4b10*/  MUFU.EX2 R89, R18 ;  /* 0x0000001200597308 */ /* 0x000e620000000800 */
[----:B------:R-:W-:Y:S01]  /*4b20*/  IMAD.IADD R84, R74, 0x1, R81 ;  /* 0x000000014a547824 */ /* 0x000fe200078e0251 */
[----:B------:R1:W-:Y:S05]  /*4b30*/  STS [R82+0x14400], R6 ;  /* 0x0144000652007388 */ /* 0x0003ea0000000800 */
[----:B------:R1:W-:Y:S01]  /*4b40*/  STS [R83], R3 ;  /* 0x0000000353007388 */ /* 0x0003e20000000800 */
[----:B----4-:R-:W-:Y:S04]  /*4b50*/  F2FP.BF16.F32.PACK_AB R2, R85, R86 ;  /* 0x000000565502723e */ /* 0x010fe800000010ff */
[----:B------:R4:W-:Y:S01]  /*4b60*/  STS [R83+0x400], R0 ;  /* 0x0004000053007388 */ /* 0x0009e20000000800 */
[----:B------:R-:W-:Y:S02]  /*4b70*/  SHF.R.U32.HI R251, RZ, 0x1, R250 ;  /* 0x00000001fffb7819 */ /* 0x000fe400000116fa */
[----:B------:R-:W-:Y:S04]  /*4b80*/  LOP3.LUT P4, RZ, R247, 0x2, RZ, 0xc0, !PT ;  /* 0x00000002f7ff7812 */ /* 0x000fe8000788c0ff */
[----:B------:R-:W-:Y:S01]  /*4b90*/  SEL R76, R76, 0xffffffe0, !P4 ;  /* 0xffffffe04c4c7807 */ /* 0x000fe20006000000 */
[----:B-1----:R-:W-:Y:S01]  /*4ba0*/  IMAD.SHL.U32 R249, R248, 0x8, RZ ;  /* 0x00000008f8f97824 */ /* 0x002fe200078e00ff */
[----:B------:R-:W-:Y:S01]  /*4bb0*/  F2FP.BF16.F32.PACK_AB R6, R87, R90 ;  /* 0x0000005a5706723e */ /* 0x000fe200000010ff */
[----:B------:R-:W-:Y:S01]  /*4bc0*/  IMAD.SHL.U32 R248, R250, 0x40, RZ ;  /* 0x00000040faf87824 */ /* 0x000fe200078e00ff */
[----:B------:R-:W-:Y:S03]  /*4bd0*/  F2FP.BF16.F32.PACK_AB R3, R91, R93 ;  /* 0x0000005d5b03723e */ /* 0x000fe600000010ff */
[----:B------:R-:W-:Y:S01]  /*4be0*/  STS [R81], R6 ;  /* 0x0000000651007388 */ /* 0x000fe20000000800 */
[----:B------:R-:W-:Y:S02]  /*4bf0*/  LOP3.LUT R248, R248, 0x1c0, RZ, 0xc0, !PT ;  /* 0x000001c0f8f87812 */ /* 0x000fe400078ec0ff */
[----:B----4-:R-:W-:Y:S02]  /*4c00*/  F2FP.BF16.F32.PACK_AB R0, R88, R89 ;  /* 0x000000595800723e */ /* 0x010fe400000010ff */
[----:B------:R1:W-:Y:S01]  /*4c10*/  STS [R81+0x400], R3 ;  /* 0x0004000351007388 */ /* 0x0003e20000000800 */
[----:B------:R-:W-:Y:S01]  /*4c20*/  LOP3.LUT R248, R248, 0x38, R249, 0xf8, !PT ;  /* 0x00000038f8f87812 */ /* 0x000fe200078ef8f9 */
[C---:B------:R-:W-:Y:S03]  /*4c30*/  IMAD.SHL.U32 R249, R250.reuse, 0x40, RZ ;  /* 0x00000040faf97824 */ /* 0x040fe600078e00ff */
[----:B------:R-:W-:Y:S01]  /*4c40*/  STS [R84], R2 ;  /* 0x0000000254007388 */ /* 0x000fe20000000800 */
[----:B------:R-:W-:Y:S01]  /*4c50*/  IMAD.SHL.U32 R250, R250, 0x20, RZ ;  /* 0x00000020fafa7824 */ /* 0x000fe200078e00ff */
[----:B------:R-:W-:Y:S03]  /*4c60*/  LOP3.LUT R248, R248, 0x8, R251, 0x78, !PT ;  /* 0x00000008f8f87812 */ /* 0x000fe600078e78fb */
[----:B------:R-:W-:Y:S01]  /*4c70*/  STS [R84+0x400], R0 ;  /* 0x0004000054007388 */ /* 0x000fe20000000800 */
[----:B------:R-:W-:Y:S04]  /*4c80*/  LOP3.LUT R249, R249, 0x200, RZ, 0xc0, !PT ;  /* 0x00000200f9f97812 */ /* 0x000fe800078ec0ff */
[----:B-1----:R1:W4:Y:S01]  /*4c90*/  LDG.E R3, desc[UR38][R4.64+0x20] ;  /* 0x0000202604037981 */ /* 0x002322000c1e1900 */
[----:B--2---:R-:W-:Y:S05]  /*4ca0*/  LEA R252, R8, UR4, 0x1 ;  /* 0x0000000408fc7c11 */ /* 0x004fea000f8e08ff */
[----:B------:R-:W1:Y:S01]  /*4cb0*/  LDSM.16.M88.4 R16, [R252+0x6000] ;  /* 0x00600000fc10783b */ /* 0x000e620000000200 */
[----:B------:R-:W-:Y:S05]  /*4cc0*/  IMAD.IADD R245, R76, 0x1, R252 ;  /* 0x000000014cf57824 */ /* 0x000fea00078e02fc */
[----:B------:R-:W2:Y:S05]  /*4cd0*/  LDSM.16.M88.4 R68, [R245+0x6000] ;  /* 0x00600000f544783b */ /* 0x000eaa0000000200 */
[----:B------:R-:W-:Y:S05]  /*4ce0*/  STL [R1], R245 ;  /* 0x000000f501007387 */ /* 0x000fea0000100800 */
[----:B------:R-:W4:Y:S01]  /*4cf0*/  LDL R247, [R1+0x1c] ;  /* 0x00001c0001f77983 */ /* 0x000f220000100800 */
[C---:B-1----:R-:W-:Y:S03]  /*4d00*/  HMMA.16816.F32.BF16 R4, R16.reuse, R148, RZ ;  /* 0x000000941004723c */ /* 0x042fe600000418ff */
[----:B-----5:R-:W-:Y:S04]  /*4d10*/  IMAD.IADD R2, R252, 0x1, R244 ;  /* 0x00000001fc027824 */ /* 0x020fe800078e02f4 */
[----:B------:R-:W-:Y:S01]  /*4d20*/  IMAD.IADD R0, R76, 0x1, R2 ;  /* 0x000000014c007824 */ /* 0x000fe200078e0202 */
[C---:B------:R-:W-:Y:S01]  /*4d30*/  HMMA.16816.F32.BF16 R8, R16.reuse, R150, RZ ;  /* 0x000000961008723c */ /* 0x040fe200000418ff */
[----:B------:R-:W1:Y:S05]  /*4d40*/  LDSM.16.M88.4 R72, [R2+0x6000] ;  /* 0x006000000248783b */ /* 0x000e6a0000000200 */
[----:B------:R-:W5:Y:S02]  /*4d50*/  LDSM.16.M88.4 R76, [R0+0x6000] ;  /* 0x00600000004c783b */ /* 0x000f640000000200 */
[C---:B------:R-:W-:Y:S08]  /*4d60*/  HMMA.16816.F32.BF16 R12, R16.reuse, R152, RZ ;  /* 0x00000098100c723c */ /* 0x040ff000000418ff */
[----:B------:R-:W-:Y:S08]  /*4d70*/  HMMA.16816.F32.BF16 R16, R16, R154, RZ ;  /* 0x0000009a1010723c */ /* 0x000ff000000418ff */
[C---:B--2---:R-:W-:Y:S08]  /*4d80*/  HMMA.16816.F32.BF16 R4, R68.reuse, R156, R4 ;  /* 0x0000009c4404723c */ /* 0x044ff00000041804 */
[C---:B------:R-:W-:Y:S08]  /*4d90*/  HMMA.16816.F32.BF16 R8, R68.reuse, R158, R8 ;  /* 0x0000009e4408723c */ /* 0x040ff00000041808 */
[C---:B------:R-:W-:Y:S08]  /*4da0*/  HMMA.16816.F32.BF16 R12, R68.reuse, R160, R12 ;  /* 0x000000a0440c723c */ /* 0x040ff0000004180c */
[----:B------:R-:W-:Y:S01]  /*4db0*/  HMMA.16816.F32.BF16 R16, R68, R162, R16 ;  /* 0x000000a24410723c */ /* 0x000fe20000041810 */
[----:B------:R-:W2:Y:S07]  /*4dc0*/  LDSM.16.M88.4 R68, [R252+0x8000] ;  /* 0x00800000fc44783b */ /* 0x000eae0000000200 */
[C---:B-1----:R-:W-:Y:S08]  /*4dd0*/  HMMA.16816.F32.BF16 R4, R72.reuse, R164, R4 ;  /* 0x000000a44804723c */ /* 0x042ff00000041804 */
[C---:B------:R-:W-:Y:S08]  /*4de0*/  HMMA.16816.F32.BF16 R8, R72.reuse, R166, R8 ;  /* 0x000000a64808723c */ /* 0x040ff00000041808 */
[C---:B------:R-:W-:Y:S08]  /*4df0*/  HMMA.16816.F32.BF16 R12, R72.reuse, R168, R12 ;  /* 0x000000a8480c723c */ /* 0x040ff0000004180c */
[----:B------:R-:W-:Y:S01]  /*4e00*/  HMMA.16816.F32.BF16 R16, R72, R170, R16 ;  /* 0x000000aa4810723c */ /* 0x000fe20000041810 */
[----:B------:R-:W1:Y:S07]  /*4e10*/  LDSM.16.M88.4 R72, [R245+0x8000] ;  /* 0x00800000f548783b */ /* 0x000e6e0000000200 */
[C---:B-----5:R-:W-:Y:S08]  /*4e20*/  HMMA.16816.F32.BF16 R4, R76.reuse, R172, R4 ;  /* 0x000000ac4c04723c */ /* 0x060ff00000041804 */
[C---:B------:R-:W-:Y:S08]  /*4e30*/  HMMA.16816.F32.BF16 R8, R76.reuse, R174, R8 ;  /* 0x000000ae4c08723c */ /* 0x040ff00000041808 */
[C---:B------:R-:W-:Y:S08]  /*4e40*/  HMMA.16816.F32.BF16 R12, R76.reuse, R176, R12 ;  /* 0x000000b04c0c723c */ /* 0x040ff0000004180c */
[----:B------:R-:W-:Y:S01]  /*4e50*/  HMMA.16816.F32.BF16 R16, R76, R178, R16 ;  /* 0x000000b24c10723c */ /* 0x000fe20000041810 */
[----:B------:R-:W5:Y:S07]  /*4e60*/  LDSM.16.M88.4 R76, [R2+0x8000] ;  /* 0x00800000024c783b */ /* 0x000f6e0000000200 */
        /* <DEDUP_REMOVED lines=14> */
[----:B------:R5:W3:Y:S07]  /*4f50*/  LDSM.16.M88.4 R76, [R245+0xa000] ;  /* 0x00a00000f54c783b */ /* 0x000aee0000000200 */
[C---:B--2---:R-:W-:Y:S08]  /*4f60*/  HMMA.16816.F32.BF16 R4, R68.reuse, R204, R4 ;  /* 0x000000cc4404723c */ /* 0x044ff00000041804 */
[C---:B------:R-:W-:Y:S08]  /*4f70*/  HMMA.16816.F32.BF16 R8, R68.reuse, R206, R8 ;  /* 0x000000ce4408723c */ /* 0x040ff00000041808 */
[C---:B------:R-:W-:Y:S01]  /*4f80*/  HMMA.16816.F32.BF16 R12, R68.reuse, R208, R12 ;  /* 0x000000d0440c723c */ /* 0x040fe2000004180c */
[----:B-----5:R-:W2:Y:S07]  /*4f90*/  LDL R245, [R1+0x24] ;  /* 0x0000240001f57983 */ /* 0x020eae0000100800 */
[----:B------:R-:W-:Y:S01]  /*4fa0*/  HMMA.16816.F32.BF16 R16, R68, R210, R16 ;  /* 0x000000d24410723c */ /* 0x000fe20000041810 */
[----:B------:R-:W5:Y:S07]  /*4fb0*/  LDSM.16.M88.4 R68, [R2+0xa000] ;  /* 0x00a000000244783b */ /* 0x000f6e0000000200 */
[C---:B-1----:R-:W-:Y:S08]  /*4fc0*/  HMMA.16816.F32.BF16 R4, R72.reuse, R212, R4 ;  /* 0x000000d44804723c */ /* 0x042ff00000041804 */
[C---:B------:R-:W-:Y:S08]  /*4fd0*/  HMMA.16816.F32.BF16 R8, R72.reuse, R214, R8 ;  /* 0x000000d64808723c */ /* 0x040ff00000041808 */
[C---:B------:R-:W-:Y:S08]  /*4fe0*/  HMMA.16816.F32.BF16 R12, R72.reuse, R216, R12 ;  /* 0x000000d8480c723c */ /* 0x040ff0000004180c */
[----:B------:R-:W-:Y:S01]  /*4ff0*/  HMMA.16816.F32.BF16 R16, R72, R218, R16 ;  /* 0x000000da4810723c */ /* 0x000fe20000041810 */
[----:B------:R-:W1:Y:S07]  /*5000*/  LDSM.16.M88.4 R72, [R0+0xa000] ;  /* 0x00a000000048783b */ /* 0x000e6e0000000200 */
[C---:B---3--:R-:W-:Y:S08]  /*5010*/  HMMA.16816.F32.BF16 R4, R76.reuse, R220, R4 ;  /* 0x000000dc4c04723c */ /* 0x048ff00000041804 */
[C---:B------:R-:W-:Y:S08]  /*5020*/  HMMA.16816.F32.BF16 R8, R76.reuse, R222, R8 ;  /* 0x000000de4c08723c */ /* 0x040ff00000041808 */
[C---:B------:R-:W-:Y:S08]  /*5030*/  HMMA.16816.F32.BF16 R12, R76.reuse, R224, R12 ;  /* 0x000000e04c0c723c */ /* 0x040ff0000004180c */
[----:B------:R-:W-:Y:S08]  /*5040*/  HMMA.16816.F32.BF16 R16, R76, R226, R16 ;  /* 0x000000e24c10723c */ /* 0x000ff00000041810 */
[C---:B-----5:R-:W-:Y:S08]  /*5050*/  HMMA.16816.F32.BF16 R4, R68.reuse, R228, R4 ;  /* 0x000000e44404723c */ /* 0x060ff00000041804 */
[C---:B------:R-:W-:Y:S08]  /*5060*/  HMMA.16816.F32.BF16 R8, R68.reuse, R230, R8 ;  /* 0x000000e64408723c */ /* 0x040ff00000041808 */
[C---:B------:R-:W-:Y:S08]  /*5070*/  HMMA.16816.F32.BF16 R12, R68.reuse, R232, R12 ;  /* 0x000000e8440c723c */ /* 0x040ff0000004180c */
[----:B------:R-:W-:Y:S08]  /*5080*/  HMMA.16816.F32.BF16 R16, R68, R234, R16 ;  /* 0x000000ea4410723c */ /* 0x000ff00000041810 */
[C---:B-1----:R-:W-:Y:S08]  /*5090*/  HMMA.16816.F32.BF16 R4, R72.reuse, R236, R4 ;  /* 0x000000ec4804723c */ /* 0x042ff00000041804 */
[C---:B------:R-:W-:Y:S08]  /*50a0*/  HMMA.16816.F32.BF16 R8, R72.reuse, R238, R8 ;  /* 0x000000ee4808723c */ /* 0x040ff00000041808 */
[C---:B------:R-:W-:Y:S03]  /*50b0*/  HMMA.16816.F32.BF16 R12, R72.reuse, R240, R12 ;  /* 0x000000f0480c723c */ /* 0x040fe6000004180c */
[C---:B------:R-:W-:Y:S01]  /*50c0*/  FADD.FTZ R2, -R80.reuse, R4 ;  /* 0x0000000450027221 */ /* 0x040fe20000010100 */
[----:B------:R-:W-:Y:S01]  /*50d0*/  FADD.FTZ R0, -R80, R5 ;  /* 0x0000000550007221 */ /* 0x000fe20000010100 */
[----:B----4-:R-:W-:Y:S02]  /*50e0*/  FADD.FTZ R7, -R3, R7 ;  /* 0x0000000703077221 */ /* 0x010fe40000010100 */
[----:B------:R-:W-:Y:S01]  /*50f0*/  FMUL.FTZ R2, R96, R2 ;  /* 0x0000000260027220 */ /* 0x000fe20000410000 */
[----:B------:R-:W-:Y:S03]  /*5100*/  HMMA.16816.F32.BF16 R16, R72, R242, R16 ;  /* 0x000000f24810723c */ /* 0x000fe60000041810 */
[----:B------:R-:W-:Y:S01]  /*5110*/  FMUL.FTZ R0, R95, R0 ;  /* 0x000000005f007220 */ /* 0x000fe20000410000 */
[C---:B------:R-:W-:Y:S01]  /*5120*/  FADD.FTZ R11, -R3.reuse, R11 ;  /* 0x0000000b030b7221 */ /* 0x040fe20000010100 */
[C---:B------:R-:W-:Y:S01]  /*5130*/  FADD.FTZ R5, -R80.reuse, R8 ;  /* 0x0000000850057221 */ /* 0x040fe20000010100 */
[----:B------:R-:W-:Y:S02]  /*5140*/  FADD.FTZ R8, -R80, R9 ;  /* 0x0000000950087221 */ /* 0x000fe40000010100 */
[----:B------:R-:W-:Y:S01]  /*5150*/  F2FP.BF16.F32.PACK_AB R0, R0, R2 ;  /* 0x000000020000723e */ /* 0x000fe200000010ff */
[C---:B------:R-:W-:Y:S01]  /*5160*/  FADD.FTZ R2, -R3.reuse, R6 ;  /* 0x0000000603027221 */ /* 0x040fe20000010100 */
[----:B------:R-:W-:Y:S01]  /*5170*/  FADD.FTZ R6, -R3, R10 ;  /* 0x0000000a03067221 */ /* 0x000fe20000010100 */
[C---:B------:R-:W-:Y:S01]  /*5180*/  FADD.FTZ R9, -R80.reuse, R12 ;  /* 0x0000000c50097221 */ /* 0x040fe20000010100 */
[----:B------:R-:W-:Y:S01]  /*5190*/  FADD.FTZ R4, -R80, R13 ;  /* 0x0000000d50047221 */ /* 0x000fe20000010100 */
[----:B------:R1:W-:Y:S01]  /*51a0*/  STS [R82+0x12000], R0 ;  /* 0x0120000052007388 */ /* 0x0003e20000000800 */
[----:B------:R-:W-:Y:S01]  /*51b0*/  FMUL.FTZ R2, R246, R2 ;  /* 0x00000002f6027220 */ /* 0x000fe20000410000 */
[----:B------:R-:W-:Y:S01]  /*51c0*/  FMUL.FTZ R6, R98, R6 ;  /* 0x0000000662067220 */ /* 0x000fe20000410000 */
[----:B------:R-:W-:Y:S01]  /*51d0*/  FMUL.FTZ R9, R90, R9 ;  /* 0x000000095a097220 */ /* 0x000fe20000410000 */
[----:B------:R-:W-:Y:S01]  /*51e0*/  FMUL.FTZ R4, R87, R4 ;  /* 0x0000000457047220 */ /* 0x000fe20000410000 */
[----:B------:R-:W-:Y:S01]  /*51f0*/  FMUL.FTZ R5, R94, R5 ;  /* 0x000000055e057220 */ /* 0x000fe20000410000 */
[----:B------:R-:W-:Y:S01]  /*5200*/  FMUL.FTZ R8, R92, R8 ;  /* 0x000000085c087220 */ /* 0x000fe20000410000 */
[C---:B------:R-:W-:Y:S01]  /*5210*/  FADD.FTZ R18, -R3.reuse, R18 ;  /* 0x0000001203127221 */ /* 0x040fe20000010100 */
[----:B------:R-:W-:Y:S01]  /*5220*/  FADD.FTZ R12, -R80, R16 ;  /* 0x00000010500c7221 */ /* 0x000fe20000010100 */
[----:B------:R-:W-:Y:S01]  /*5230*/  F2FP.BF16.F32.PACK_AB R4, R4, R9 ;  /* 0x000000090404723e */ /* 0x000fe200000010ff */
[----:B------:R-:W-:Y:S01]  /*5240*/  FADD.FTZ R9, -R3, R14 ;  /* 0x0000000e03097221 */ /* 0x000fe20000010100 */
[----:B------:R-:W-:Y:S01]  /*5250*/  FADD.FTZ R17, -R80, R17 ;  /* 0x0000001150117221 */ /* 0x000fe20000010100 */
[----:B------:R-:W-:Y:S01]  /*5260*/  F2FP.BF16.F32.PACK_AB R8, R8, R5 ;  /* 0x000000050808723e */ /* 0x000fe200000010ff */
[----:B------:R-:W-:Y:S01]  /*5270*/  FMUL.FTZ R12, R86, R12 ;  /* 0x0000000c560c7220 */ /* 0x000fe20000410000 */
[----:B------:R-:W-:Y:S01]  /*5280*/  FMUL.FTZ R9, R93, R9 ;  /* 0x000000095d097220 */ /* 0x000fe20000410000 */
[----:B------:R-:W-:Y:S01]  /*5290*/  FMUL.FTZ R5, R85, R17 ;  /* 0x0000001155057220 */ /* 0x000fe20000410000 */
[----:B------:R-:W-:Y:S04]  /*52a0*/  LEA R92, R247, UR5, 0x1 ;  /* 0x00000005f75c7c11 */ /* 0x000fe8000f8e08ff */
[----:B------:R-:W-:Y:S01]  /*52b0*/  F2FP.BF16.F32.PACK_AB R5, R5, R12 ;  /* 0x0000000c0505723e */ /* 0x000fe200000010ff */
[----:B------:R-:W-:Y:S02]  /*52c0*/  IMAD.IADD R92, R244, 0x1, R92 ;  /* 0x00000001f45c7824 */ /* 0x000fe400078e025c */
[----:B-1----:R-:W-:Y:S01]  /*52d0*/  FMUL.FTZ R0, R99, R7 ;  /* 0x0000000763007220 */ /* 0x002fe20000410000 */
[C---:B------:R-:W-:Y:S01]  /*52e0*/  FADD.FTZ R7, -R3.reuse, R15 ;  /* 0x0000000f03077221 */ /* 0x040fe20000010100 */
[----:B------:R-:W-:Y:S03]  /*52f0*/  FADD.FTZ R3, -R3, R19 ;  /* 0x0000001303037221 */ /* 0x000fe60000010100 */
[----:B------:R-:W-:Y:S01]  /*5300*/  F2FP.BF16.F32.PACK_AB R0, R0, R2 ;  /* 0x000000020000723e */ /* 0x000fe200000010ff */
[----:B------:R-:W-:Y:S01]  /*5310*/  FMUL.FTZ R2, R97, R11 ;  /* 0x0000000b61027220 */ /* 0x000fe20000410000 */
[----:B------:R-:W-:Y:S01]  /*5320*/  FMUL.FTZ R7, R91, R7 ;  /* 0x000000075b077220 */ /* 0x000fe20000410000 */
[----:B------:R-:W-:Y:S02]  /*5330*/  FMUL.FTZ R3, R88, R3 ;  /* 0x0000000358037220 */ /* 0x000fe40000410000 */
[----:B------:R1:W-:Y:S01]  /*5340*/  STS [R82+0x12400], R0 ;  /* 0x0124000052007388 */ /* 0x0003e20000000800 */
[----:B------:R-:W-:Y:S01]  /*5350*/  F2FP.BF16.F32.PACK_AB R2, R2, R6 ;  /* 0x000000060202723e */ /* 0x000fe200000010ff */
[----:B------:R-:W-:Y:S03]  /*5360*/  FMUL.FTZ R6, R89, R18 ;  /* 0x0000001259067220 */ /* 0x000fe60000410000 */
[----:B------:R-:W-:Y:S05]  /*5370*/  STS [R83+-0x2000], R8 ;  /* 0xffe0000853007388 */ /* 0x000fea0000000800 */
[----:B------:R3:W-:Y:S05]  /*5380*/  STS [R83+-0x1c00], R2 ;  /* 0xffe4000253007388 */ /* 0x0007ea0000000800 */
[----:B------:R-:W-:Y:S01]  /*5390*/  STS [R81+-0x2000], R4 ;  /* 0xffe0000451007388 */ /* 0x000fe20000000800 */
[----:B-1----:R-:W-:Y:S05]  /*53a0*/  F2FP.BF16.F32.PACK_AB R0, R7, R9 ;  /* 0x000000090700723e */ /* 0x002fea00000010ff */
[----:B------:R-:W-:Y:S01]  /*53b0*/  STS [R81+-0x1c00], R0 ;  /* 0xffe4000051007388 */ /* 0x000fe20000000800 */
[----:B---3--:R-:W-:Y:S04]  /*53c0*/  F2FP.BF16.F32.PACK_AB R2, R3, R6 ;  /* 0x000000060302723e */ /* 0x008fe800000010ff */
[----:B------:R-:W-:Y:S01]  /*53d0*/  STS [R84+-0x2000], R5 ;  /* 0xffe0000554007388 */ /* 0x000fe20000000800 */
[----:B------:R-:W-:Y:S04]  /*53e0*/  LEA R3, R247, UR4, 0x1 ;  /* 0x00000004f7037c11 */ /* 0x000fe8000f8e08ff */
[----:B------:R1:W-:Y:S01]  /*53f0*/  STS [R84+-0x1c00], R2 ;  /* 0xffe4000254007388 */ /* 0x0003e20000000800 */
[----:B------:R-:W-:Y:S01]  /*5400*/  BAR.SYNC.DEFER_BLOCKING 0x0 ;  /* 0x0000000000007b1d */ /* 0x000fe20000010000 */
[----:B-1----:R-:W-:Y:S05]  /*5410*/  LOP3.LUT R2, R249, 0x400, R250, 0xf8, !PT ;  /* 0x00000400f9027812 */ /* 0x002fea00078ef8fa */
[----:B------:R-:W-:Y:S01]  /*5420*/  LDSM.16.MT88.4 R4, [R3+0x14000] ;  /* 0x014000000304783b */ /* 0x000fe20000004200 */
[----:B------:R-:W-:Y:S04]  /*5430*/  LOP3.LUT R2, R2, R248, RZ, 0xfc, !PT ;  /* 0x000000f802027212 */ /* 0x000fe800078efcff */
[----:B------:R-:W-:Y:S01]  /*5440*/  LDSM.16.MT88.4 R12, [R92] ;  /* 0x000000005c0c783b */ /* 0x000fe20000004200 */
[----:B------:R-:W-:Y:S04]  /*5450*/  LEA R2, R2, UR4, 0x1 ;  /* 0x0000000402027c11 */ /* 0x000fe8000f8e08ff */
[----:B------:R-:W-:Y:S05]  /*5460*/  LDSM.16.MT88.4 R72, [R3+0x14800] ;  /* 0x014800000348783b */ /* 0x000fea0000004200 */
[----:B------:R-:W-:Y:S01]  /*5470*/  LDSM.16.MT88.4 R80, [R92+0x800] ;  /* 0x000800005c50783b */ /* 0x000fe20000004200 */
[----:B--2---:R-:W-:Y:S05]  /*5480*/  LEA R0, R245, UR4, 0x1 ;  /* 0x00000004f5007c11 */ /* 0x004fea000f8e08ff */
[----:B------:R-:W1:Y:S05]  /*5490*/  LDSM.16.MT88.4 R8, [R0+0x6000] ;  /* 0x006000000008783b */ /* 0x000e6a0000004200 */
[----:B------:R-:W2:Y:S05]  /*54a0*/  LDSM.16.MT88.4 R16, [R0+0x8000] ;  /* 0x008000000010783b */ /* 0x000eaa0000004200 */
[----:B------:R-:W3:Y:S05]  /*54b0*/  LDSM.16.MT88.4 R68, [R0+0xa000] ;  /* 0x00a000000044783b */ /* 0x000eea0000004200 */
[----:B------:R-:W4:Y:S05]  /*54c0*/  LDSM.16.MT88.4 R76, [R0+0x6800] ;  /* 0x00680000004c783b */ /* 0x000f2a0000004200 */
[----:B------:R-:W5:Y:S05]  /*54d0*/  LDSM.16.MT88.4 R84, [R0+0x8800] ;  /* 0x008800000054783b */ /* 0x000f6a0000004200 */
[----:B------:R-:W-:Y:S05]  /*54e0*/  LDSM.16.MT88.4 R88, [R0+0x7800] ;  /* 0x007800000058783b */ /* 0x000fea0000004200 */
[----:B------:R-:W-:Y:S05]  /*54f0*/  LDSM.16.MT88.4 R96, [R0+0x9800] ;  /* 0x009800000060783b */ /* 0x000fea0000004200 */
[----:B------:R-:W-:Y:S01]  /*5500*/  LDSM.16.MT88.4 R244, [R0+0xb800] ;  /* 0x00b8000000f4783b */ /* 0x000fe20000004200 */
[-C--:B-1----:R-:W-:Y:S08]  /*5510*/  HMMA.16816.F32.BF16 R20, R4, R8.reuse, R20 ;  /* 0x000000080414723c */ /* 0x082ff00000041814 */
[C---:B------:R-:W-:Y:S08]  /*5520*/  HMMA.16816.F32.BF16 R24, R12.reuse, R8, R24 ;  /* 0x000000080c18723c */ /* 0x040ff00000041818 */
[-C--:B------:R-:W-:Y:S08]  /*5530*/  HMMA.16816.F32.BF16 R28, R12, R10.reuse, R28 ;  /* 0x0000000a0c1c723c */ /* 0x080ff0000004181c */
[C---:B------:R-:W-:Y:S01]  /*5540*/  HMMA.16816.F32.BF16 R32, R4.reuse, R10, R32 ;  /* 0x0000000a0420723c */ /* 0x040fe20000041820 */
[----:B------:R-:W1:Y:S07]  /*5550*/  LDSM.16.MT88.4 R8, [R0+0xa800] ;  /* 0x00a800000008783b */ /* 0x000e6e0000004200 */
[-C--:B--2---:R-:W-:Y:S08]  /*5560*/  HMMA.16816.F32.BF16 R36, R4, R16.reuse, R36 ;  /* 0x000000100424723c */ /* 0x084ff00000041824 */
[C---:B------:R-:W-:Y:S08]  /*5570*/  HMMA.16816.F32.BF16 R40, R12.reuse, R16, R40 ;  /* 0x000000100c28723c */ /* 0x040ff00000041828 */
[-C--:B------:R-:W-:Y:S08]  /*5580*/  HMMA.16816.F32.BF16 R44, R12, R18.reuse, R44 ;  /* 0x000000120c2c723c */ /* 0x080ff0000004182c */
[C---:B------:R-:W-:Y:S01]  /*5590*/  HMMA.16816.F32.BF16 R48, R4.reuse, R18, R48 ;  /* 0x000000120430723c */ /* 0x040fe20000041830 */
[----:B------:R-:W-:Y:S05]  /*55a0*/  LDSM.16.MT88.4 R16, [R92+0x1000] ;  /* 0x001000005c10783b */ /* 0x000fea0000004200 */
[----:B------:R-:W-:Y:S02]  /*55b0*/  LDSM.16.MT88.4 R92, [R92+0x1800] ;  /* 0x001800005c5c783b */ /* 0x000fe40000004200 */
[-C--:B---3--:R-:W-:Y:S08]  /*55c0*/  HMMA.16816.F32.BF16 R52, R4, R68.reuse, R52 ;  /* 0x000000440434723c */ /* 0x088ff00000041834 */
[C---:B------:R-:W-:Y:S08]  /*55d0*/  HMMA.16816.F32.BF16 R56, R12.reuse, R68, R56 ;  /* 0x000000440c38723c */ /* 0x040ff00000041838 */
[-C--:B------:R-:W-:Y:S01]  /*55e0*/  HMMA.16816.F32.BF16 R60, R12, R70.reuse, R60 ;  /* 0x000000460c3c723c */ /* 0x080fe2000004183c */
[----:B------:R-:W-:Y:S07]  /*55f0*/  LDSM.16.MT88.4 R12, [R0+0x7000] ;  /* 0x00700000000c783b */ /* 0x000fee0000004200 */
[----:B------:R-:W-:Y:S01]  /*5600*/  HMMA.16816.F32.BF16 R64, R4, R70, R64 ;  /* 0x000000460440723c */ /* 0x000fe20000041840 */
[----:B------:R-:W2:Y:S05]  /*5610*/  LDSM.16.MT88.4 R4, [R3+0x15000] ;  /* 0x015000000304783b */ /* 0x000eaa0000004200 */
[----:B------:R-:W3:Y:S02]  /*5620*/  LDSM.16.MT88.4 R68, [R0+0x9000] ;  /* 0x009000000044783b */ /* 0x000ee40000004200 */
[-C--:B----4-:R-:W-:Y:S08]  /*5630*/  HMMA.16816.F32.BF16 R20, R72, R76.reuse, R20 ;  /* 0x0000004c4814723c */ /* 0x090ff00000041814 */
[C---:B------:R-:W-:Y:S08]  /*5640*/  HMMA.16816.F32.BF16 R24, R80.reuse, R76, R24 ;  /* 0x0000004c5018723c */ /* 0x040ff00000041818 */
[-C--:B------:R-:W-:Y:S08]  /*5650*/  HMMA.16816.F32.BF16 R28, R80, R78.reuse, R28 ;  /* 0x0000004e501c723c */ /* 0x080ff0000004181c */
[C---:B------:R-:W-:Y:S01]  /*5660*/  HMMA.16816.F32.BF16 R32, R72.reuse, R78, R32 ;  /* 0x0000004e4820723c */ /* 0x040fe20000041820 */
[----:B------:R-:W4:Y:S07]  /*5670*/  LDSM.16.MT88.4 R76, [R0+0xb000] ;  /* 0x00b00000004c783b */ /* 0x000f2e0000004200 */
[-C--:B-----5:R-:W-:Y:S08]  /*5680*/  HMMA.16816.F32.BF16 R36, R72, R84.reuse, R36 ;  /* 0x000000544824723c */ /* 0x0a0ff00000041824 */
[C---:B------:R-:W-:Y:S08]  /*5690*/  HMMA.16816.F32.BF16 R40, R80.reuse, R84, R40 ;  /* 0x000000545028723c */ /* 0x040ff00000041828 */
[-C--:B------:R-:W-:Y:S08]  /*56a0*/  HMMA.16816.F32.BF16 R44, R80, R86.reuse, R44 ;  /* 0x00000056502c723c */ /* 0x080ff0000004182c */
[C---:B------:R-:W-:Y:S01]  /*56b0*/  HMMA.16816.F32.BF16 R48, R72.reuse, R86, R48 ;  /* 0x000000564830723c */ /* 0x040fe20000041830 */
[----:B------:R-:W5:Y:S01]  /*56c0*/  LDSM.16.MT88.4 R84, [R3+0x15800] ;  /* 0x015800000354783b */ /* 0x000f620000004200 */
[----:B------:R-:W-:Y:S06]  /*56d0*/  BAR.SYNC.DEFER_BLOCKING 0x0 ;  /* 0x0000000000007b1d */ /* 0x000fec0000010000 */
[-C--:B-1----:R-:W-:Y:S08]  /*56e0*/  HMMA.16816.F32.BF16 R52, R72, R8.reuse, R52 ;  /* 0x000000084834723c */ /* 0x082ff00000041834 */
[C---:B------:R-:W-:Y:S08]  /*56f0*/  HMMA.16816.F32.BF16 R56, R80.reuse, R8, R56 ;  /* 0x000000085038723c */ /* 0x040ff00000041838 */
[-C--:B------:R-:W-:Y:S08]  /*5700*/  HMMA.16816.F32.BF16 R60, R80, R10.reuse, R60 ;  /* 0x0000000a503c723c */ /* 0x080ff0000004183c */
[----:B------:R-:W-:Y:S08]  /*5710*/  HMMA.16816.F32.BF16 R64, R72, R10, R64 ;  /* 0x0000000a4840723c */ /* 0x000ff00000041840 */
[-C--:B--2---:R-:W-:Y:S08]  /*5720*/  HMMA.16816.F32.BF16 R20, R4, R12.reuse, R20 ;  /* 0x0000000c0414723c */ /* 0x084ff00000041814 */
[C---:B------:R-:W-:Y:S08]  /*5730*/  HMMA.16816.F32.BF16 R24, R16.reuse, R12, R24 ;  /* 0x0000000c1018723c */ /* 0x040ff00000041818 */
[-C--:B------:R-:W-:Y:S08]  /*5740*/  HMMA.16816.F32.BF16 R28, R16, R14.reuse, R28 ;  /* 0x0000000e101c723c */ /* 0x080ff0000004181c */
[C---:B------:R-:W-:Y:S08]  /*5750*/  HMMA.16816.F32.BF16 R32, R4.reuse, R14, R32 ;  /* 0x0000000e0420723c */ /* 0x040ff00000041820 */
[-C--:B---3--:R-:W-:Y:S08]  /*5760*/  HMMA.16816.F32.BF16 R36, R4, R68.reuse, R36 ;  /* 0x000000440424723c */ /* 0x088ff00000041824 */
[C---:B------:R-:W-:Y:S08]  /*5770*/  HMMA.16816.F32.BF16 R40, R16.reuse, R68, R40 ;  /* 0x000000441028723c */ /* 0x040ff00000041828 */
[-C--:B------:R-:W-:Y:S08]  /*5780*/  HMMA.16816.F32.BF16 R44, R16, R70.reuse, R44 ;  /* 0x00000046102c723c */ /* 0x080ff0000004182c */
[C---:B------:R-:W-:Y:S08]  /*5790*/  HMMA.16816.F32.BF16 R48, R4.reuse, R70, R48 ;  /* 0x000000460430723c */ /* 0x040ff00000041830 */
[-C--:B----4-:R-:W-:Y:S08]  /*57a0*/  HMMA.16816.F32.BF16 R52, R4, R76.reuse, R52 ;  /* 0x0000004c0434723c */ /* 0x090ff00000041834 */
[C---:B------:R-:W-:Y:S08]  /*57b0*/  HMMA.16816.F32.BF16 R56, R16.reuse, R76, R56 ;  /* 0x0000004c1038723c */ /* 0x040ff00000041838 */
[-C--:B------:R-:W-:Y:S08]  /*57c0*/  HMMA.16816.F32.BF16 R60, R16, R78.reuse, R60 ;  /* 0x0000004e103c723c */ /* 0x080ff0000004183c */
[----:B------:R-:W-:Y:S08]  /*57d0*/  HMMA.16816.F32.BF16 R64, R4, R78, R64 ;  /* 0x0000004e0440723c */ /* 0x000ff00000041840 */
[-C--:B-----5:R-:W-:Y:S08]  /*57e0*/  HMMA.16816.F32.BF16 R20, R84, R88.reuse, R20 ;  /* 0x000000585414723c */ /* 0x0a0ff00000041814 */
[C---:B------:R-:W-:Y:S08]  /*57f0*/  HMMA.16816.F32.BF16 R24, R92.reuse, R88, R24 ;  /* 0x000000585c18723c */ /* 0x040ff00000041818 */
[-C--:B------:R-:W-:Y:S08]  /*5800*/  HMMA.16816.F32.BF16 R28, R92, R90.reuse, R28 ;  /* 0x0000005a5c1c723c */ /* 0x080ff0000004181c */
[C---:B------:R-:W-:Y:S08]  /*5810*/  HMMA.16816.F32.BF16 R32, R84.reuse, R90, R32 ;  /* 0x0000005a5420723c */ /* 0x040ff00000041820 */
[-C--:B------:R-:W-:Y:S08]  /*5820*/  HMMA.16816.F32.BF16 R36, R84, R96.reuse, R36 ;  /* 0x000000605424723c */ /* 0x080ff00000041824 */
[C---:B------:R-:W-:Y:S08]  /*5830*/  HMMA.16816.F32.BF16 R40, R92.reuse, R96, R40 ;  /* 0x000000605c28723c */ /* 0x040ff00000041828 */
[-C--:B------:R-:W-:Y:S01]  /*5840*/  HMMA.16816.F32.BF16 R44, R92, R98.reuse, R44 ;  /* 0x000000625c2c723c */ /* 0x080fe2000004182c */
[----:B------:R-:W1:Y:S07]  /*5850*/  S2R R88, SR_TID.X ;  /* 0x0000000000587919 */ /* 0x000e6e0000002100 */
[C---:B------:R-:W-:Y:S08]  /*5860*/  HMMA.16816.F32.BF16 R48, R84.reuse, R98, R48 ;  /* 0x000000625430723c */ /* 0x040ff00000041830 */
[-C--:B------:R-:W-:Y:S08]  /*5870*/  HMMA.16816.F32.BF16 R52, R84, R244.reuse, R52 ;  /* 0x000000f45434723c */ /* 0x080ff00000041834 */
[C---:B------:R-:W-:Y:S08]  /*5880*/  HMMA.16816.F32.BF16 R56, R92.reuse, R244, R56 ;  /* 0x000000f45c38723c */ /* 0x040ff00000041838 */
[-C--:B------:R-:W-:Y:S08]  /*5890*/  HMMA.16816.F32.BF16 R60, R92, R246.reuse, R60 ;  /* 0x000000f65c3c723c */ /* 0x080ff0000004183c */
[----:B------:R-:W-:Y:S01]  /*58a0*/  HMMA.16816.F32.BF16 R64, R84, R246, R64 ;  /* 0x000000f65440723c */ /* 0x000fe20000041840 */
[----:B------:R-:W-:Y:S08]  /*58b0*/  @!UPT UIADD3 URZ, UPT, UPT, URZ, URZ, URZ ;  /* 0x000000fffffff290 */ /* 0x000ff0000fffe0ff */
[----:B-1----:R-:W-:Y:S11]  /*58c0*/  BRA.U !UP0, `(.L_x_52) ;  /* 0x00000005082c7547 */ /* 0x002ff6000b800000 */
[----:B------:R-:W1:Y:S01]  /*58d0*/  S2R R248, SR_TID.X ;  /* 0x0000000000f87919 */ /* 0x000e620000002100 */
[----:B------:R-:W-:Y:S01]  /*58e0*/  IADD3 R5, P0, PT, RZ, -UR35, RZ ;  /* 0x80000023ff057c10 */ /* 0x000fe2000ff1e0ff */
[----:B------:R-:W-:Y:S01]  /*58f0*/  IMAD.U32 R10, RZ, RZ, UR18 ;  /* 0x00000012ff0a7e24 */ /* 0x000fe2000f8e00ff */
[----:B------:R-:W2:Y:S01]  /*5900*/  LDL.LU R249, [R1+0x3c] ;  /* 0x00003c0001f97983 */ /* 0x000ea20000300800 */
[----:B------:R-:W-:Y:S02]  /*5910*/  IMAD.U32 R8, RZ, RZ, UR18 ;  /* 0x00000012ff087e24 */ /* 0x000fe4000f8e00ff */
[----:B------:R-:W-:Y:S01]  /*5920*/  IMAD.X R4, RZ, RZ, ~UR15, P0 ;  /* 0x8000000fff047e24 */ /* 0x000fe200080e06ff */
[----:B------:R-:W3:Y:S01]  /*5930*/  S2R R250, SR_TID.X ;  /* 0x0000000000fa7919 */ /* 0x000ee20000002100 */
[----:B------:R-:W-:Y:S02]  /*5940*/  IMAD.U32 R12, RZ, RZ, UR18 ;  /* 0x00000012ff0c7e24 */ /* 0x000fe4000f8e00ff */
[----:B------:R-:W-:Y:S01]  /*5950*/  IMAD.U32 R9, RZ, RZ, UR22 ;  /* 0x00000016ff097e24 */ /* 0x000fe2000f8e00ff */
[----:B------:R-:W-:Y:S01]  /*5960*/  SHF.R.S64 R5, R5, 0x1f, R4 ;  /* 0x0000001f05057819 */ /* 0x000fe20000001004 */
[----:B-1----:R-:W-:Y:S05]  /*5970*/  IMAD.SHL.U32 R248, R248, 0x8, RZ ;  /* 0x00000008f8f87824 */ /* 0x002fea00078e00ff */
[----:B------:R-:W-:Y:S02]  /*5980*/  LOP3.LUT R251, R248, 0x38, RZ, 0xc0, !PT ;  /* 0x00000038f8fb7812 */ /* 0x000fe400078ec0ff */
[----:B------:R-:W4:Y:S01]  /*5990*/  LDL.LU R248, [R1+0x40] ;  /* 0x0000400001f87983 */ /* 0x000f220000300800 */
[----:B---3--:R-:W-:Y:S01]  /*59a0*/  IMAD.SHL.U32 R250, R250, 0x8, RZ ;  /* 0x00000008fafa7824 */ /* 0x008fe200078e00ff */
[C---:B------:R-:W-:Y:S02]  /*59b0*/  ISETP.GE.AND P6, PT, R251.reuse, UR8, PT ;  /* 0x00000008fb007c0c */ /* 0x040fe4000bfc6270 */
[C---:B------:R-:W-:Y:S02]  /*59c0*/  LOP3.LUT R6, R251.reuse, 0x40, RZ, 0xfc, !PT ;  /* 0x00000040fb067812 */ /* 0x040fe400078efcff */
[----:B------:R-:W-:Y:S02]  /*59d0*/  LOP3.LUT R7, R250, 0x1f8, RZ, 0xc0, !PT ;  /* 0x000001f8fa077812 */ /* 0x000fe400078ec0ff */
[----:B------:R-:W-:Y:S02]  /*59e0*/  ISETP.GE.AND P5, PT, R6, UR8, PT ;  /* 0x0000000806007c0c */ /* 0x000fe4000bfa6270 */
[----:B------:R-:W-:Y:S04]  /*59f0*/  LOP3.LUT R6, R251, 0x80, RZ, 0xfc, !PT ;  /* 0x00000080fb067812 */ /* 0x000fe800078efcff */
[----:B------:R-:W-:Y:S01]  /*5a00*/  ISETP.GE.AND P4, PT, R6, UR8, PT ;  /* 0x0000000806007c0c */ /* 0x000fe2000bf86270 */
[----:B------:R-:W-:Y:S01]  /*5a10*/  IMAD.U32 R6, RZ, RZ, UR18 ;  /* 0x00000012ff067e24 */ /* 0x000fe2000f8e00ff */
[----:B----4-:R-:W-:Y:S01]  /*5a20*/  IADD3 R248, P0, PT, R5, R248, RZ ;  /* 0x000000f805f87210 */ /* 0x010fe20007f1e0ff */
[----:B------:R-:W-:Y:S03]  /*5a30*/  IMAD.U32 R5, RZ, RZ, UR18 ;  /* 0x00000012ff057e24 */ /* 0x000fe6000f8e00ff */
[----:B--2---:R-:W-:Y:S01]  /*5a40*/  LEA.HI.X.SX32 R249, R4, R249, 0x1, P0 ;  /* 0x000000f904f97211 */ /* 0x004fe200000f0eff */
[----:B------:R1:W-:Y:S01]  /*5a50*/  STL [R1+0x40], R248 ;  /* 0x000040f801007387 */ /* 0x0003e20000100800 */
[----:B------:R-:W-:Y:S01]  /*5a60*/  IMAD.U32 R4, RZ, RZ, UR22 ;  /* 0x00000016ff047e24 */ /* 0x000fe2000f8e00ff */
[-C--:B------:R-:W-:Y:S02]  /*5a70*/  @!P6 LEA R10, P0, R10, R248.reuse, 0x1 ;  /* 0x000000f80a0ae211 */ /* 0x080fe400078008ff */
[----:B------:R1:W-:Y:S01]  /*5a80*/  STL [R1+0x3c], R249 ;  /* 0x00003cf901007387 */ /* 0x0003e20000100800 */
[-C--:B------:R-:W-:Y:S01]  /*5a90*/  @!P5 LEA R8, P1, R8, R248.reuse, 0x1 ;  /* 0x000000f80808d211 */ /* 0x080fe200078208ff */
[----:B------:R-:W-:Y:S01]  /*5aa0*/  @!P6 IMAD.MOV.U32 R13, RZ, RZ, R249 ;  /* 0x000000ffff0de224 */ /* 0x000fe200078e00f9 */
[-C--:B------:R-:W-:Y:S01]  /*5ab0*/  @!P6 LEA.HI.X R11, R5, R249.reuse, R4, 0x1, P0 ;  /* 0x000000f9050be211 */ /* 0x080fe200000f0c04 */
[----:B------:R-:W-:Y:S01]  /*5ac0*/  IMAD.U32 R5, RZ, RZ, UR22 ;  /* 0x00000016ff057e24 */ /* 0x000fe2000f8e00ff */
[----:B------:R-:W-:Y:S01]  /*5ad0*/  LOP3.LUT R4, R7, 0x38, R88, 0x78, !PT ;  /* 0x0000003807047812 */ /* 0x000fe200078e7858 */
[----:B------:R-:W-:Y:S01]  /*5ae0*/  IMAD.U32 R7, RZ, RZ, UR18 ;  /* 0x00000012ff077e24 */ /* 0x000fe2000f8e00ff */
[-C--:B------:R-:W-:Y:S01]  /*5af0*/  @!P5 LEA.HI.X R9, R12, R249.reuse, R9, 0x1, P1 ;  /* 0x000000f90c09d211 */ /* 0x080fe200008f0c09 */
[----:B------:R-:W-:Y:S01]  /*5b00*/  @!P6 IMAD.MOV.U32 R12, RZ, RZ, R248 ;  /* 0x000000ffff0ce224 */ /* 0x000fe200078e00f8 */
[----:B------:R-:W-:Y:S02]  /*5b10*/  LOP3.LUT R4, R4, 0x1e00, R250, 0xf8, !PT ;  /* 0x00001e0004047812 */ /* 0x000fe400078ef8fa */
[----:B------:R-:W-:Y:S02]  /*5b20*/  @!P4 LEA R6, P0, R6, R248, 0x1 ;  /* 0x000000f80606c211 */ /* 0x000fe400078008ff */
[----:B------:R-:W-:Y:S02]  /*5b30*/  LEA R4, R4, UR4, 0x1 ;  /* 0x0000000404047c11 */ /* 0x000fe4000f8e08ff */
[----:B------:R-:W-:Y:S03]  /*5b40*/  @!P4 LEA.HI.X R7, R7, R249, R5, 0x1, P0 ;  /* 0x000000f90707c211 */ /* 0x000fe600000f0c05 */
[----:B------:R-:W-:Y:S01]  /*5b50*/  @!PT LDS RZ, [RZ] ;  /* 0x00000000fffff984 */ /* 0x000fe20000000800 */
[----:B------:R-:W-:Y:S01]  /*5b60*/  @!PT LDS RZ, [RZ] ;  /* 0x00000000fffff984 */ /* 0x000fe20000000800 */
[----:B------:R-:W-:Y:S01]  /*5b70*/  @!PT LDS RZ, [RZ] ;  /* 0x00000000fffff984 */ /* 0x000fe20000000800 */
[----:B------:R2:W-:Y:S04]  /*5b80*/  @!P6 LDGSTS.E.BYPASS.LTC128B.128 [R4+0x6000], desc[UR38][R12.64] ;  /* 0x060000000c04efae */ /* 0x0005e8000b981a26 */
[----:B------:R1:W-:Y:S01]  /*5b90*/  @P6 STS.128 [R4+0x6000], RZ ;  /* 0x006000ff04006388 */ /* 0x0003e20000000c00 */
[--C-:B--2---:R-:W-:Y:S02]  /*5ba0*/  @!P5 IMAD.MOV.U32 R12, RZ, RZ, R248.reuse ;  /* 0x000000ffff0cd224 */ /* 0x104fe400078e00f8 */
[--C-:B------:R-:W-:Y:S05]  /*5bb0*/  @!P5 IMAD.MOV.U32 R13, RZ, RZ, R249.reuse ;  /* 0x000000ffff0dd224 */ /* 0x100fea00078e00f9 */
[----:B------:R-:W-:Y:S01]  /*5bc0*/  @!PT LDS RZ, [RZ] ;  /* 0x00000000fffff984 */ /* 0x000fe20000000800 */
[----:B------:R-:W-:Y:S01]  /*5bd0*/  @!PT LDS RZ, [RZ] ;  /* 0x00000000fffff984 */ /* 0x000fe20000000800 */
[----:B------:R-:W-:Y:S01]  /*5be0*/  @!PT LDS RZ, [RZ] ;  /* 0x00000000fffff984 */ /* 0x000fe20000000800 */
[----:B------:R2:W-:Y:S04]  /*5bf0*/  @!P5 LDGSTS.E.BYPASS.LTC128B.128 [R4+0x8000], desc[UR38][R12.64+0x80] ;  /* 0x080000800c04dfae */ /* 0x0005e8000b981a26 */
[----:B------:R1:W-:Y:S01]  /*5c00*/  @P5 STS.128 [R4+0x8000], RZ ;  /* 0x008000ff04005388 */ /* 0x0003e20000000c00 */
[----:B--2---:R-:W-:Y:S02]  /*5c10*/  @!P4 IMAD.MOV.U32 R12, RZ, RZ, R248 ;  /* 0x000000ffff0cc224 */ /* 0x004fe400078e00f8 */
[----:B------:R-:W-:Y:S05]  /*5c20*/  @!P4 IMAD.MOV.U32 R13, RZ, RZ, R249 ;  /* 0x000000ffff0dc224 */ /* 0x000fea00078e00f9 */
        /* <DEDUP_REMOVED lines=20> */
[----:B------:R-:W0:Y:S02]  /*5d70*/  LDGDEPBAR ;  /* 0x00000000000079af */ /* 0x000e240000000000 */
.L_x_52:
[----:B------:R-:W-:Y:S01]  /*5d80*/  LDSM.16.M88.4 R96, [R2+0x12000] ;  /* 0x012000000260783b */ /* 0x000fe20000000200 */
[----:B------:R-:W-:Y:S01]  /*5d90*/  LOP3.LUT P0, RZ, R88, 0x2, RZ, 0xc0, !PT ;  /* 0x0000000258ff7812 */ /* 0x000fe2000780c0ff */
[----:B------:R-:W-:Y:S01]  /*5da0*/  UISETP.GT.AND UP1, UPT, UR46, UR51, UPT ;  /* 0x000000332e00728c */ /* 0x000fe2000bf24270 */
[----:B------:R-:W-:Y:S01]  /*5db0*/  PLOP3.LUT P1, PT, PT, PT, UP0, 0x80, 0x8 ;  /* 0x000000000008781c */ /* 0x000fe20003f2f008 */
[----:B------:R-:W1:Y:S04]  /*5dc0*/  LDSM.16.MT88.4 R16, [R0+0xc000] ;  /* 0x00c000000010783b */ /* 0x000e680000004200 */
[----:B------:R-:W2:Y:S04]  /*5dd0*/  LDSM.16.M88.4 R92, [R2+0x13000] ;  /* 0x01300000025c783b */ /* 0x000ea80000000200 */
[----:B------:R-:W3:Y:S04]  /*5de0*/  LDSM.16.MT88.4 R80, [R0+0xe000] ;  /* 0x00e000000050783b */ /* 0x000ee80000004200 */
[----:B------:R-:W4:Y:S04]  /*5df0*/  LDSM.16.MT88.4 R244, [R0+0x10000] ;  /* 0x0100000000f4783b */ /* 0x000f280000004200 */
[----:B------:R2:W-:Y:S04]  /*5e00*/  STL.64 [R1+0xc8], R46 ;  /* 0x0000c82e01007387 */ /* 0x0005e80000100a00 */
[----:B------:R-:W-:Y:S04]  /*5e10*/  STL.64 [R1+0xc0], R44 ;  /* 0x0000c02c01007387 */ /* 0x000fe80000100a00 */
[----:B------:R-:W-:Y:S04]  /*5e20*/  STL.64 [R1+0xb8], R42 ;  /* 0x0000b82a01007387 */ /* 0x000fe80000100a00 */
[----:B------:R4:W-:Y:S04]  /*5e30*/  STL.64 [R1+0xb0], R40 ;  /* 0x0000b02801007387 */ /* 0x0009e80000100a00 */
[----:B------:R-:W-:Y:S04]  /*5e40*/  STL.64 [R1+0xa8], R38 ;  /* 0x0000a82601007387 */ /* 0x000fe80000100a00 */
[----:B------:R4:W-:Y:S01]  /*5e50*/  STL.64 [R1+0xa0], R36 ;  /* 0x0000a02401007387 */ /* 0x0009e20000100a00 */
[-C--:B-1----:R-:W-:Y:S03]  /*5e60*/  HMMA.16816.F32.BF16 R4, R96, R16.reuse, RZ ;  /* 0x000000106004723c */ /* 0x082fe600000418ff */
[----:B------:R-:W-:Y:S01]  /*5e70*/  STL.64 [R1+0x98], R34 ;  /* 0x0000982201007387 */ /* 0x000fe20000100a00 */
[----:B--2---:R-:W-:Y:S03]  /*5e80*/  IMAD.MOV.U32 R47, RZ, RZ, 0x20 ;  /* 0x00000020ff2f7424 */ /* 0x004fe600078e00ff */
[----:B------:R-:W-:Y:S01]  /*5e90*/  STL.64 [R1+0x90], R32 ;  /* 0x0000902001007387 */ /* 0x000fe20000100a00 */
[C---:B------:R-:W-:Y:S03]  /*5ea0*/  HMMA.16816.F32.BF16 R8, R92.reuse, R16, RZ ;  /* 0x000000105c08723c */ /* 0x040fe600000418ff */
[----:B------:R-:W-:Y:S01]  /*5eb0*/  STL.64 [R1+0x88], R30 ;  /* 0x0000881e01007387 */ /* 0x000fe20000100a00 */
[----:B------:R-:W-:Y:S03]  /*5ec0*/  SEL R47, R47, 0xffffffe0, !P0 ;  /* 0xffffffe02f2f7807 */ /* 0x000fe60004000000 */
[----:B------:R-:W-:Y:S01]  /*5ed0*/  STL.64 [R1+0x80], R28 ;  /* 0x0000801c01007387 */ /* 0x000fe20000100a00 */
[-C--:B------:R-:W-:Y:S03]  /*5ee0*/  HMMA.16816.F32.BF16 R12, R92, R18.reuse, RZ ;  /* 0x000000125c0c723c */ /* 0x080fe600000418ff */
[----:B------:R-:W-:Y:S04]  /*5ef0*/  LDSM.16.MT88.4 R28, [R0+0xc800] ;  /* 0x00c80000001c783b */ /* 0x000fe80000004200 */
[----:B------:R-:W-:Y:S01]  /*5f00*/  STL.64 [R1+0x78], R26 ;  /* 0x0000781a01007387 */ /* 0x000fe20000100a00 */
[C---:B------:R-:W-:Y:S03]  /*5f10*/  HMMA.16816.F32.BF16 R16, R96.reuse, R18, RZ ;  /* 0x000000126010723c */ /* 0x040fe600000418ff */
[----:B------:R-:W-:Y:S04]  /*5f20*/  STL.64 [R1+0x70], R24 ;  /* 0x0000701801007387 */ /* 0x000fe80000100a00 */
[----:B------:R-:W-:Y:S01]  /*5f30*/  STL.64 [R1+0x68], R22 ;  /* 0x0000681601007387 */ /* 0x000fe20000100a00 */
[-C--:B---3--:R-:W-:Y:S03]  /*5f40*/  HMMA.16816.F32.BF16 R68, R96, R80.reuse, RZ ;  /* 0x000000506044723c */ /* 0x088fe600000418ff */
[----:B------:R-:W-:Y:S04]  /*5f50*/  STL.64 [R1+0x60], R20 ;  /* 0x0000601401007387 */ /* 0x000fe80000100a00 */
[----:B------:R-:W-:Y:S01]  /*5f60*/  LDSM.16.MT88.4 R20, [R0+0xe800] ;  /* 0x00e800000014783b */ /* 0x000fe20000004200 */
[C---:B------:R-:W-:Y:S01]  /*5f70*/  HMMA.16816.F32.BF16 R72, R92.reuse, R80, RZ ;  /* 0x000000505c48723c */ /* 0x040fe200000418ff */
[----:B----4-:R-:W1:Y:S07]  /*5f80*/  S2R R40, SR_TID.X ;  /* 0x0000000000287919 */ /* 0x010e6e0000002100 */
[-C--:B------:R-:W-:Y:S08]  /*5f90*/  HMMA.16816.F32.BF16 R76, R92, R82.reuse, RZ ;  /* 0x000000525c4c723c */ /* 0x080ff000000418ff */
[C---:B------:R-:W-:Y:S08]  /*5fa0*/  HMMA.16816.F32.BF16 R80, R96.reuse, R82, RZ ;  /* 0x000000526050723c */ /* 0x040ff000000418ff */
[-C--:B------:R-:W-:Y:S08]  /*5fb0*/  HMMA.16816.F32.BF16 R84, R96, R244.reuse, RZ ;  /* 0x000000f46054723c */ /* 0x080ff000000418ff */
[C---:B------:R-:W-:Y:S02]  /*5fc0*/  HMMA.16816.F32.BF16 R88, R92.reuse, R244, RZ ;  /* 0x000000f45c58723c */ /* 0x040fe400000418ff */
[C---:B------:R-:W-:Y:S01]  /*5fd0*/  IMAD.IADD R244, R47.reuse, 0x1, R2 ;  /* 0x000000012ff47824 */ /* 0x040fe200078e0202 */
[----:B-1----:R-:W-:Y:S04]  /*5fe0*/  SHF.R.U32.HI R36, RZ, 0x2, R40 ;  /* 0x00000002ff247819 */ /* 0x002fe80000011628 */
[----:B------:R-:W1:Y:S01]  /*5ff0*/  LDSM.16.M88.4 R248, [R244+0x12000] ;  /* 0x01200000f4f8783b */ /* 0x000e620000000200 */
[-C--:B------:R-:W-:Y:S03]  /*6000*/  HMMA.16816.F32.BF16 R92, R92, R246.reuse, RZ ;  /* 0x000000f65c5c723c */ /* 0x080fe600000418ff */
[----:B------:R-:W2:Y:S05]  /*6010*/  LDSM.16.M88.4 R24, [R244+0x13000] ;  /* 0x01300000f418783b */ /* 0x000eaa0000000200 */
[----:B------:R-:W-:Y:S01]  /*6020*/  HMMA.16816.F32.BF16 R96, R96, R246, RZ ;  /* 0x000000f66060723c */ /* 0x000fe200000418ff */
[----:B------:R-:W3:Y:S07]  /*6030*/  LDSM.16.MT88.4 R244, [R0+0x10800] ;  /* 0x0108000000f4783b */ /* 0x000eee0000004200 */
[-C--:B-1----:R-:W-:Y:S08]  /*6040*/  HMMA.16816.F32.BF16 R4, R248, R28.reuse, R4 ;  /* 0x0000001cf804723c */ /* 0x082ff00000041804 */
[C---:B--2---:R-:W-:Y:S08]  /*6050*/  HMMA.16816.F32.BF16 R8, R24.reuse, R28, R8 ;  /* 0x0000001c1808723c */ /* 0x044ff00000041808 */
[-C--:B------:R-:W-:Y:S08]  /*6060*/  HMMA.16816.F32.BF16 R12, R24, R30.reuse, R12 ;  /* 0x0000001e180c723c */ /* 0x080ff0000004180c */
[C---:B------:R-:W-:Y:S01]  /*6070*/  HMMA.16816.F32.BF16 R16, R248.reuse, R30, R16 ;  /* 0x0000001ef810723c */ /* 0x040fe20000041810 */
[----:B------:R-:W-:Y:S07]  /*6080*/  LDSM.16.MT88.4 R28, [R0+0xd000] ;  /* 0x00d00000001c783b */ /* 0x000fee0000004200 */
[-C--:B------:R-:W-:Y:S08]  /*6090*/  HMMA.16816.F32.BF16 R68, R248, R20.reuse, R68 ;  /* 0x00000014f844723c */ /* 0x080ff00000041844 */
[C---:B------:R-:W-:Y:S01]  /*60a0*/  HMMA.16816.F32.BF16 R72, R24.reuse, R20, R72 ;  /* 0x000000141848723c */ /* 0x040fe20000041848 */
[----:B------:R-:W1:Y:S07]  /*60b0*/  LDC R20, c[0x0][0x44c] ;  /* 0x00011300ff147b82 */ /* 0x000e6e0000000800 */
[-C--:B------:R-:W-:Y:S08]  /*60c0*/  HMMA.16816.F32.BF16 R76, R24, R22.reuse, R76 ;  /* 0x00000016184c723c */ /* 0x080ff0000004184c */
[C---:B------:R-:W-:Y:S01]  /*60d0*/  HMMA.16816.F32.BF16 R80, R248.reuse, R22, R80 ;  /* 0x00000016f850723c */ /* 0x040fe20000041850 */
[----:B------:R-:W2:Y:S04]  /*60e0*/  LDL.LU.64 R22, [R1+0x28] ;  /* 0x0000280001167983 */ /* 0x000ea80000300a00 */
[----:B------:R-:W4:Y:S03]  /*60f0*/  LDL R41, [R1+0x48] ;  /* 0x0000480001297983 */ /* 0x000f260000100800 */
[-C--:B---3--:R-:W-:Y:S08]  /*6100*/  HMMA.16816.F32.BF16 R84, R248, R244.reuse, R84 ;  /* 0x000000f4f854723c */ /* 0x088ff00000041854 */
[C---:B------:R-:W-:Y:S04]  /*6110*/  HMMA.16816.F32.BF16 R88, R24.reuse, R244, R88 ;  /* 0x000000f41858723c */ /* 0x040fe80000041858 */
[C---:B------:R-:W-:Y:S02]  /*6120*/  VIADD R244, R2.reuse, 0x12000 ;  /* 0x0001200002f47836 */ /* 0x040fe40000000000 */
[----:B------:R-:W-:Y:S02]  /*6130*/  VIADD R2, R2, 0x12040 ;  /* 0x0001204002027836 */ /* 0x000fe40000000000 */
[-C--:B------:R-:W-:Y:S03]  /*6140*/  HMMA.16816.F32.BF16 R92, R24, R246.reuse, R92 ;  /* 0x000000f6185c723c */ /* 0x080fe6000004185c */
[----:B------:R-:W-:Y:S05]  /*6150*/  @P3 VIADD R2, R244, 0xffffffc0 ;  /* 0xffffffc0f4023836 */ /* 0x000fea0000000000 */
[----:B------:R-:W-:Y:S01]  /*6160*/  HMMA.16816.F32.BF16 R96, R248, R246, R96 ;  /* 0x000000f6f860723c */ /* 0x000fe20000041860 */
[----:B------:R-:W3:Y:S04]  /*6170*/  LDSM.16.M88.4 R32, [R2] ;  /* 0x000000000220783b */ /* 0x000ee80000000200 */
[----:B------:R1:W3:Y:S04]  /*6180*/  LDSM.16.M88.4 R24, [R2+0x1000] ;  /* 0x001000000218783b */ /* 0x0002e80000000200 */
[----:B------:R-:W3:Y:S04]  /*6190*/  LDSM.16.MT88.4 R244, [R0+0xf000] ;  /* 0x00f0000000f4783b */ /* 0x000ee80000004200 */
[----:B------:R-:W3:Y:S01]  /*61a0*/  LDSM.16.MT88.4 R248, [R0+0x11000] ;  /* 0x0110000000f8783b */ /* 0x000ee20000004200 */
[----:B-1----:R-:W-:Y:S03]  /*61b0*/  IMAD.IADD R2, R47, 0x1, R2 ;  /* 0x000000012f027824 */ /* 0x002fe600078e0202 */
[----:B------:R-:W-:Y:S01]  /*61c0*/  LDSM.16.MT88.4 R44, [R0+0x11800] ;  /* 0x01180000002c783b */ /* 0x000fe20000004200 */
[-C--:B---3--:R-:W-:Y:S08]  /*61d0*/  HMMA.16816.F32.BF16 R4, R32, R28.reuse, R4 ;  /* 0x0000001c2004723c */ /* 0x088ff00000041804 */
[C---:B------:R-:W-:Y:S08]  /*61e0*/  HMMA.16816.F32.BF16 R8, R24.reuse, R28, R8 ;  /* 0x0000001c1808723c */ /* 0x040ff00000041808 */
[-C--:B------:R-:W-:Y:S08]  /*61f0*/  HMMA.16816.F32.BF16 R12, R24, R30.reuse, R12 ;  /* 0x0000001e180c723c */ /* 0x080ff0000004180c */
[C---:B------:R-:W-:Y:S01]  /*6200*/  HMMA.16816.F32.BF16 R16, R32.reuse, R30, R16 ;  /* 0x0000001e2010723c */ /* 0x040fe20000041810 */
[----:B------:R-:W-:Y:S07]  /*6210*/  LDSM.16.MT88.4 R28, [R0+0xd800] ;  /* 0x00d80000001c783b */ /* 0x000fee0000004200 */
[-C--:B------:R-:W-:Y:S08]  /*6220*/  HMMA.16816.F32.BF16 R68, R32, R244.reuse, R68 ;  /* 0x000000f42044723c */ /* 0x080ff00000041844 */
[C---:B------:R-:W-:Y:S08]  /*6230*/  HMMA.16816.F32.BF16 R72, R24.reuse, R244, R72 ;  /* 0x000000f41848723c */ /* 0x040ff00000041848 */
[-C--:B------:R-:W-:Y:S08]  /*6240*/  HMMA.16816.F32.BF16 R76, R24, R246.reuse, R76 ;  /* 0x000000f6184c723c */ /* 0x080ff0000004184c */
[C---:B------:R-:W-:Y:S01]  /*6250*/  HMMA.16816.F32.BF16 R80, R32.reuse, R246, R80 ;  /* 0x000000f62050723c */ /* 0x040fe20000041850 */
[----:B------:R-:W1:Y:S07]  /*6260*/  LDSM.16.M88.4 R244, [R2] ;  /* 0x0000000002f4783b */ /* 0x000e6e0000000200 */
[-C--:B------:R-:W-:Y:S08]  /*6270*/  HMMA.16816.F32.BF16 R84, R32, R248.reuse, R84 ;  /* 0x000000f82054723c */ /* 0x080ff00000041854 */
[C---:B------:R-:W-:Y:S08]  /*6280*/  HMMA.16816.F32.BF16 R88, R24.reuse, R248, R88 ;  /* 0x000000f81858723c */ /* 0x040ff00000041858 */
[-C--:B------:R-:W-:Y:S01]  /*6290*/  HMMA.16816.F32.BF16 R92, R24, R250.reuse, R92 ;  /* 0x000000fa185c723c */ /* 0x080fe2000004185c */
[----:B------:R3:W3:Y:S07]  /*62a0*/  LDSM.16.M88.4 R24, [R2+0x1000] ;  /* 0x001000000218783b */ /* 0x0006ee0000000200 */
[----:B------:R-:W-:Y:S01]  /*62b0*/  HMMA.16816.F32.BF16 R96, R32, R250, R96 ;  /* 0x000000fa2060723c */ /* 0x000fe20000041860 */
[----:B------:R-:W3:Y:S07]  /*62c0*/  LDSM.16.MT88.4 R248, [R0+0xf800] ;  /* 0x00f8000000f8783b */ /* 0x000eee0000004200 */
[-C--:B-1----:R-:W-:Y:S05]  /*62d0*/  HMMA.16816.F32.BF16 R4, R244, R28.reuse, R4 ;  /* 0x0000001cf404723c */ /* 0x082fea0000041804 */
[----:B---3--:R-:W-:Y:S04]  /*62e0*/  IMAD R2, R20, UR9, RZ ;  /* 0x0000000914027c24 */ /* 0x008fe8000f8e02ff */
[C---:B------:R-:W-:Y:S02]  /*62f0*/  IMAD.U32 R21, R2.reuse, -0x40, RZ ;  /* 0xffffffc002157824 */ /* 0x040fe400078e00ff */
[----:B------:R-:W-:Y:S01]  /*6300*/  IMAD.SHL.U32 R32, R2, 0x8, RZ ;  /* 0x0000000802207824 */ /* 0x000fe200078e00ff */
[C---:B------:R-:W-:Y:S08]  /*6310*/  HMMA.16816.F32.BF16 R8, R24.reuse, R28, R8 ;  /* 0x0000001c1808723c */ /* 0x040ff00000041808 */
[-C--:B------:R-:W-:Y:S08]  /*6320*/  HMMA.16816.F32.BF16 R12, R24, R30.reuse, R12 ;  /* 0x0000001e180c723c */ /* 0x080ff0000004180c */
[C---:B------:R-:W-:Y:S08]  /*6330*/  HMMA.16816.F32.BF16 R16, R244.reuse, R30, R16 ;  /* 0x0000001ef410723c */ /* 0x040ff00000041810 */
[-C--:B------:R-:W-:Y:S08]  /*6340*/  HMMA.16816.F32.BF16 R68, R244, R248.reuse, R68 ;  /* 0x000000f8f444723c */ /* 0x080ff00000041844 */
[C---:B------:R-:W-:Y:S08]  /*6350*/  HMMA.16816.F32.BF16 R72, R24.reuse, R248, R72 ;  /* 0x000000f81848723c */ /* 0x040ff00000041848 */
[-C--:B------:R-:W-:Y:S08]  /*6360*/  HMMA.16816.F32.BF16 R76, R24, R250.reuse, R76 ;  /* 0x000000fa184c723c */ /* 0x080ff0000004184c */
[C---:B------:R-:W-:Y:S08]  /*6370*/  HMMA.16816.F32.BF16 R80, R244.reuse, R250, R80 ;  /* 0x000000faf450723c */ /* 0x040ff00000041850 */
[-C--:B------:R-:W-:Y:S08]  /*6380*/  HMMA.16816.F32.BF16 R84, R244, R44.reuse, R84 ;  /* 0x0000002cf454723c */ /* 0x080ff00000041854 */
[C---:B------:R-:W-:Y:S08]  /*6390*/  HMMA.16816.F32.BF16 R88, R24.reuse, R44, R88 ;  /* 0x0000002c1858723c */ /* 0x040ff00000041858 */
[-C--:B------:R-:W-:Y:S03]  /*63a0*/  HMMA.16816.F32.BF16 R92, R24, R46.reuse, R92 ;  /* 0x0000002e185c723c */ /* 0x080fe6000004185c */
[----:B------:R-:W-:Y:S05]  /*63b0*/  SHF.R.U32.HI R24, RZ, 0x1, R40 ;  /* 0x00000001ff187819 */ /* 0x000fea0000011628 */
[----:B------:R-:W-:Y:S01]  /*63c0*/  HMMA.16816.F32.BF16 R96, R244, R46, R96 ;  /* 0x0000002ef460723c */ /* 0x000fe20000041860 */
[----:B------:R-:W-:Y:S03]  /*63d0*/  IMAD.MOV.U32 R246, RZ, RZ, 0x4 ;  /* 0x00000004fff67424 */ /* 0x000fe600078e00ff */
[----:B------:R-:W-:Y:S02]  /*63e0*/  @P1 LOP3.LUT R244, R24, 0x30, RZ, 0xc0, !PT ;  /* 0x0000003018f41812 */ /* 0x000fe400078ec0ff */
[C---:B--2---:R-:W-:Y:S04]  /*63f0*/  LEA R20, P0, R21.reuse, R22, 0x2 ;  /* 0x0000001615147211 */ /* 0x044fe800078010ff */
[----:B------:R-:W-:Y:S02]  /*6400*/  LEA.HI.X.SX32 R21, R21, R23, 0x2, P0 ;  /* 0x0000001715157211 */ /* 0x000fe400000f16ff */
[----:B----4-:R-:W-:Y:S02]  /*6410*/  @P1 LOP3.LUT R41, R244, 0x7, R36, 0xf8, !PT ;  /* 0x00000007f4291812 */ /* 0x010fe400078ef824 */
[C---:B------:R-:W-:Y:S01]  /*6420*/  LEA R22, P0, R32.reuse, R20, 0x2 ;  /* 0x0000001420167211 */ /* 0x040fe200078010ff */
[----:B------:R-:W-:Y:S02]  /*6430*/  STL.64 [R1+0x28], R20 ;  /* 0x0000281401007387 */ /* 0x000fe40000100a00 */
[----:B------:R-:W-:Y:S01]  /*6440*/  @P1 IMAD.WIDE.U32 R246, R41, R246, UR58 ;  /* 0x0000003a29f61e25 */ /* 0x000fe2000f8e00f6 */
[----:B------:R-:W-:Y:S01]  /*6450*/  LEA.HI.X.SX32 R23, R32, R21, 0x2, P0 ;  /* 0x0000001520177211 */ /* 0x000fe200000f16ff */
[----:B------:R-:W2:Y:S01]  /*6460*/  LDL R43, [R1+0x4c] ;  /* 0x00004c00012b7983 */ /* 0x000ea20000100800 */
[C---:B------:R-:W-:Y:S01]  /*6470*/  LEA R34, P0, R2.reuse, R22, 0x5 ;  /* 0x0000001602227211 */ /* 0x040fe200078028ff */
[----:B------:R-:W-:Y:S01]  /*6480*/  @UP0 UMOV UR58, UR17 ;  /* 0x00000011003a0c82 */ /* 0x000fe20008000000 */
[----:B------:R-:W-:Y:S01]  /*6490*/  @UP0 UMOV UR59, UR16 ;  /* 0x00000010003b0c82 */ /* 0x000fe20008000000 */
[----:B------:R-:W3:Y:S01]  /*64a0*/  LDL R42, [R1+0x50] ;  /* 0x00005000012a7983 */ /* 0x000ee20000100800 */
[C---:B------:R-:W-:Y:S02]  /*64b0*/  LEA.HI.X.SX32 R35, R2.reuse, R23, 0x5, P0 ;  /* 0x0000001702237211 */ /* 0x040fe400000f2eff */
[C---:B------:R-:W-:Y:S01]  /*64c0*/  LEA R32, P0, R2.reuse, R34, 0x5 ;  /* 0x0000002202207211 */ /* 0x040fe200078028ff */
[----:B------:R-:W5:Y:S03]  /*64d0*/  LDL.LU.64 R46, [R1+0xc8] ;  /* 0x0000c800012e7983 */ /* 0x000f660000300a00 */
[C---:B------:R-:W-:Y:S01]  /*64e0*/  LEA.HI.X.SX32 R33, R2.reuse, R35, 0x5, P0 ;  /* 0x0000002302217211 */ /* 0x040fe200000f2eff */
[----:B------:R-:W5:Y:S01]  /*64f0*/  LDL.LU.64 R44, [R1+0xc0] ;  /* 0x0000c000012c7983 */ /* 0x000f620000300a00 */
[C---:B------:R-:W-:Y:S03]  /*6500*/  LEA R30, P0, R2.reuse, R32, 0x5 ;  /* 0x00000020021e7211 */ /* 0x040fe600078028ff */
[----:B------:R-:W-:Y:S01]  /*6510*/  @P1 STL [R1+0x48], R41 ;  /* 0x0000482901001387 */ /* 0x000fe20000100800 */
[C---:B------:R-:W-:Y:S02]  /*6520*/  LEA.HI.X.SX32 R31, R2.reuse, R33, 0x5, P0 ;  /* 0x00000021021f7211 */ /* 0x040fe400000f2eff */
[C---:B------:R-:W-:Y:S04]  /*6530*/  LEA R28, P0, R2.reuse, R30, 0x5 ;  /* 0x0000001e021c7211 */ /* 0x040fe800078028ff */
[C---:B------:R-:W-:Y:S02]  /*6540*/  LEA.HI.X.SX32 R29, R2.reuse, R31, 0x5, P0 ;  /* 0x0000001f021d7211 */ /* 0x040fe400000f2eff */
[C---:B------:R-:W-:Y:S04]  /*6550*/  LEA R250, P0, R2.reuse, R28, 0x5 ;  /* 0x0000001c02fa7211 */ /* 0x040fe800078028ff */
[C---:B------:R-:W-:Y:S02]  /*6560*/  LEA.HI.X.SX32 R251, R2.reuse, R29, 0x5, P0 ;  /* 0x0000001d02fb7211 */ /* 0x040fe400000f2eff */
[C---:B------:R-:W-:Y:S04]  /*6570*/  LEA R26, P0, R2.reuse, R250, 0x5 ;  /* 0x000000fa021a7211 */ /* 0x040fe800078028ff */
[C---:B------:R-:W-:Y:S03]  /*6580*/  LEA.HI.X.SX32 R27, R2.reuse, R251, 0x5, P0 ;  /* 0x000000fb021b7211 */ /* 0x040fe600000f2eff */
[C---:B------:R-:W-:Y:S03]  /*6590*/  IMAD.WIDE R24, R2.reuse, -0xc0, R26 ;  /* 0xffffff4002187825 */ /* 0x040fe600078e021a */
[C---:B------:R-:W-:Y:S04]  /*65a0*/  LEA R244, P0, R2.reuse, R24, 0x5 ;  /* 0x0000001802f47211 */ /* 0x040fe800078028ff */
[C---:B------:R-:W-:Y:S02]  /*65b0*/  LEA.HI.X.SX32 R245, R2.reuse, R25, 0x5, P0 ;  /* 0x0000001902f57211 */ /* 0x040fe400000f2eff */
[C---:B------:R-:W-:Y:S04]  /*65c0*/  LEA R248, P0, R2.reuse, R244, 0x5 ;  /* 0x000000f402f87211 */ /* 0x040fe800078028ff */
[C---:B------:R-:W-:Y:S01]  /*65d0*/  LEA.HI.X.SX32 R249, R2.reuse, R245, 0x5, P0 ;  /* 0x000000f502f97211 */ /* 0x040fe200000f2eff */
[----:B--2---:R-:W2:Y:S04]  /*65e0*/  @P1 LDG.E R43, desc[UR38][R246.64+-0xe0] ;  /* 0xffff2026f62b1981 */ /* 0x004ea8000c1e1900 */
[----:B---3--:R1:W3:Y:S04]  /*65f0*/  @P1 LDG.E R42, desc[UR38][R246.64+-0x100] ;  /* 0xffff0026f62a1981 */ /* 0x0082e8000c1e1900 */
[----:B------:R4:W-:Y:S04]  /*6600*/  REDG.E.ADD.F32.FTZ.RN.STRONG.GPU desc[UR38][R20.64], R4 ;  /* 0x00000004140079a6 */ /* 0x0009e8000c12f326 */
[----:B------:R1:W-:Y:S04]  /*6610*/  REDG.E.ADD.F32.FTZ.RN.STRONG.GPU desc[UR38][R22.64], R5 ;  /* 0x00000005160079a6 */ /* 0x0003e8000c12f326 */
[----:B------:R-:W-:Y:S04]  /*6620*/  REDG.E.ADD.F32.FTZ.RN.STRONG.GPU desc[UR38][R34.64], R6 ;  /* 0x00000006220079a6 */ /* 0x000fe8000c12f326 */
[----:B------:R-:W-:Y:S04]  /*6630*/  REDG.E.ADD.F32.FTZ.RN.STRONG.GPU desc[UR38][R32.64], R7 ;  /* 0x00000007200079a6 */ /* 0x000fe8000c12f326 */
[----:B------:R-:W-:Y:S04]  /*6640*/  REDG.E.ADD.F32.FTZ.RN.STRONG.GPU desc[UR38][R30.64], R8 ;  /* 0x000000081e0079a6 */ /* 0x000fe8000c12f326 */
[----:B------:R-:W-:Y:S04]  /*6650*/  REDG.E.ADD.F32.FTZ.RN.STRONG.GPU desc[UR38][R28.64], R9 ;  /* 0x000000091c0079a6 */ /* 0x000fe8000c12f326 */
[----:B------:R-:W-:Y:S01]  /*6660*/  REDG.E.ADD.F32.FTZ.RN.STRONG.GPU desc[UR38][R250.64], R10 ;  /* 0x0000000afa0079a6 */ /* 0x000fe2000c12f326 */
[C---:B----4-:R-:W-:Y:S03]  /*6670*/  LEA R4, P0, R2.reuse, R248, 0x5 ;  /* 0x000000f802047211 */ /* 0x050fe600078028ff */
[----:B------:R-:W-:Y:S01]  /*6680*/  REDG.E.ADD.F32.FTZ.RN.STRONG.GPU desc[UR38][R26.64], R11 ;  /* 0x0000000b1a0079a6 */ /* 0x000fe2000c12f326 */
[C---:B-1----:R-:W-:Y:S03]  /*6690*/  LEA.HI.X.SX32 R5, R2.reuse, R249, 0x5, P0 ;  /* 0x000000f902057211 */ /* 0x042fe600000f2eff */
[----:B------:R-:W-:Y:S01]  /*66a0*/  REDG.E.ADD.F32.FTZ.RN.STRONG.GPU desc[UR38][R20.64+0x80], R16 ;  /* 0x00008010140079a6 */ /* 0x000fe2000c12f326 */
[C---:B------:R-:W-:Y:S03]  /*66b0*/  LEA R22, P0, R2.reuse, R4, 0x5 ;  /* 0x0000000402167211 */ /* 0x040fe600078028ff */
[----:B------:R-:W-:Y:S01]  /*66c0*/  REDG.E.ADD.F32.FTZ.RN.STRONG.GPU desc[UR38][R24.64+0x80], R17 ;  /* 0x00008011180079a6 */ /* 0x000fe2000c12f326 */
[C---:B------:R-:W-:Y:S02]  /*66d0*/  LEA.HI.X.SX32 R23, R2.reuse, R5, 0x5, P0 ;  /* 0x0000000502177211 */ /* 0x040fe400000f2eff */
[C---:B------:R-:W-:Y:S01]  /*66e0*/  LEA R246, P0, R2.reuse, R22, 0x5 ;  /* 0x0000001602f67211 */ /* 0x040fe200078028ff */
[----:B------:R-:W-:Y:S03]  /*66f0*/  REDG.E.ADD.F32.FTZ.RN.STRONG.GPU desc[UR38][R244.64+0x80], R18 ;  /* 0x00008012f40079a6 */ /* 0x000fe6000c12f326 */
[C---:B------:R-:W-:Y:S01]  /*6700*/  LEA.HI.X.SX32 R247, R2.reuse, R23, 0x5, P0 ;  /* 0x0000001702f77211 */ /* 0x040fe200000f2eff */
[----:B------:R-:W-:Y:S04]  /*6710*/  REDG.E.ADD.F32.FTZ.RN.STRONG.GPU desc[UR38][R248.64+0x80], R19 ;  /* 0x00008013f80079a6 */ /* 0x000fe8000c12f326 */
[----:B------:R-:W-:Y:S04]  /*6720*/  REDG.E.ADD.F32.FTZ.RN.STRONG.GPU desc[UR38][R4.64+0x80], R12 ;  /* 0x0000800c040079a6 */ /* 0x000fe8000c12f326 */
[----:B------:R-:W-:Y:S04]  /*6730*/  REDG.E.ADD.F32.FTZ.RN.STRONG.GPU desc[UR38][R22.64+0x80], R13 ;  /* 0x0000800d160079a6 */ /* 0x000fe8000c12f326 */
[----:B------:R-:W-:Y:S04]  /*6740*/  REDG.E.ADD.F32.FTZ.RN.STRONG.GPU desc[UR38][R246.64+0x80], R14 ;  /* 0x0000800ef60079a6 */ /* 0x000fe8000c12f326 */
[----:B--2---:R-:W-:Y:S04]  /*6750*/  @P1 STL [R1+0x4c], R43 ;  /* 0x00004c2b01001387 */ /* 0x004fe80000100800 */
[----:B---3--:R1:W-:Y:S02]  /*6760*/  @P1 STL [R1+0x50], R42 ;  /* 0x0000502a01001387 */ /* 0x0083e40000100800 */
[C---:B-1----:R-:W-:Y:S04]  /*6770*/  LEA R42, P0, R2.reuse, R246, 0x5 ;  /* 0x000000f6022a7211 */ /* 0x042fe800078028ff */
[C---:B------:R-:W-:Y:S03]  /*6780*/  LEA.HI.X.SX32 R43, R2.reuse, R247, 0x5, P0 ;  /* 0x000000f7022b7211 */ /* 0x040fe600000f2eff */
[C---:B------:R-:W-:Y:S02]  /*6790*/  IMAD.WIDE R40, R2.reuse, -0xc0, R42 ;  /* 0xffffff4002287825 */ /* 0x040fe400078e022a */
[----:B------:R1:W-:Y:S01]  /*67a0*/  REDG.E.ADD.F32.FTZ.RN.STRONG.GPU desc[UR38][R42.64+0x80], R15 ;  /* 0x0000800f2a0079a6 */ /* 0x0003e2000c12f326 */
[C---:B------:R-:W-:Y:S03]  /*67b0*/  LEA R38, P0, R2.reuse, R40, 0x5 ;  /* 0x0000002802267211 */ /* 0x040fe600078028ff */
[----:B------:R-:W-:Y:S01]  /*67c0*/  REDG.E.ADD.F32.FTZ.RN.STRONG.GPU desc[UR38][R20.64+0x100], R68 ;  /* 0x00010044140079a6 */ /* 0x000fe2000c12f326 */
[C---:B------:R-:W-:Y:S03]  /*67d0*/  LEA.HI.X.SX32 R39, R2.reuse, R41, 0x5, P0 ;  /* 0x0000002902277211 */ /* 0x040fe600000f2eff */
[----:B------:R2:W-:Y:S01]  /*67e0*/  REDG.E.ADD.F32.FTZ.RN.STRONG.GPU desc[UR38][R40.64+0x100], R69 ;  /* 0x00010045280079a6 */ /* 0x0005e2000c12f326 */
[C---:B------:R-:W-:Y:S03]  /*67f0*/  LEA R8, P0, R2.reuse, R38, 0x5 ;  /* 0x0000002602087211 */ /* 0x040fe600078028ff */
[----:B------:R3:W-:Y:S01]  /*6800*/  REDG.E.ADD.F32.FTZ.RN.STRONG.GPU desc[UR38][R38.64+0x100], R70 ;  /* 0x00010046260079a6 */ /* 0x0007e2000c12f326 */
[C---:B------:R-:W-:Y:S02]  /*6810*/  LEA.HI.X.SX32 R9, R2.reuse, R39, 0x5, P0 ;  /* 0x0000002702097211 */ /* 0x040fe400000f2eff */
[C---:B------:R-:W-:Y:S03]  /*6820*/  LEA R6, P0, R2.reuse, R8, 0x5 ;  /* 0x0000000802067211 */ /* 0x040fe600078028ff */
[----:B------:R-:W-:Y:S01]  /*6830*/  REDG.E.ADD.F32.FTZ.RN.STRONG.GPU desc[UR38][R8.64+0x100], R71 ;  /* 0x00010047080079a6 */ /* 0x000fe2000c12f326 */
[C---:B------:R-:W-:Y:S02]  /*6840*/  LEA.HI.X.SX32 R7, R2.reuse, R9, 0x5, P0 ;  /* 0x0000000902077211 */ /* 0x040fe400000f2eff */
[C---:B------:R-:W-:Y:S03]  /*6850*/  LEA R36, P0, R2.reuse, R6, 0x5 ;  /* 0x0000000602247211 */ /* 0x040fe600078028ff */
[----:B------:R-:W-:Y:S01]  /*6860*/  REDG.E.ADD.F32.FTZ.RN.STRONG.GPU desc[UR38][R6.64+0x100], R72 ;  /* 0x00010048060079a6 */ /* 0x000fe2000c12f326 */
[C---:B------:R-:W-:Y:S02]  /*6870*/  LEA.HI.X.SX32 R37, R2.reuse, R7, 0x5, P0 ;  /* 0x0000000702257211 */ /* 0x040fe400000f2eff */
[C---:B------:R-:W-:Y:S01]  /*6880*/  LEA R34, P0, R2.reuse, R36, 0x5 ;  /* 0x0000002402227211 */ /* 0x040fe200078028ff */
[----:B-1----:R1:W5:Y:S03]  /*6890*/  LDL.LU.64 R42, [R1+0xb8] ;  /* 0x0000b800012a7983 */ /* 0x0023660000300a00 */
[C---:B------:R-:W-:Y:S01]  /*68a0*/  LEA.HI.X.SX32 R35, R2.reuse, R37, 0x5, P0 ;  /* 0x0000002502237211 */ /* 0x040fe200000f2eff */
[----:B------:R4:W-:Y:S01]  /*68b0*/  REDG.E.ADD.F32.FTZ.RN.STRONG.GPU desc[UR38][R36.64+0x100], R73 ;  /* 0x00010049240079a6 */ /* 0x0009e2000c12f326 */
[C---:B------:R-:W-:Y:S03]  /*68c0*/  LEA R32, P0, R2.reuse, R34, 0x5 ;  /* 0x0000002202207211 */ /* 0x040fe600078028ff */
[----:B------:R-:W-:Y:S01]  /*68d0*/  REDG.E.ADD.F32.FTZ.RN.STRONG.GPU desc[UR38][R34.64+0x100], R74 ;  /* 0x0001004a220079a6 */ /* 0x000fe2000c12f326 */
[C---:B------:R-:W-:Y:S03]  /*68e0*/  LEA.HI.X.SX32 R33, R2.reuse, R35, 0x5, P0 ;  /* 0x0000002302217211 */ /* 0x040fe600000f2eff */
[----:B--2---:R1:W5:Y:S01]  /*68f0*/  LDL.LU.64 R40, [R1+0xb0] ;  /* 0x0000b00001287983 */ /* 0x0043620000300a00 */
[C---:B------:R-:W-:Y:S03]  /*6900*/  IMAD.WIDE R30, R2.reuse, -0xc0, R32 ;  /* 0xffffff40021e7825 */ /* 0x040fe600078e0220 */
[----:B------:R-:W-:Y:S01]  /*6910*/  REDG.E.ADD.F32.FTZ.RN.STRONG.GPU desc[UR38][R32.64+0x100], R75 ;  /* 0x0001004b200079a6 */ /* 0x000fe2000c12f326 */
[C---:B------:R-:W-:Y:S03]  /*6920*/  LEA R28, P0, R2.reuse, R30, 0x5 ;  /* 0x0000001e021c7211 */ /* 0x040fe600078028ff */
[----:B------:R-:W-:Y:S01]  /*6930*/  REDG.E.ADD.F32.FTZ.RN.STRONG.GPU desc[UR38][R20.64+0x180], R80 ;  /* 0x00018050140079a6 */ /* 0x000fe2000c12f326 */
[C---:B------:R-:W-:Y:S03]  /*6940*/  LEA.HI.X.SX32 R29, R2.reuse, R31, 0x5, P0 ;  /* 0x0000001f021d7211 */ /* 0x040fe600000f2eff */
[----:B------:R-:W-:Y:S01]  /*6950*/  REDG.E.ADD.F32.FTZ.RN.STRONG.GPU desc[UR38][R30.64+0x180], R81 ;  /* 0x000180511e0079a6 */ /* 0x000fe2000c12f326 */
[C---:B------:R-:W-:Y:S03]  /*6960*/  LEA R26, P0, R2.reuse, R28, 0x5 ;  /* 0x0000001c021a7211 */ /* 0x040fe600078028ff */
[----:B------:R-:W-:Y:S01]  /*6970*/  REDG.E.ADD.F32.FTZ.RN.STRONG.GPU desc[UR38][R28.64+0x180], R82 ;  /* 0x000180521c0079a6 */ /* 0x000fe2000c12f326 */
[C---:B------:R-:W-:Y:S02]  /*6980*/  LEA.HI.X.SX32 R27, R2.reuse, R29, 0x5, P0 ;  /* 0x0000001d021b7211 */ /* 0x040fe400000f2eff */
[C---:B------:R-:W-:Y:S01]  /*6990*/  LEA R250, P0, R2.reuse, R26, 0x5 ;  /* 0x0000001a02fa7211 */ /* 0x040fe200078028ff */
[----:B------:R-:W-:Y:S03]  /*69a0*/  LDSM.16.MT88.4 R72, [R3+0x12800] ;  /* 0x012800000348783b */ /* 0x000fe60000004200 */
[C---:B------:R-:W-:Y:S01]  /*69b0*/  LEA.HI.X.SX32 R251, R2.reuse, R27, 0x5, P0 ;  /* 0x0000001b02fb7211 */ /* 0x040fe200000f2eff */
[----:B------:R-:W-:Y:S01]  /*69c0*/  REDG.E.ADD.F32.FTZ.RN.STRONG.GPU desc[UR38][R26.64+0x180], R83 ;  /* 0x000180531a0079a6 */ /* 0x000fe2000c12f326 */
[C---:B------:R-:W-:Y:S03]  /*69d0*/  LEA R248, P0, R2.reuse, R250, 0x5 ;  /* 0x000000fa02f87211 */ /* 0x040fe600078028ff */
[----:B------:R-:W-:Y:S01]  /*69e0*/  REDG.E.ADD.F32.FTZ.RN.STRONG.GPU desc[UR38][R250.64+0x180], R76 ;  /* 0x0001804cfa0079a6 */ /* 0x000fe2000c12f326 */
[C---:B------:R-:W-:Y:S02]  /*69f0*/  LEA.HI.X.SX32 R249, R2.reuse, R251, 0x5, P0 ;  /* 0x000000fb02f97211 */ /* 0x040fe400000f2eff */
[C---:B------:R-:W-:Y:S01]  /*6a00*/  LEA R4, P0, R2.reuse, R248, 0x5 ;  /* 0x000000f802047211 */ /* 0x040fe200078028ff */
[----:B---3--:R1:W5:Y:S03]  /*6a10*/  LDL.LU.64 R38, [R1+0xa8] ;  /* 0x0000a80001267983 */ /* 0x0083660000300a00 */
[C---:B------:R-:W-:Y:S01]  /*6a20*/  LEA.HI.X.SX32 R5, R2.reuse, R249, 0x5, P0 ;  /* 0x000000f902057211 */ /* 0x040fe200000f2eff */
[----:B------:R2:W-:Y:S01]  /*6a30*/  REDG.E.ADD.F32.FTZ.RN.STRONG.GPU desc[UR38][R248.64+0x180], R77 ;  /* 0x0001804df80079a6 */ /* 0x0005e2000c12f326 */
[C---:B------:R-:W-:Y:S03]  /*6a40*/  LEA R24, P0, R2.reuse, R4, 0x5 ;  /* 0x0000000402187211 */ /* 0x040fe600078028ff */
[----:B------:R3:W-:Y:S01]  /*6a50*/  REDG.E.ADD.F32.FTZ.RN.STRONG.GPU desc[UR38][R4.64+0x180], R78 ;  /* 0x0001804e040079a6 */ /* 0x0007e2000c12f326 */
[C---:B------:R-:W-:Y:S03]  /*6a60*/  LEA.HI.X.SX32 R25, R2.reuse, R5, 0x5, P0 ;  /* 0x0000000502197211 */ /* 0x040fe600000f2eff */
[----:B----4-:R1:W5:Y:S01]  /*6a70*/  LDL.LU.64 R36, [R1+0xa0] ;  /* 0x0000a00001247983 */ /* 0x0103620000300a00 */
        /* <DEDUP_REMOVED lines=10> */
[----:B--2---:R-:W2:Y:S03]  /*6b20*/  S2R R249, SR_TID.X ;  /* 0x0000000000f97919 */ /* 0x004ea60000002100 */
[C---:B------:R-:W-:Y:S01]  /*6b30*/  LEA.HI.X.SX32 R19, R2.reuse, R245, 0x5, P0 ;  /* 0x000000f502137211 */ /* 0x040fe200000f2eff */
        /* <DEDUP_REMOVED lines=9> */
[----:B------:R4:W-:Y:S01]  /*6bd0*/  REDG.E.ADD.F32.FTZ.RN.STRONG.GPU desc[UR38][R14.64+0x200], R90 ;  /* 0x0002005a0e0079a6 */ /* 0x0009e2000c12f326 */
[C---:B------:R-:W-:Y:S03]  /*6be0*/  LEA.HI.X.SX32 R69, R2.reuse, R15, 0x5, P0 ;  /* 0x0000000f02457211 */ /* 0x040fe600000f2eff */
[----:B------:R-:W-:Y:S01]  /*6bf0*/  LDSM.16.MT88.4 R16, [R0+0x2000] ;  /* 0x002000000010783b */ /* 0x000fe20000004200 */
[C---:B------:R-:W-:Y:S03]  /*6c00*/  IMAD.WIDE R70, R2.reuse, -0xc0, R68 ;  /* 0xffffff4002467825 */ /* 0x040fe600078e0244 */
[----:B------:R-:W-:Y:S01]  /*6c10*/  REDG.E.ADD.F32.FTZ.RN.STRONG.GPU desc[UR38][R68.64+0x200], R91 ;  /* 0x0002005b440079a6 */ /* 0x000fe2000c12f326 */
[C---:B------:R-:W-:Y:S03]  /*6c20*/  LEA R12, P0, R2.reuse, R70, 0x5 ;  /* 0x00000046020c7211 */ /* 0x040fe600078028ff */
[----:B------:R-:W-:Y:S01]  /*6c30*/  REDG.E.ADD.F32.FTZ.RN.STRONG.GPU desc[UR38][R20.64+0x280], R96 ;  /* 0x00028060140079a6 */ /* 0x000fe2000c12f326 */
[C---:B--2---:R-:W-:Y:S01]  /*6c40*/  IMAD.SHL.U32 R250, R249.reuse, 0x8, RZ ;  /* 0x00000008f9fa7824 */ /* 0x044fe200078e00ff */
[C---:B------:R-:W-:Y:S02]  /*6c50*/  LEA.HI.X.SX32 R13, R2.reuse, R71, 0x5, P0 ;  /* 0x00000047020d7211 */ /* 0x040fe400000f2eff */
[----:B------:R-:W-:Y:S01]  /*6c60*/  REDG.E.ADD.F32.FTZ.RN.STRONG.GPU desc[UR38][R70.64+0x280], R97 ;  /* 0x00028061460079a6 */ /* 0x000fe2000c12f326 */
[----:B------:R-:W-:Y:S02]  /*6c70*/  LEA R10, P0, R2, R12, 0x5 ;  /* 0x0000000c020a7211 */ /* 0x000fe400078028ff */
[----:B------:R-:W-:Y:S01]  /*6c80*/  LOP3.LUT R251, R250, 0x38, RZ, 0xc0, !PT ;  /* 0x00000038fafb7812 */ /* 0x000fe200078ec0ff */
        /* <DEDUP_REMOVED lines=8> */
[C---:B------:R-:W-:Y:S02]  /*6d10*/  LEA.HI.X.SX32 R7, R2.reuse, R9, 0x5, P0 ;  /* 0x0000000902077211 */ /* 0x040fe400000f2eff */
[C---:B---3--:R-:W-:Y:S01]  /*6d20*/  LEA R4, P0, R2.reuse, R6, 0x5 ;  /* 0x0000000602047211 */ /* 0x048fe200078028ff */
[----:B------:R-:W-:Y:S03]  /*6d30*/  LDSM.16.MT88.4 R8, [R0] ;  /* 0x000000000008783b */ /* 0x000fe60000004200 */
[C---:B------:R-:W-:Y:S01]  /*6d40*/  LEA.HI.X.SX32 R5, R2.reuse, R7, 0x5, P0 ;  /* 0x0000000702057211 */ /* 0x040fe200000f2eff */
[----:B------:R-:W-:Y:S01]  /*6d50*/  REDG.E.ADD.F32.FTZ.RN.STRONG.GPU desc[UR38][R6.64+0x280], R93 ;  /* 0x0002805d060079a6 */ /* 0x000fe2000c12f326 */
[C---:B----4-:R-:W-:Y:S03]  /*6d60*/  LEA R14, P0, R2.reuse, R4, 0x5 ;  /* 0x00000004020e7211 */ /* 0x050fe600078028ff */
[----:B------:R-:W-:Y:S01]  /*6d70*/  REDG.E.ADD.F32.FTZ.RN.STRONG.GPU desc[UR38][R4.64+0x280], R94 ;  /* 0x0002805e040079a6 */ /* 0x000fe2000c12f326 */
[----:B------:R-:W-:Y:S02]  /*6d80*/  LEA.HI.X.SX32 R15, R2, R5, 0x5, P0 ;  /* 0x00000005020f7211 */ /* 0x000fe400000f2eff */
[----:B------:R-:W-:Y:S01]  /*6d90*/  LOP3.LUT P0, RZ, R249, 0x4, RZ, 0xc0, !PT ;  /* 0x00000004f9ff7812 */ /* 0x000fe2000780c0ff */
[----:B------:R-:W3:Y:S04]  /*6da0*/  LDSM.16.MT88.4 R4, [R3+0x12000] ;  /* 0x012000000304783b */ /* 0x000ee80000004200 */
[----:B------:R-:W-:Y:S04]  /*6db0*/  REDG.E.ADD.F32.FTZ.RN.STRONG.GPU desc[UR38][R14.64+0x280], R95 ;  /* 0x0002805f0e0079a6 */ /* 0x000fe8000c12f326 */
[----:B------:R-:W-:Y:S01]  /*6dc0*/  LDSM.16.MT88.4 R84, [R0+0x2800] ;  /* 0x002800000054783b */ /* 0x000fe20000004200 */
[C---:B--2---:R-:W-:Y:S03]  /*6dd0*/  VIADD R92, R3.reuse, 0x40 ;  /* 0x00000040035c7836 */ /* 0x044fe60000000000 */
[----:B------:R-:W-:Y:S01]  /*6de0*/  LDSM.16.MT88.4 R88, [R0+0x1800] ;  /* 0x001800000058783b */ /* 0x000fe20000004200 */
[----:B------:R-:W-:Y:S03]  /*6df0*/  @P0 VIADD R92, R3, 0xffffffc0 ;  /* 0xffffffc0035c0836 */ /* 0x000fe60000000000 */
[----:B------:R-:W-:Y:S04]  /*6e00*/  LDSM.16.MT88.4 R96, [R0+0x3800] ;  /* 0x003800000060783b */ /* 0x000fe80000004200 */
[----:B------:R-:W2:Y:S04]  /*6e10*/  LDSM.16.MT88.4 R12, [R92+0x12000] ;  /* 0x012000005c0c783b */ /* 0x000ea80000004200 */
[----:B------:R-:W4:Y:S04]  /*6e20*/  LDSM.16.MT88.4 R80, [R92+0x12800] ;  /* 0x012800005c50783b */ /* 0x000f280000004200 */
[----:B------:R1:W5:Y:S04]  /*6e30*/  LDL.LU.64 R34, [R1+0x98] ;  /* 0x0000980001227983 */ /* 0x0003680000300a00 */
[----:B------:R1:W5:Y:S04]  /*6e40*/  LDL.LU.64 R32, [R1+0x90] ;  /* 0x0000900001207983 */ /* 0x0003680000300a00 */
[----:B------:R1:W5:Y:S01]  /*6e50*/  LDL.LU.64 R30, [R1+0x88] ;  /* 0x00008800011e7983 */ /* 0x0003620000300a00 */
[-C--:B---3--:R-:W-:Y:S03]  /*6e60*/  HMMA.16816.F32.BF16 R100, R4, R8.reuse, R100 ;  /* 0x000000080464723c */ /* 0x088fe60000041864 */
[----:B------:R1:W5:Y:S04]  /*6e70*/  LDL.LU.64 R28, [R1+0x80] ;  /* 0x00008000011c7983 */ /* 0x0003680000300a00 */
[----:B------:R1:W5:Y:S04]  /*6e80*/  LDL.LU.64 R26, [R1+0x78] ;  /* 0x00007800011a7983 */ /* 0x0003680000300a00 */
[----:B------:R1:W5:Y:S04]  /*6e90*/  LDL.LU.64 R24, [R1+0x70] ;  /* 0x0000700001187983 */ /* 0x0003680000300a00 */
[----:B------:R1:W5:Y:S04]  /*6ea0*/  LDL.LU.64 R22, [R1+0x68] ;  /* 0x0000680001167983 */ /* 0x0003680000300a00 */
[----:B------:R1:W5:Y:S01]  /*6eb0*/  LDL.LU.64 R20, [R1+0x60] ;  /* 0x0000600001147983 */ /* 0x0003620000300a00 */
[C---:B--2---:R-:W-:Y:S08]  /*6ec0*/  HMMA.16816.F32.BF16 R104, R12.reuse, R8, R104 ;  /* 0x000000080c68723c */ /* 0x044ff00000041868 */
[-C--:B------:R-:W-:Y:S08]  /*6ed0*/  HMMA.16816.F32.BF16 R108, R12, R10.reuse, R108 ;  /* 0x0000000a0c6c723c */ /* 0x080ff0000004186c */
[C---:B------:R-:W-:Y:S01]  /*6ee0*/  HMMA.16816.F32.BF16 R112, R4.reuse, R10, R112 ;  /* 0x0000000a0470723c */ /* 0x040fe20000041870 */
[----:B------:R-:W2:Y:S07]  /*6ef0*/  LDSM.16.MT88.4 R8, [R0+0x4800] ;  /* 0x004800000008783b */ /* 0x000eae0000004200 */
[-C--:B------:R-:W-:Y:S08]  /*6f00*/  HMMA.16816.F32.BF16 R116, R4, R16.reuse, R116 ;  /* 0x000000100474723c */ /* 0x080ff00000041874 */
[C---:B------:R-:W-:Y:S08]  /*6f10*/  HMMA.16816.F32.BF16 R120, R12.reuse, R16, R120 ;  /* 0x000000100c78723c */ /* 0x040ff00000041878 */
[-C--:B------:R-:W-:Y:S08]  /*6f20*/  HMMA.16816.F32.BF16 R124, R12, R18.reuse, R124 ;  /* 0x000000120c7c723c */ /* 0x080ff0000004187c */
[C---:B------:R-:W-:Y:S01]  /*6f30*/  HMMA.16816.F32.BF16 R128, R4.reuse, R18, R128 ;  /* 0x000000120480723c */ /* 0x040fe20000041880 */
[----:B------:R-:W-:Y:S04]  /*6f40*/  LDSM.16.MT88.4 R16, [R92+0x13000] ;  /* 0x013000005c10783b */ /* 0x000fe80000004200 */
[----:B------:R-:W-:Y:S03]  /*6f50*/  LDSM.16.MT88.4 R92, [R92+0x13800] ;  /* 0x013800005c5c783b */ /* 0x000fe60000004200 */
[-C--:B------:R-:W-:Y:S08]  /*6f60*/  HMMA.16816.F32.BF16 R132, R4, R68.reuse, R132 ;  /* 0x000000440484723c */ /* 0x080ff00000041884 */
[C---:B------:R-:W-:Y:S08]  /*6f70*/  HMMA.16816.F32.BF16 R136, R12.reuse, R68, R136 ;  /* 0x000000440c88723c */ /* 0x040ff00000041888 */
[-C--:B------:R-:W-:Y:S01]  /*6f80*/  HMMA.16816.F32.BF16 R140, R12, R70.reuse, R140 ;  /* 0x000000460c8c723c */ /* 0x080fe2000004188c */
[----:B------:R-:W-:Y:S07]  /*6f90*/  LDSM.16.MT88.4 R12, [R0+0x1000] ;  /* 0x00100000000c783b */ /* 0x000fee0000004200 */
[----:B------:R-:W-:Y:S01]  /*6fa0*/  HMMA.16816.F32.BF16 R144, R4, R70, R144 ;  /* 0x000000460490723c */ /* 0x000fe20000041890 */
[----:B------:R-:W3:Y:S04]  /*6fb0*/  LDSM.16.MT88.4 R4, [R3+0x13000] ;  /* 0x013000000304783b */ /* 0x000ee80000004200 */
[----:B------:R-:W1:Y:S03]  /*6fc0*/  LDSM.16.MT88.4 R68, [R0+0x3000] ;  /* 0x003000000044783b */ /* 0x000e660000004200 */
[-C--:B------:R-:W-:Y:S08]  /*6fd0*/  HMMA.16816.F32.BF16 R100, R72, R76.reuse, R100 ;  /* 0x0000004c4864723c */ /* 0x080ff00000041864 */
[C---:B----4-:R-:W-:Y:S08]  /*6fe0*/  HMMA.16816.F32.BF16 R104, R80.reuse, R76, R104 ;  /* 0x0000004c5068723c */ /* 0x050ff00000041868 */
[-C--:B------:R-:W-:Y:S08]  /*6ff0*/  HMMA.16816.F32.BF16 R108, R80, R78.reuse, R108 ;  /* 0x0000004e506c723c */ /* 0x080ff0000004186c */
[C---:B------:R-:W-:Y:S01]  /*7000*/  HMMA.16816.F32.BF16 R112, R72.reuse, R78, R112 ;  /* 0x0000004e4870723c */ /* 0x040fe20000041870 */
[----:B------:R-:W4:Y:S07]  /*7010*/  LDSM.16.MT88.4 R76, [R0+0x5000] ;  /* 0x00500000004c783b */ /* 0x000f2e0000004200 */
[-C--:B------:R-:W-:Y:S08]  /*7020*/  HMMA.16816.F32.BF16 R116, R72, R84.reuse, R116 ;  /* 0x000000544874723c */ /* 0x080ff00000041874 */
[C---:B------:R-:W-:Y:S08]  /*7030*/  HMMA.16816.F32.BF16 R120, R80.reuse, R84, R120 ;  /* 0x000000545078723c */ /* 0x040ff00000041878 */
[-C--:B------:R-:W-:Y:S08]  /*7040*/  HMMA.16816.F32.BF16 R124, R80, R86.reuse, R124 ;  /* 0x00000056507c723c */ /* 0x080ff0000004187c */
[C---:B------:R-:W-:Y:S01]  /*7050*/  HMMA.16816.F32.BF16 R128, R72.reuse, R86, R128 ;  /* 0x000000564880723c */ /* 0x040fe20000041880 */
[----:B------:R-:W4:Y:S07]  /*7060*/  LDSM.16.MT88.4 R84, [R3+0x13800] ;  /* 0x013800000354783b */ /* 0x000f2e0000004200 */
[-C--:B--2---:R-:W-:Y:S08]  /*7070*/  HMMA.16816.F32.BF16 R132, R72, R8.reuse, R132 ;  /* 0x000000084884723c */ /* 0x084ff00000041884 */
[C---:B------:R-:W-:Y:S04]  /*7080*/  HMMA.16816.F32.BF16 R136, R80.reuse, R8, R136 ;  /* 0x000000085088723c */ /* 0x040fe80000041888 */
[----:B------:R-:W-:Y:S04]  /*7090*/  LOP3.LUT R8, R250, 0x1f8, RZ, 0xc0, !PT ;  /* 0x000001f8fa087812 */ /* 0x000fe800078ec0ff */
[-C--:B------:R-:W-:Y:S01]  /*70a0*/  HMMA.16816.F32.BF16 R140, R80, R10.reuse, R140 ;  /* 0x0000000a508c723c */ /* 0x080fe2000004188c */
[----:B------:R-:W2:Y:S02]  /*70b0*/  LDSM.16.MT88.4 R80, [R0+0x5800] ;  /* 0x005800000050783b */ /* 0x000ea40000004200 */
[----:B------:R-:W-:Y:S04]  /*70c0*/  LOP3.LUT R8, R8, 0x38, R249, 0x78, !PT ;  /* 0x0000003808087812 */ /* 0x000fe800078e78f9 */
[----:B------:R-:W-:Y:S01]  /*70d0*/  LOP3.LUT R8, R8, 0x1e00, R250, 0xf8, !PT ;  /* 0x00001e0008087812 */ /* 0x000fe200078ef8fa */
[----:B------:R-:W-:Y:S04]  /*70e0*/  HMMA.16816.F32.BF16 R144, R72, R10, R144 ;  /* 0x0000000a4890723c */ /* 0x000fe80000041890 */
[----:B------:R-:W-:Y:S04]  /*70f0*/  LEA R8, R8, UR4, 0x1 ;  /* 0x0000000408087c11 */ /* 0x000fe8000f8e08ff */
[-C--:B---3--:R-:W-:Y:S08]  /*7100*/  HMMA.16816.F32.BF16 R100, R4, R12.reuse, R100 ;  /* 0x0000000c0464723c */ /* 0x088ff00000041864 */
[C---:B------:R-:W-:Y:S08]  /*7110*/  HMMA.16816.F32.BF16 R104, R16.reuse, R12, R104 ;  /* 0x0000000c1068723c */ /* 0x040ff00000041868 */
[-C--:B------:R-:W-:Y:S08]  /*7120*/  HMMA.16816.F32.BF16 R108, R16, R14.reuse, R108 ;  /* 0x0000000e106c723c */ /* 0x080ff0000004186c */
[C---:B------:R-:W-:Y:S08]  /*7130*/  HMMA.16816.F32.BF16 R112, R4.reuse, R14, R112 ;  /* 0x0000000e0470723c */ /* 0x040ff00000041870 */
[-C--:B-1----:R-:W-:Y:S08]  /*7140*/  HMMA.16816.F32.BF16 R116, R4, R68.reuse, R116 ;  /* 0x000000440474723c */ /* 0x082ff00000041874 */
[C---:B------:R-:W-:Y:S04]  /*7150*/  HMMA.16816.F32.BF16 R120, R16.reuse, R68, R120 ;  /* 0x000000441078723c */ /* 0x040fe80000041878 */
[C---:B------:R-:W-:Y:S02]  /*7160*/  LOP3.LUT R69, R251.reuse, 0x80, RZ, 0xfc, !PT ;  /* 0x00000080fb457812 */ /* 0x040fe400078efcff */
[----:B------:R-:W-:Y:S02]  /*7170*/  LOP3.LUT R68, R251, 0x40, RZ, 0xfc, !PT ;  /* 0x00000040fb447812 */ /* 0x000fe400078efcff */
[-C--:B------:R-:W-:Y:S08]  /*7180*/  HMMA.16816.F32.BF16 R124, R16, R70.reuse, R124 ;  /* 0x00000046107c723c */ /* 0x080ff0000004187c */
[C---:B------:R-:W-:Y:S08]  /*7190*/  HMMA.16816.F32.BF16 R128, R4.reuse, R70, R128 ;  /* 0x000000460480723c */ /* 0x040ff00000041880 */
[-C--:B----4-:R-:W-:Y:S08]  /*71a0*/  HMMA.16816.F32.BF16 R132, R4, R76.reuse, R132 ;  /* 0x0000004c0484723c */ /* 0x090ff00000041884 */
[C---:B------:R-:W-:Y:S08]  /*71b0*/  HMMA.16816.F32.BF16 R136, R16.reuse, R76, R136 ;  /* 0x0000004c1088723c */ /* 0x040ff00000041888 */
[-C--:B------:R-:W-:Y:S08]  /*71c0*/  HMMA.16816.F32.BF16 R140, R16, R78.reuse, R140 ;  /* 0x0000004e108c723c */ /* 0x080ff0000004188c */
[----:B------:R-:W-:Y:S08]  /*71d0*/  HMMA.16816.F32.BF16 R144, R4, R78, R144 ;  /* 0x0000004e0490723c */ /* 0x000ff00000041890 */
        /* <DEDUP_REMOVED lines=8> */
[-C--:B--2---:R-:W-:Y:S08]  /*7260*/  HMMA.16816.F32.BF16 R132, R84, R80.reuse, R132 ;  /* 0x000000505484723c */ /* 0x084ff00000041884 */
[C---:B------:R-:W-:Y:S08]  /*7270*/  HMMA.16816.F32.BF16 R136, R92.reuse, R80, R136 ;  /* 0x000000505c88723c */ /* 0x040ff00000041888 */
[-C--:B------:R-:W-:Y:S08]  /*7280*/  HMMA.16816.F32.BF16 R140, R92, R82.reuse, R140 ;  /* 0x000000525c8c723c */ /* 0x080ff0000004188c */
[----:B------:R-:W-:Y:S01]  /*7290*/  HMMA.16816.F32.BF16 R144, R84, R82, R144 ;  /* 0x000000525490723c */ /* 0x000fe20000041890 */
[----:B------:R-:W-:Y:S08]  /*72a0*/  @!UPT UIADD3 URZ, UPT, UPT, URZ, URZ, URZ ;  /* 0x000000fffffff290 */ /* 0x000ff0000fffe0ff */
[----:B------:R-:W-:Y:S11]  /*72b0*/  BRA.U !UP0, `(.L_x_53) ;  /* 0x0000000108f87547 */ /* 0x000ff6000b800000 */
[----:B------:R-:W2:Y:S01]  /*72c0*/  LDL.LU R245, [R1+0x34] ;  /* 0x0000340001f57983 */ /* 0x000ea20000300800 */
[----:B------:R-:W1:Y:S08]  /*72d0*/  LDC R9, c[0x0][0x3b0] ;  /* 0x0000ec00ff097b82 */ /* 0x000e700000000800 */
[----:B------:R-:W-:Y:S01]  /*72e0*/  BAR.SYNC.DEFER_BLOCKING 0x0 ;  /* 0x0000000000007b1d */ /* 0x000fe20000010000 */
[----:B------:R-:W-:Y:S02]  /*72f0*/  ISETP.GE.AND P5, PT, R251, UR8, PT ;  /* 0x00000008fb007c0c */ /* 0x000fe4000bfa6270 */
[----:B------:R-:W-:Y:S02]  /*7300*/  ISETP.GE.AND P4, PT, R68, UR8, PT ;  /* 0x0000000844007c0c */ /* 0x000fe4000bf86270 */
[----:B------:R-:W-:Y:S02]  /*7310*/  ISETP.GE.AND P1, PT, R69, UR8, PT ;  /* 0x0000000845007c0c */ /* 0x000fe4000bf26270 */
[----:B------:R-:W-:Y:S01]  /*7320*/  IADD3 R2, P0, PT, RZ, -UR36, RZ ;  /* 0x80000024ff027c10 */ /* 0x000fe2000ff1e0ff */
[----:B------:R-:W3:Y:S01]  /*7330*/  LDL.LU R244, [R1+0x38] ;  /* 0x0000380001f47983 */ /* 0x000ee20000300800 */
[----:B------:R-:W4:Y:S01]  /*7340*/  LDC R12, c[0x0][0x3b4] ;  /* 0x0000ed00ff0c7b82 */ /* 0x000f220000000800 */
[C---:B-1----:R-:W-:Y:S04]  /*7350*/  IMAD.SHL.U32 R0, R9.reuse, 0x40, RZ ;  /* 0x0000004009007824 */ /* 0x042fe800078e00ff */
[----:B------:R-:W-:Y:S05]  /*7360*/  IMAD.X R0, RZ, RZ, ~R0, P0 ;  /* 0x000000ffff007224 */ /* 0x000fea00000e0e00 */
[----:B------:R-:W-:Y:S02]  /*7370*/  SHF.R.S64 R3, R2, 0x1f, R0 ;  /* 0x0000001f02037819 */ /* 0x000fe40000001000 */
[----:B------:R-:W-:Y:S02]  /*7380*/  LEA R2, P0, R9, RZ, 0x6 ;  /* 0x000000ff09027211 */ /* 0x000fe400078030ff */
[----:B---3--:R-:W-:Y:S02]  /*7390*/  IADD3 R244, P6, PT, R3, R244, RZ ;  /* 0x000000f403f47210 */ /* 0x008fe40007fde0ff */
[----:B------:R-:W-:Y:S02]  /*73a0*/  LEA.HI.X R3, R9, RZ, RZ, 0x6, P0 ;  /* 0x000000ff09037211 */ /* 0x000fe400000f34ff */
[----:B--2---:R-:W-:Y:S01]  /*73b0*/  LEA.HI.X.SX32 R245, R0, R245, 0x1, P6 ;  /* 0x000000f500f57211 */ /* 0x004fe200030f0eff */
[----:B------:R1:W-:Y:S01]  /*73c0*/  STL [R1+0x38], R244 ;  /* 0x000038f401007387 */ /* 0x0003e20000100800 */
[--C-:B------:R-:W-:Y:S01]  /*73d0*/  @!P5 IMAD.MOV.U32 R4, RZ, RZ, R244.reuse ;  /* 0x000000ffff04d224 */ /* 0x100fe200078e00f4 */
[----:B------:R-:W-:Y:S01]  /*73e0*/  @!P5 IADD3 R6, P0, PT, R244, R2, RZ ;  /* 0x00000002f406d210 */ /* 0x000fe20007f1e0ff */
[----:B------:R-:W-:Y:S01]  /*73f0*/  @!P4 IMAD.MOV.U32 R10, RZ, RZ, R244 ;  /* 0x000000ffff0ac224 */ /* 0x000fe200078e00f4 */
[----:B------:R1:W-:Y:S01]  /*7400*/  STL [R1+0x34], R245 ;  /* 0x000034f501007387 */ /* 0x0003e20000100800 */
[--C-:B------:R-:W-:Y:S02]  /*7410*/  @!P5 IMAD.MOV.U32 R5, RZ, RZ, R245.reuse ;  /* 0x000000ffff05d224 */ /* 0x100fe400078e00f5 */
[--C-:B------:R-:W-:Y:S02]  /*7420*/  @!P4 IMAD.MOV.U32 R11, RZ, RZ, R245.reuse ;  /* 0x000000ffff0bc224 */ /* 0x100fe400078e00f5 */
[----:B----4-:R-:W-:Y:S01]  /*7430*/  IMAD.SHL.U32 R0, R12, 0x40, RZ ;  /* 0x000000400c007824 */ /* 0x010fe200078e00ff */
[----:B------:R-:W-:Y:S01]  /*7440*/  @!PT LDS RZ, [RZ] ;  /* 0x00000000fffff984 */ /* 0x000fe20000000800 */
[----:B------:R-:W-:Y:S01]  /*7450*/  @!PT LDS RZ, [RZ] ;  /* 0x00000000fffff984 */ /* 0x000fe20000000800 */
[----:B------:R-:W-:Y:S01]  /*7460*/  @!PT LDS RZ, [RZ] ;  /* 0x00000000fffff984 */ /* 0x000fe20000000800 */
[----:B------:R2:W-:Y:S04]  /*7470*/  @!P5 LDGSTS.E.BYPASS.LTC128B.128 [R8], desc[UR38][R4.64] ;  /* 0x000000000408dfae */ /* 0x0005e8000b981a26 */
[----:B------:R1:W-:Y:S01]  /*7480*/  @P5 STS.128 [R8], RZ ;  /* 0x000000ff08005388 */ /* 0x0003e20000000c00 */
[----:B------:R-:W-:Y:S02]  /*7490*/  @!P5 IADD3.X R7, PT, PT, R245, R3, R0, P0, !PT ;  /* 0x00000003f507d210 */ /* 0x000fe400007fe400 */
[CC--:B------:R-:W-:Y:S01]  /*74a0*/  @!P1 LEA R2, P0, R9.reuse, R244.reuse, 0x6 ;  /* 0x000000f409029211 */ /* 0x0c0fe200078030ff */
[----:B------:R-:W-:Y:S01]  /*74b0*/  @!PT LDS RZ, [RZ] ;  /* 0x00000000fffff984 */ /* 0x000fe20000000800 */
[----:B------:R-:W-:Y:S01]  /*74c0*/  @!PT LDS RZ, [RZ] ;  /* 0x00000000fffff984 */ /* 0x000fe20000000800 */
[----:B------:R-:W-:Y:S01]  /*74d0*/  @!PT LDS RZ, [RZ] ;  /* 0x00000000fffff984 */ /* 0x000fe20000000800 */
[----:B------:R3:W-:Y:S03]  /*74e0*/  @!P4 LDGSTS.E.BYPASS.LTC128B.128 [R8+0x2000], desc[UR38][R10.64+0x80] ;  /* 0x020000800a08cfae */ /* 0x0007e6000b981a26 */
[CCC-:B------:R-:W-:Y:S01]  /*74f0*/  @!P1 LEA.HI.X R3, R9.reuse, R245.reuse, R12.reuse, 0x6, P0 ;  /* 0x000000f509039211 */ /* 0x1c0fe200000f340c */
[----:B------:R1:W-:Y:S01]  /*7500*/  @P4 STS.128 [R8+0x2000], RZ ;  /* 0x002000ff08004388 */ /* 0x0003e20000000c00 */
[C---:B--2---:R-:W-:Y:S04]  /*7510*/  @!P4 LEA R4, P6, R9.reuse, R244, 0x6 ;  /* 0x000000f40904c211 */ /* 0x044fe800078c30ff */
[----:B------:R-:W-:Y:S01]  /*7520*/  @!P4 LEA.HI.X R5, R9, R245, R12, 0x6, P6 ;  /* 0x000000f50905c211 */ /* 0x000fe200030f340c */
[----:B---3--:R-:W-:Y:S02]  /*7530*/  @!P1 IMAD.MOV.U32 R10, RZ, RZ, R244 ;  /* 0x000000ffff0a9224 */ /* 0x008fe400078e00f4 */
        /* <DEDUP_REMOVED lines=22> */
.L_x_53:
[----:B------:R-:W2:Y:S02]  /*76a0*/  LDL.LU R0, [R1+0x44] ;  /* 0x0000440001007983 */ /* 0x000ea40000300800 */
[----:B--2---:R-:W-:Y:S05]  /*76b0*/  IADD3 R0, PT, PT, R0, -0x40, RZ ;  /* 0xffffffc000007810 */ /* 0x004fea0007ffe0ff */
[----:B------:R2:W-:Y:S01]  /*76c0*/  STL [R1+0x44], R0 ;  /* 0x0000440001007387 */ /* 0x0005e20000100800 */
[----:B------:R-:W-:Y:S05]  /*76d0*/  BRA.U UP1, `(.L_x_54) ;  /* 0xffffffc5018c7547 */ /* 0x000fea000b83ffff */
[----:B------:R-:W-:Y:S01]  /*76e0*/  F2FP.BF16.F32.PACK_AB R60, R61, R60 ;  /* 0x0000003c3d3c723e */ /* 0x000fe200000010ff */
[C---:B--2---:R-:W-:Y:S01]  /*76f0*/  IMAD.SHL.U32 R0, R249.reuse, 0x10, RZ ;  /* 0x00000010f9007824 */ /* 0x044fe200078e00ff */
[----:B------:R-:W2:Y:S01]  /*7700*/  S2R R61, SR_TID.X ;  /* 0x00000000003d7919 */ /* 0x000ea20000002100 */
[C---:B-1----:R-:W-:Y:S01]  /*7710*/  IMAD.SHL.U32 R2, R249.reuse, 0x20, RZ ;  /* 0x00000020f9027824 */ /* 0x042fe200078e00ff */
[----:B------:R-:W1:Y:S01]  /*7720*/  LDCU UR8, c[0x0][0x500] ;  /* 0x0000a000ff0877ac */ /* 0x000e620008000800 */
[C---:B------:R-:W-:Y:S01]  /*7730*/  IMAD.SHL.U32 R3, R249.reuse, 0x2, RZ ;  /* 0x00000002f9037824 */ /* 0x040fe200078e00ff */
[----:B------:R-:W-:Y:S02]  /*7740*/  LOP3.LUT R0, R0, 0x1c0, RZ, 0xc0, !PT ;  /* 0x000001c000007812 */ /* 0x000fe400078ec0ff */
[----:B------:R-:W-:Y:S01]  /*7750*/  LOP3.LUT R2, R2, 0x400, RZ, 0xc0, !PT ;  /* 0x0000040002027812 */ /* 0x000fe200078ec0ff */
[----:B------:R-:W-:Y:S01]  /*7760*/  UISETP.NE.AND UP0, UPT, UR44, -0x1, UPT ;  /* 0xffffffff2c00788c */ /* 0x000fe2000bf05270 */
[----:B------:R-:W-:Y:S01]  /*7770*/  LOP3.LUT P0, RZ, R249, 0x10, RZ, 0xc0, !PT ;  /* 0x00000010f9ff7812 */ /* 0x000fe2000780c0ff */
[----:B------:R-:W-:Y:S01]  /*7780*/  UMOV UR45, UR7 ;  /* 0x00000007002d7c82 */ /* 0x000fe20008000000 */
[----:B------:R-:W-:Y:S01]  /*7790*/  LOP3.LUT R2, R2, 0x6, R3, 0xf8, !PT ;  /* 0x0000000602027812 */ /* 0x000fe200078ef803 */
[----:B------:R-:W-:Y:S01]  /*77a0*/  UISETP.NE.AND UP1, UPT, UR44, -0x1, UPT ;  /* 0xffffffff2c00788c */ /* 0x000fe2000bf25270 */
[----:B-----5:R-:W-:-:S02]  /*77b0*/  F2FP.BF16.F32.PACK_AB R70, R27, R26 ;  /* 0x0000001a1b46723e */ /* 0x020fc400000010ff */
[----:B------:R-:W-:Y:S02]  /*77c0*/  F2FP.BF16.F32.PACK_AB R72, R23, R22 ;  /* 0x000000161748723e */ /* 0x000fe400000010ff */
[----:B------:R-:W-:Y:S02]  /*77d0*/  F2FP.BF16.F32.PACK_AB R71, R25, R24 ;  /* 0x000000181947723e */ /* 0x000fe400000010ff */
[----:B------:R-:W-:Y:S01]  /*77e0*/  F2FP.BF16.F32.PACK_AB R73, R21, R20 ;  /* 0x000000141549723e */ /* 0x000fe200000010ff */
[----:B------:R-:W3:Y:S01]  /*77f0*/  @UP0 LDCU.64 UR10, c[0x0][0x5c0] ;  /* 0x0000b800ff0a07ac */ /* 0x000ee20008000a00 */
[----:B-1----:R-:W-:Y:S01]  /*7800*/  FMUL.FTZ R100, R100, UR8 ;  /* 0x0000000864647c20 */ /* 0x002fe20008410000 */
[----:B------:R-:W-:Y:S01]  /*7810*/  FMUL.FTZ R27, R101, UR8 ;  /* 0x00000008651b7c20 */ /* 0x000fe20008410000 */
        /* <DEDUP_REMOVED lines=10> */
[----:B--2---:R-:W-:Y:S01]  /*78c0*/  SHF.R.U32.HI R61, RZ, 0x3, R61 ;  /* 0x00000003ff3d7819 */ /* 0x004fe2000001163d */
[----:B------:R-:W-:Y:S01]  /*78d0*/  FMUL.FTZ R108, R108, UR8 ;  /* 0x000000086c6c7c20 */ /* 0x000fe20008410000 */
[----:B------:R-:W-:Y:S01]  /*78e0*/  FMUL.FTZ R21, R109, UR8 ;  /* 0x000000086d157c20 */ /* 0x000fe20008410000 */
[----:B------:R-:W-:Y:S01]  /*78f0*/  FMUL.FTZ R110, R110, UR8 ;  /* 0x000000086e6e7c20 */ /* 0x000fe20008410000 */
[----:B------:R-:W-:Y:S01]  /*7900*/  LOP3.LUT R0, R0, 0x18, R61, 0xf8, !PT ;  /* 0x0000001800007812 */ /* 0x000fe200078ef83d */
[----:B------:R-:W-:Y:S01]  /*7910*/  FMUL.FTZ R20, R111, UR8 ;  /* 0x000000086f147c20 */ /* 0x000fe20008410000 */
[----:B------:R-:W-:Y:S01]  /*7920*/  FMUL.FTZ R116, R116, UR8 ;  /* 0x0000000874747c20 */ /* 0x000fe20008410000 */
[----:B------:R-:W-:Y:S01]  /*7930*/  FMUL.FTZ R19, R117, UR8 ;  /* 0x0000000875137c20 */ /* 0x000fe20008410000 */
[----:B------:R-:W-:Y:S01]  /*7940*/  LOP3.LUT R0, R0, 0x38, R3, 0x78, !PT ;  /* 0x0000003800007812 */ /* 0x000fe200078e7803 */
[----:B------:R-:W-:Y:S01]  /*7950*/  FMUL.FTZ R118, R118, UR8 ;  /* 0x0000000876767c20 */ /* 0x000fe20008410000 */
[----:B------:R-:W-:Y:S01]  /*7960*/  FMUL.FTZ R18, R119, UR8 ;  /* 0x0000000877127c20 */ /* 0x000fe20008410000 */
[----:B------:R-:W-:Y:S01]  /*7970*/  FMUL.FTZ R128, R128, UR8 ;  /* 0x0000000880807c20 */ /* 0x000fe20008410000 */
[----:B------:R-:W-:Y:S01]  /*7980*/  LOP3.LUT R0, R2, R0, RZ, 0xfc, !PT ;  /* 0x0000000002007212 */ /* 0x000fe200078efcff */
[----:B------:R-:W-:Y:S01]  /*7990*/  FMUL.FTZ R15, R129, UR8 ;  /* 0x00000008810f7c20 */ /* 0x000fe20008410000 */
[----:B------:R-:W-:Y:S01]  /*79a0*/  FMUL.FTZ R130, R130, UR8 ;  /* 0x0000000882827c20 */ /* 0x000fe20008410000 */
[----:B------:R-:W-:Y:S01]  /*79b0*/  FMUL.FTZ R14, R131, UR8 ;  /* 0x00000008830e7c20 */ /* 0x000fe20008410000 */
[----:B------:R-:W-:Y:S01]  /*79c0*/  LEA R0, R0, UR4, 0x1 ;  /* 0x0000000400007c11 */ /* 0x000fe2000f8e08ff */
[----:B------:R-:W-:Y:S01]  /*79d0*/  FMUL.FTZ R120, R120, UR8 ;  /* 0x0000000878787c20 */ /* 0x000fe20008410000 */
[----:B------:R-:W-:Y:S01]  /*79e0*/  F2FP.BF16.F32.PACK_AB R27, R27, R100 ;  /* 0x000000641b1b723e */ /* 0x000fe200000010ff */
[----:B------:R-:W-:Y:S01]  /*79f0*/  BAR.SYNC.DEFER_BLOCKING 0x0 ;  /* 0x0000000000007b1d */ /* 0x000fe20000010000 */
[----:B------:R-:W-:Y:S01]  /*7a00*/  F2FP.BF16.F32.PACK_AB R26, R26, R102 ;  /* 0x000000661a1a723e */ /* 0x000fe200000010ff */
[----:B------:R-:W-:-:S02]  /*7a10*/  VIADD R3, R0, 0xc000 ;  /* 0x0000c00000037836 */ /* 0x000fc40000000000 */
[----:B------:R-:W-:Y:S01]  /*7a20*/  FMUL.FTZ R17, R121, UR8 ;  /* 0x0000000879117c20 */ /* 0x000fe20008410000 */
[----:B------:R-:W-:Y:S02]  /*7a30*/  VIADD R2, R0, 0xc040 ;  /* 0x0000c04000027836 */ /* 0x000fe40000000000 */
[----:B------:R-:W-:Y:S01]  /*7a40*/  FMUL.FTZ R122, R122, UR8 ;  /* 0x000000087a7a7c20 */ /* 0x000fe20008410000 */
[----:B------:R-:W-:Y:S01]  /*7a50*/  FMUL.FTZ R16, R123, UR8 ;  /* 0x000000087b107c20 */ /* 0x000fe20008410000 */
[----:B------:R-:W-:Y:S01]  /*7a60*/  F2FP.BF16.F32.PACK_AB R23, R23, R112 ;  /* 0x000000701717723e */ /* 0x000fe200000010ff */
[----:B------:R-:W-:Y:S01]  /*7a70*/  @P0 VIADD R2, R3, 0xffffffc0 ;  /* 0xffffffc003020836 */ /* 0x000fe20000000000 */
[----:B------:R-:W-:Y:S01]  /*7a80*/  F2FP.BF16.F32.PACK_AB R22, R22, R114 ;  /* 0x000000721616723e */ /* 0x000fe200000010ff */
[----:B------:R-:W-:Y:S01]  /*7a90*/  FMUL.FTZ R124, R124, UR8 ;  /* 0x000000087c7c7c20 */ /* 0x000fe20008410000 */
[----:B------:R-:W-:Y:S01]  /*7aa0*/  FMUL.FTZ R13, R125, UR8 ;  /* 0x000000087d0d7c20 */ /* 0x000fe20008410000 */
[----:B------:R-:W-:Y:S01]  /*7ab0*/  FMUL.FTZ R126, R126, UR8 ;  /* 0x000000087e7e7c20 */ /* 0x000fe20008410000 */
[----:B------:R-:W-:Y:S01]  /*7ac0*/  FMUL.FTZ R12, R127, UR8 ;  /* 0x000000087f0c7c20 */ /* 0x000fe20008410000 */
[----:B------:R-:W-:Y:S01]  /*7ad0*/  F2FP.BF16.F32.PACK_AB R25, R25, R104 ;  /* 0x000000681919723e */ /* 0x000fe200000010ff */
[----:B------:R-:W-:Y:S01]  /*7ae0*/  FMUL.FTZ R132, R132, UR8 ;  /* 0x0000000884847c20 */ /* 0x000fe20008410000 */
[----:B------:R-:W-:Y:S01]  /*7af0*/  F2FP.BF16.F32.PACK_AB R24, R24, R106 ;  /* 0x0000006a1818723e */ /* 0x000fe200000010ff */
        /* <DEDUP_REMOVED lines=16> */
[----:B------:R1:W-:Y:S01]  /*7c00*/  STS [R0+0xc000], R27 ;  /* 0x00c0001b00007388 */ /* 0x0003e20000000800 */
[----:B------:R-:W-:Y:S01]  /*7c10*/  F2FP.BF16.F32.PACK_AB R14, R14, R130 ;  /* 0x000000820e0e723e */ /* 0x000fe200000010ff */
[----:B------:R-:W-:Y:S01]  /*7c20*/  FMUL.FTZ R140, R140, UR8 ;  /* 0x000000088c8c7c20 */ /* 0x000fe20008410000 */
[----:B------:R-:W-:Y:S01]  /*7c30*/  FMUL.FTZ R4, R141, UR8 ;  /* 0x000000088d047c20 */ /* 0x000fe20008410000 */
[----:B------:R1:W-:Y:S01]  /*7c40*/  STS [R0+0xc400], R26 ;  /* 0x00c4001a00007388 */ /* 0x0003e20000000800 */
[----:B------:R-:W-:Y:S01]  /*7c50*/  FMUL.FTZ R142, R142, UR8 ;  /* 0x000000088e8e7c20 */ /* 0x000fe20008410000 */
[----:B------:R-:W-:Y:S01]  /*7c60*/  FMUL.FTZ R143, R143, UR8 ;  /* 0x000000088f8f7c20 */ /* 0x000fe20008410000 */
[----:B------:R-:W-:Y:S01]  /*7c70*/  F2FP.BF16.F32.PACK_AB R17, R17, R120 ;  /* 0x000000781111723e */ /* 0x000fe200000010ff */
[----:B------:R1:W-:Y:S01]  /*7c80*/  STS [R2], R23 ;  /* 0x0000001702007388 */ /* 0x0003e20000000800 */
[----:B------:R-:W-:Y:S01]  /*7c90*/  F2FP.BF16.F32.PACK_AB R16, R16, R122 ;  /* 0x0000007a1010723e */ /* 0x000fe200000010ff */
[----:B------:R-:W-:Y:S01]  /*7ca0*/  @UP0 UIADD3 UR18, UPT, UPT, UR40, UR44, URZ ;  /* 0x0000002c28120290 */ /* 0x000fe2000fffe0ff */
[----:B------:R-:W-:Y:S01]  /*7cb0*/  F2FP.BF16.F32.PACK_AB R13, R13, R124 ;  /* 0x0000007c0d0d723e */ /* 0x000fe200000010ff */
[----:B------:R1:W-:Y:S01]  /*7cc0*/  STS [R2+0x400], R22 ;  /* 0x0004001602007388 */ /* 0x0003e20000000800 */
[----:B------:R-:W-:Y:S01]  /*7cd0*/  F2FP.BF16.F32.PACK_AB R12, R12, R126 ;  /* 0x0000007e0c0c723e */ /* 0x000fe200000010ff */
[----:B---3--:R-:W-:Y:S01]  /*7ce0*/  @UP0 UIMAD.WIDE.U32 UR20, UR18, UR10, URZ ;  /* 0x0000000a121402a5 */ /* 0x008fe2000f8e00ff */
[----:B------:R-:W-:Y:S01]  /*7cf0*/  F2FP.BF16.F32.PACK_AB R11, R11, R132 ;  /* 0x000000840b0b723e */ /* 0x000fe200000010ff */
[----:B------:R1:W-:Y:S01]  /*7d00*/  STS [R0+0xd000], R25 ;  /* 0x00d0001900007388 */ /* 0x0003e20000000800 */
[----:B------:R-:W-:Y:S01]  /*7d10*/  F2FP.BF16.F32.PACK_AB R10, R10, R134 ;  /* 0x000000860a0a723e */ /* 0x000fe200000010ff */
[----:B------:R-:W-:Y:S01]  /*7d20*/  @UP0 UIMAD UR18, UR18, UR11, URZ ;  /* 0x0000000b121202a4 */ /* 0x000fe2000f8e02ff */
[----:B------:R-:W-:Y:S01]  /*7d30*/  F2FP.BF16.F32.PACK_AB R6, R6, R144 ;  /* 0x000000900606723e */ /* 0x000fe200000010ff */
[----:B------:R1:W-:Y:S01]  /*7d40*/  STS [R0+0xd400], R24 ;  /* 0x00d4001800007388 */ /* 0x0003e20000000800 */
[----:B------:R-:W-:Y:S01]  /*7d50*/  F2FP.BF16.F32.PACK_AB R5, R5, R146 ;  /* 0x000000920505723e */ /* 0x000fe200000010ff */
[----:B------:R-:W-:Y:S01]  /*7d60*/  @UP0 UIADD3 UR18, UPT, UPT, UR21, UR18, URZ ;  /* 0x0000001215120290 */ /* 0x000fe2000fffe0ff */
[----:B------:R-:W-:Y:S01]  /*7d70*/  F2FP.BF16.F32.PACK_AB R9, R9, R136 ;  /* 0x000000880909723e */ /* 0x000fe200000010ff */
[----:B------:R1:W-:Y:S01]  /*7d80*/  STS [R2+0x1000], R21 ;  /* 0x0010001502007388 */ /* 0x0003e20000000800 */
[----:B------:R-:W-:-:S02]  /*7d90*/  F2FP.BF16.F32.PACK_AB R7, R7, R138 ;  /* 0x0000008a0707723e */ /* 0x000fc400000010ff */
[----:B------:R-:W-:Y:S01]  /*7da0*/  F2FP.BF16.F32.PACK_AB R4, R4, R140 ;  /* 0x0000008c0404723e */ /* 0x000fe200000010ff */
[----:B------:R1:W-:Y:S01]  /*7db0*/  STS [R2+0x1400], R20 ;  /* 0x0014001402007388 */ /* 0x0003e20000000800 */
[----:B------:R-:W-:Y:S02]  /*7dc0*/  F2FP.BF16.F32.PACK_AB R3, R143, R142 ;  /* 0x0000008e8f03723e */ /* 0x000fe400000010ff */
[----:B------:R-:W-:Y:S01]  /*7dd0*/  F2FP.BF16.F32.PACK_AB R32, R33, R32 ;  /* 0x000000202120723e */ /* 0x000fe200000010ff */
[----:B------:R1:W-:Y:S01]  /*7de0*/  STS [R0+0xe000], R19 ;  /* 0x00e0001300007388 */ /* 0x0003e20000000800 */
[----:B------:R-:W-:Y:S02]  /*7df0*/  F2FP.BF16.F32.PACK_AB R34, R35, R34 ;  /* 0x000000222322723e */ /* 0x000fe400000010ff */
        /* <DEDUP_REMOVED lines=25> */
[----:B------:R1:W-:Y:S04]  /*7f90*/  STS [R0+0x10400], R10 ;  /* 0x0104000a00007388 */ /* 0x0003e80000000800 */
        /* <DEDUP_REMOVED lines=29> */
[----:B------:R1:W-:Y:S01]  /*8170*/  STS [R2+0xb400], R62 ;  /* 0x00b4003e02007388 */ /* 0x0003e20000000800 */
        /* <DEDUP_REMOVED lines=10> */
[----:B------:R-:W-:-:S12]  /*8220*/  UIMAD UR18, UR45, UR9, UR21 ;  /* 0x000000092d1272a4 */ /* 0x000fd8000f8e0215 */
.L_x_55:
[----:B------:R-:W-:Y:S05]  /*8230*/  BRA.U UP1, `(.L_x_56) ;  /* 0x00000001012c7547 */ /* 0x000fea000b800000 */
[----:B------:R-:W2:Y:S01]  /*8240*/  LDCU.64 UR8, c[0x0][0x5c8] ;  /* 0x0000b900ff0877ac */ /* 0x000ea20008000a00 */
[----:B------:R-:W3:Y:S01]  /*8250*/  LDCU.64 UR14, c[0x0][0x5b0] ;  /* 0x0000b600ff0e77ac */ /* 0x000ee20008000a00 */
[----:B------:R-:W-:-:S04]  /*8260*/  USHF.R.S32.HI UR16, URZ, 0x1f, UR40 ;  /* 0x0000001fff107899 */ /* 0x000fc80008011428 */
[----:B--2---:R-:W-:Y:S02]  /*8270*/  UIMAD UR16, UR16, UR8, URZ ;  /* 0x00000008101072a4 */ /* 0x004fe4000f8e02ff */
[----:B------:R-:W-:Y:S02]  /*8280*/  UIMAD.WIDE.U32 UR22, UR40, UR8, URZ ;  /* 0x00000008281672a5 */ /* 0x000fe4000f8e00ff */
[----:B------:R-:W-:-:S04]  /*8290*/  UIMAD UR16, UR40, UR9, UR16 ;  /* 0x00000009281072a4 */ /* 0x000fc8000f8e0210 */
[----:B------:R-:W-:-:S04]  /*82a0*/  UIADD3 UR23, UPT, UPT, UR23, UR16, URZ ;  /* 0x0000001017177290 */ /* 0x000fc8000fffe0ff */
[----:B---3--:R-:W-:-:S04]  /*82b0*/  UIMAD.WIDE.U32 UR22, UR45, UR14, UR22 ;  /* 0x0000000e2d1672a5 */ /* 0x008fc8000f8e0016 */
[----:B------:R-:W-:-:S06]  /*82c0*/  UIMAD UR15, UR45, UR15, UR23 ;  /* 0x0000000f2d0f72a4 */ /* 0x000fcc000f8e0217 */
[----:B-1----:R-:W-:Y:S01]  /*82d0*/  MOV R26, UR15 ;  /* 0x0000000f001a7c02 */ /* 0x002fe20008000f00 */
[----:B------:R-:W-:Y:S06]  /*82e0*/  BRA `(.L_x_57) ;  /* 0x0000000000187947 */ /* 0x000fec0003800000 */
.L_x_56:
[----:B------:R-:W2:Y:S01]  /*82f0*/  LDCU.64 UR8, c[0x0][0x5c8] ;  /* 0x0000b900ff0877ac */ /* 0x000ea20008000a00 */
[----:B------:R-:W-:-:S04]  /*8300*/  UIADD3 UR14, UPT, UPT, UR40, UR44, URZ ;  /* 0x0000002c280e7290 */ /* 0x000fc8000fffe0ff */
[----:B--2---:R-:W-:Y:S02]  /*8310*/  UIMAD.WIDE.U32 UR22, UR14, UR8, URZ ;  /* 0x000000080e1672a5 */ /* 0x004fe4000f8e00ff */
[----:B------:R-:W-:-:S04]  /*8320*/  UIMAD UR14, UR14, UR9, URZ ;  /* 0x000000090e0e72a4 */ /* 0x000fc8000f8e02ff */
[----:B------:R-:W-:-:S06]  /*8330*/  UIADD3 UR14, UPT, UPT, UR23, UR14, URZ ;  /* 0x0000000e170e7290 */ /* 0x000fcc000fffe0ff */
[----:B-1----:R-:W-:-:S07]  /*8340*/  MOV R26, UR14 ;  /* 0x0000000e001a7c02 */ /* 0x002fce0008000f00 */
.L_x_57:
[----:B------:R-:W-:Y:S01]  /*8350*/  BAR.SYNC.DEFER_BLOCKING 0x0 ;  /* 0x0000000000007b1d */ /* 0x000fe20000010000 */
[----:B------:R-:W-:Y:S01]  /*8360*/  USHF.L.U32 UR16, UR41, 0x6, URZ ;  /* 0x0000000629107899 */ /* 0x000fe200080006ff */
[----:B------:R-:W-:Y:S01]  /*8370*/  IADD3 R4, PT, PT, R61, 0x20, RZ ;  /* 0x000000203d047810 */ /* 0x000fe20007ffe0ff */
[----:B------:R-:W-:Y:S01]  /*8380*/  USHF.L.U32 UR15, UR41, 0x6, URZ ;  /* 0x00000006290f7899 */ /* 0x000fe200080006ff */
[----:B------:R-:W-:Y:S01]  /*8390*/  IMAD.U32 R60, RZ, RZ, UR8 ;  /* 0x00000008ff3c7e24 */ /* 0x000fe2000f8e00ff */
[----:B------:R-:W-:-:S03]  /*83a0*/  UIMAD.WIDE.U32 UR46, UR16, UR10, URZ ;  /* 0x0000000a102e72a5 */ /* 0x000fc6000f8e00ff */
[----:B------:R-:W1:Y:S01]  /*83b0*/  LDC.64 R6, c[0x0][0x5d8] ;  /* 0x00017600ff067b82 */ /* 0x000e620000000a00 */
[----:B------:R-:W-:Y:S01]  /*83c0*/  USHF.R.S32.HI UR17, URZ, 0x1f, UR16 ;  /* 0x0000001fff117899 */ /* 0x000fe20008011410 */
[----:B------:R-:W-:Y:S01]  /*83d0*/  BSSY.RECONVERGENT B0, `(.L_x_58) ;  /* 0x000002b000007945 */ /* 0x000fe20003800200 */
[----:B------:R-:W-:Y:S02]  /*83e0*/  UIADD3 UR37, UPT, UPT, -UR15, UR37, URZ ;  /* 0x000000250f257290 */ /* 0x000fe4000fffe1ff */
[----:B------:R-:W-:Y:S01]  /*83f0*/  UIMAD UR14, UR17, UR10, URZ ;  /* 0x0000000a110e72a4 */ /* 0x000fe2000f8e02ff */
[----:B------:R-:W-:Y:S02]  /*8400*/  IMAD.U32 R2, RZ, RZ, UR46 ;  /* 0x0000002eff027e24 */ /* 0x000fe4000f8e00ff */
[----:B------:R-:W2:Y:S01]  /*8410*/  LDC.64 R62, c[0x0][0x5e0] ;  /* 0x00017800ff3e7b82 */ /* 0x000ea20000000a00 */
[----:B------:R-:W-:Y:S01]  /*8420*/  UIMAD UR14, UR16, UR11, UR14 ;  /* 0x0000000b100e72a4 */ /* 0x000fe2000f8e020e */
[----:B------:R-:W-:Y:S01]  /*8430*/  ISETP.GE.AND P3, PT, R61, UR37, PT ;  /* 0x000000253d007c0c */ /* 0x000fe2000bf66270 */
[----:B------:R-:W-:Y:S01]  /*8440*/  IMAD.U32 R3, RZ, RZ, UR47 ;  /* 0x0000002fff037e24 */ /* 0x000fe2000f8e00ff */
[----:B------:R-:W-:-:S02]  /*8450*/  LOP3.LUT R0, R2, 0x38, R250, 0xf8, !PT ;  /* 0x0000003802007812 */ /* 0x000fc400078ef8fa */
[----:B------:R-:W-:Y:S02]  /*8460*/  ISETP.GE.AND P5, PT, R4, UR37, PT ;  /* 0x0000002504007c0c */ /* 0x000fe4000bfa6270 */
[----:B------:R-:W-:Y:S01]  /*8470*/  IADD3 R2, P0, PT, R0, UR20, RZ ;  /* 0x0000001400027c10 */ /* 0x000fe2000ff1e0ff */
[----:B------:R-:W-:Y:S01]  /*8480*/  IMAD.U32 R0, RZ, RZ, UR14 ;  /* 0x0000000eff007e24 */ /* 0x000fe2000f8e00ff */
[----:B------:R3:W4:Y:S04]  /*8490*/  LDS.128 R32, [R8+0xd000] ;  /* 0x00d0000008207984 */ /* 0x0007280000000c00 */
[----:B------:R3:W2:Y:S01]  /*84a0*/  LDS.128 R28, [R8+0xf000] ;  /* 0x00f00000081c7984 */ /* 0x0006a20000000c00 */
[----:B------:R-:W-:Y:S02]  /*84b0*/  IADD3.X R3, PT, PT, R3, UR18, R0, P0, !PT ;  /* 0x0000001203037c10 */ /* 0x000fe400087fe400 */
[----:B------:R-:W-:Y:S01]  /*84c0*/  IADD3 R25, P0, PT, R61, 0x20, RZ ;  /* 0x000000203d197810 */ /* 0x000fe20007f1e0ff */
[----:B------:R3:W2:Y:S01]  /*84d0*/  LDS.128 R44, [R8+0x12000] ;  /* 0x01200000082c7984 */ /* 0x0006a20000000c00 */
[----:B-1----:R-:W-:-:S02]  /*84e0*/  IMAD.WIDE.U32 R4, R6, UR25, R2 ;  /* 0x0000001906047c25 */ /* 0x002fc4000f8e0002 */
[----:B------:R-:W-:Y:S01]  /*84f0*/  IADD3.X R27, PT, PT, RZ, RZ, RZ, P0, !PT ;  /* 0x000000ffff1b7210 */ /* 0x000fe200007fe4ff */
[----:B------:R3:W1:Y:S01]  /*8500*/  LDS.128 R56, [R8+0x13000] ;  /* 0x0130000008387984 */ /* 0x0006620000000c00 */
[----:B------:R-:W-:-:S03]  /*8510*/  IMAD R24, R7, UR25, R5 ;  /* 0x0000001907187c24 */ /* 0x000fc6000f8e0205 */
[----:B------:R3:W1:Y:S04]  /*8520*/  LDS.128 R40, [R8+0x14000] ;  /* 0x0140000008287984 */ /* 0x0006680000000c00 */
[----:B------:R3:W1:Y:S04]  /*8530*/  LDS.128 R52, [R8+0x15000] ;  /* 0x0150000008347984 */ /* 0x0006680000000c00 */
[----:B------:R3:W1:Y:S04]  /*8540*/  LDS.128 R36, [R8+0x16000] ;  /* 0x0160000008247984 */ /* 0x0006680000000c00 */
[----:B------:R3:W1:Y:S01]  /*8550*/  LDS.128 R48, [R8+0x17000] ;  /* 0x0170000008307984 */ /* 0x0006620000000c00 */
[----:B--2-4-:R-:W-:Y:S05]  /*8560*/  @P3 BRA `(.L_x_59) ;  /* 0x0000000000443947 */ /* 0x014fea0003800000 */
[----:B------:R-:W2:Y:S01]  /*8570*/  LDCU UR18, c[0x0][0x440] ;  /* 0x00008800ff1277ac */ /* 0x000ea20008000800 */
[----:B------:R-:W4:Y:S01]  /*8580*/  LDS.128 R20, [R8+0xe000] ;  /* 0x00e0000008147984 */ /* 0x000f220000000c00 */
[----:B------:R-:W-:Y:S01]  /*8590*/  IMAD.MOV.U32 R2, RZ, RZ, R4 ;  /* 0x000000ffff027224 */ /* 0x000fe200078e0004 */
[----:B------:R-:W5:Y:S02]  /*85a0*/  LDCU.64 UR14, c[0x0][0x560] ;  /* 0x0000ac00ff0e77ac */ /* 0x000f640008000a00 */
[----:B------:R-:W3:Y:S01]  /*85b0*/  LDS.128 R16, [R8+0x10000] ;  /* 0x0100000008107984 */ /* 0x000ee20000000c00 */
[----:B------:R-:W-:Y:S02]  /*85c0*/  IMAD.MOV.U32 R3, RZ, RZ, R24 ;  /* 0x000000ffff037224 */ /* 0x000fe400078e0018 */
[----:B------:R-:W-:-:S04]  /*85d0*/  IMAD.WIDE.U32 R6, R61, UR10, R2 ;  /* 0x0000000a3d067c25 */ /* 0x000fc8000f8e0002 */
[----:B------:R-:W-:Y:S01]  /*85e0*/  IMAD R0, R61, UR11, R7 ;  /* 0x0000000b3d007c24 */ /* 0x000fe2000f8e0207 */
[----:B--2---:R-:W-:Y:S02]  /*85f0*/  ISETP.GE.AND P2, PT, R251, UR18, PT ;  /* 0x00000012fb007c0c */ /* 0x004fe4000bf46270 */
[----:B------:R-:W-:Y:S02]  /*8600*/  ISETP.GE.AND P1, PT, R68, UR18, PT ;  /* 0x0000001244007c0c */ /* 0x000fe4000bf26270 */
[----:B------:R-:W-:Y:S02]  /*8610*/  ISETP.GE.AND P0, PT, R69, UR18, PT ;  /* 0x0000001245007c0c */ /* 0x000fe4000bf06270 */
[----:B-----5:R-:W-:-:S04]  /*8620*/  LEA R2, P4, R6, UR14, 0x1 ;  /* 0x0000000e06027c11 */ /* 0x020fc8000f8808ff */
[----:B------:R-:W-:-:S03]  /*8630*/  LEA.HI.X R3, R6, UR15, R0, 0x1, P4 ;  /* 0x0000000f06037c11 */ /* 0x000fc6000a0f0c00 */
[----:B------:R-:W2:Y:S04]  /*8640*/  @!P2 LDS.128 R12, [R8+0xc000] ;  /* 0x00c00000080ca984 */ /* 0x000ea80000000c00 */
[----:B----4-:R4:W-:Y:S04]  /*8650*/  @!P1 STG.E.128 desc[UR38][R2.64+0x80], R20 ;  /* 0x0000801402009986 */ /* 0x0109e8000c101d26 */
[----:B---3--:R4:W-:Y:S04]  /*8660*/  @!P0 STG.E.128 desc[UR38][R2.64+0x100], R16 ;  /* 0x0001001002008986 */ /* 0x0089e8000c101d26 */
[----:B--2---:R4:W-:Y:S02]  /*8670*/  @!P2 STG.E.128 desc[UR38][R2.64], R12 ;  /* 0x0000000c0200a986 */ /* 0x0049e4000c101d26 */
.L_x_59:
[----:B------:R-:W-:Y:S05]  /*8680*/  BSYNC.RECONVERGENT B0 ;  /* 0x0000000000007941 */ /* 0x000fea0003800200 */
.L_x_58:
[----:B---3--:R-:W2:Y:S01]  /*8690*/  LDS.128 R8, [R8+0x11000] ;  /* 0x0110000008087984 */ /* 0x008ea20000000c00 */
[----:B------:R-:W-:Y:S04]  /*86a0*/  BSSY.RECONVERGENT B0, `(.L_x_60) ;  /* 0x0000012000007945 */ /* 0x000fe80003800200 */
[----:B------:R-:W-:Y:S05]  /*86b0*/  @P5 BRA `(.L_x_61) ;  /* 0x0000000000405947 */ /* 0x000fea0003800000 */
[----:B------:R-:W3:Y:S01]  /*86c0*/  LDCU UR18, c[0x0][0x440] ;  /* 0x00008800ff1277ac */ /* 0x000ee20008000800 */
[----:B----4-:R-:W-:Y:S01]  /*86d0*/  MOV R3, R24 ;  /* 0x0000001800037202 */ /* 0x010fe20000000f00 */
[----:B------:R-:W-:Y:S01]  /*86e0*/  IMAD R0, R27, UR10, RZ ;  /* 0x0000000a1b007c24 */ /* 0x000fe2000f8e02ff */
[----:B------:R-:W4:Y:S01]  /*86f0*/  LDCU.64 UR14, c[0x0][0x560] ;  /* 0x0000ac00ff0e77ac */ /* 0x000f220008000a00 */
[----:B------:R-:W-:Y:S02]  /*8700*/  IMAD.MOV.U32 R2, RZ, RZ, R4 ;  /* 0x000000ffff027224 */ /* 0x000fe400078e0004 */
[C---:B------:R-:W-:Y:S02]  /*8710*/  IMAD R0, R25.reuse, UR11, R0 ;  /* 0x0000000b19007c24 */ /* 0x040fe4000f8e0200 */
[----:B------:R-:W-:-:S04]  /*8720*/  IMAD.WIDE.U32 R4, R25, UR10, R2 ;  /* 0x0000000a19047c25 */ /* 0x000fc8000f8e0002 */
[----:B------:R-:W-:Y:S01]  /*8730*/  IMAD.IADD R0, R0, 0x1, R5 ;  /* 0x0000000100007824 */ /* 0x000fe200078e0205 */
[----:B---3--:R-:W-:Y:S02]  /*8740*/  ISETP.GE.AND P2, PT, R251, UR18, PT ;  /* 0x00000012fb007c0c */ /* 0x008fe4000bf46270 */
[----:B------:R-:W-:Y:S02]  /*8750*/  ISETP.GE.AND P1, PT, R68, UR18, PT ;  /* 0x0000001244007c0c */ /* 0x000fe4000bf26270 */
[----:B------:R-:W-:Y:S02]  /*8760*/  ISETP.GE.AND P0, PT, R69, UR18, PT ;  /* 0x0000001245007c0c */ /* 0x000fe4000bf06270 */
[----:B----4-:R-:W-:-:S04]  /*8770*/  LEA R2, P4, R4, UR14, 0x1 ;  /* 0x0000000e04027c11 */ /* 0x010fc8000f8808ff */
[----:B------:R-:W-:-:S05]  /*8780*/  LEA.HI.X R3, R4, UR15, R0, 0x1, P4 ;  /* 0x0000000f04037c11 */ /* 0x000fca000a0f0c00 */
[----:B------:R3:W-:Y:S04]  /*8790*/  @!P2 STG.E.128 desc[UR38][R2.64], R32 ;  /* 0x000000200200a986 */ /* 0x0007e8000c101d26 */
[----:B------:R3:W-:Y:S04]  /*87a0*/  @!P1 STG.E.128 desc[UR38][R2.64+0x80], R28 ;  /* 0x0000801c02009986 */ /* 0x0007e8000c101d26 */
[----:B--2---:R3:W-:Y:S02]  /*87b0*/  @!P0 STG.E.128 desc[UR38][R2.64+0x100], R8 ;  /* 0x0001000802008986 */ /* 0x0047e4000c101d26 */
.L_x_61:
[----:B------:R-:W-:Y:S05]  /*87c0*/  BSYNC.RECONVERGENT B0 ;  /* 0x0000000000007941 */ /* 0x000fea0003800200 */
.L_x_60:
[----:B---34-:R-:W-:Y:S01]  /*87d0*/  MOV R2, R251 ;  /* 0x000000fb00027202 */ /* 0x018fe20000000f00 */
[----:B------:R-:W-:Y:S01]  /*87e0*/  UIMAD UR17, UR17, UR8, URZ ;  /* 0x00000008111172a4 */ /* 0x000fe2000f8e02ff */
[----:B------:R-:W-:Y:S01]  /*87f0*/  MOV R3, RZ ;  /* 0x000000ff00037202 */ /* 0x000fe20000000f00 */
[----:B------:R-:W-:Y:S02]  /*8800*/  BSSY.RECONVERGENT B0, `(.L_x_62) ;  /* 0x0000016000007945 */ /* 0x000fe40003800200 */
[----:B------:R-:W-:Y:S01]  /*8810*/  UIMAD UR17, UR16, UR9, UR17 ;  /* 0x00000009101172a4 */ /* 0x000fe2000f8e0211 */
[----:B------:R-:W-:-:S03]  /*8820*/  IMAD.WIDE.U32 R2, R60, UR16, R2 ;  /* 0x000000103c027c25 */ /* 0x000fc6000f8e0002 */
[----:B------:R-:W-:-:S04]  /*8830*/  IADD3 R2, P0, PT, R2, UR22, RZ ;  /* 0x0000001602027c10 */ /* 0x000fc8000ff1e0ff */
[----:B------:R-:W-:-:S03]  /*8840*/  IADD3.X R3, PT, PT, R26, UR17, R3, P0, !PT ;  /* 0x000000111a037c10 */ /* 0x000fc600087fe403 */
[----:B------:R-:W-:-:S04]  /*8850*/  IMAD.WIDE.U32 R4, R62, UR25, R2 ;  /* 0x000000193e047c25 */ /* 0x000fc8000f8e0002 */
[----:B------:R-:W-:Y:S01]  /*8860*/  IMAD R0, R63, UR25, R5 ;  /* 0x000000193f007c24 */ /* 0x000fe2000f8e0205 */
[----:B------:R-:W-:Y:S06]  /*8870*/  @P3 BRA `(.L_x_63) ;  /* 0x0000000000383947 */ /* 0x000fec0003800000 */
[----:B------:R-:W3:Y:S01]  /*8880*/  LDCU UR14, c[0x0][0x440] ;  /* 0x00008800ff0e77ac */ /* 0x000ee20008000800 */
[----:B------:R-:W-:Y:S02]  /*8890*/  IMAD.MOV.U32 R2, RZ, RZ, R4 ;  /* 0x000000ffff027224 */ /* 0x000fe400078e0004 */
[----:B------:R-:W-:Y:S01]  /*88a0*/  IMAD.MOV.U32 R3, RZ, RZ, R0 ;  /* 0x000000ffff037224 */ /* 0x000fe200078e0000 */
[----:B------:R-:W4:Y:S01]  /*88b0*/  LDCU.64 UR10, c[0x0][0x568] ;  /* 0x0000ad00ff0a77ac */ /* 0x000f220008000a00 */
[----:B------:R-:W-:-:S04]  /*88c0*/  IMAD.WIDE.U32 R6, R61, UR8, R2 ;  /* 0x000000083d067c25 */ /* 0x000fc8000f8e0002 */
[----:B------:R-:W-:Y:S01]  /*88d0*/  IMAD R3, R61, UR9, R7 ;  /* 0x000000093d037c24 */ /* 0x000fe2000f8e0207 */
[----:B---3--:R-:W-:Y:S02]  /*88e0*/  ISETP.GE.AND P2, PT, R251, UR14, PT ;  /* 0x0000000efb007c0c */ /* 0x008fe4000bf46270 */
[----:B------:R-:W-:Y:S02]  /*88f0*/  ISETP.GE.AND P1, PT, R68, UR14, PT ;  /* 0x0000000e44007c0c */ /* 0x000fe4000bf26270 */
[----:B------:R-:W-:Y:S02]  /*8900*/  ISETP.GE.AND P0, PT, R69, UR14, PT ;  /* 0x0000000e45007c0c */ /* 0x000fe4000bf06270 */
[----:B----4-:R-:W-:-:S04]  /*8910*/  LEA R2, P3, R6, UR10, 0x1 ;  /* 0x0000000a06027c11 */ /* 0x010fc8000f8608ff */
[----:B------:R-:W-:-:S05]  /*8920*/  LEA.HI.X R3, R6, UR11, R3, 0x1, P3 ;  /* 0x0000000b06037c11 */ /* 0x000fca00098f0c03 */
[----:B------:R3:W-:Y:S04]  /*8930*/  @!P2 STG.E.128 desc[UR38][R2.64], R44 ;  /* 0x0000002c0200a986 */ /* 0x0007e8000c101d26 */
[----:B-1----:R3:W-:Y:S04]  /*8940*/  @!P1 STG.E.128 desc[UR38][R2.64+0x80], R40 ;  /* 0x0000802802009986 */ /* 0x0027e8000c101d26 */
[----:B------:R3:W-:Y:S02]  /*8950*/  @!P0 STG.E.128 desc[UR38][R2.64+0x100], R36 ;  /* 0x0001002402008986 */ /* 0x0007e4000c101d26 */
.L_x_63:
[----:B------:R-:W-:Y:S05]  /*8960*/  BSYNC.RECONVERGENT B0 ;  /* 0x0000000000007941 */ /* 0x000fea0003800200 */
.L_x_62:
[----:B------:R-:W-:Y:S05]  /*8970*/  @P5 BRA `(.L_x_23) ;  /* 0x0000000000405947 */ /* 0x000fea0003800000 */
[----:B------:R-:W4:Y:S01]  /*8980*/  LDCU UR14, c[0x0][0x440] ;  /* 0x00008800ff0e77ac */ /* 0x000f220008000800 */
[----:B---3--:R-:W-:Y:S01]  /*8990*/  MOV R3, R0 ;  /* 0x0000000000037202 */ /* 0x008fe20000000f00 */
[----:B------:R-:W-:Y:S01]  /*89a0*/  IMAD R6, R27, UR8, RZ ;  /* 0x000000081b067c24 */ /* 0x000fe2000f8e02ff */
[----:B------:R-:W3:Y:S01]  /*89b0*/  LDCU.64 UR10, c[0x0][0x568] ;  /* 0x0000ad00ff0a77ac */ /* 0x000ee20008000a00 */
[----:B------:R-:W-:Y:S02]  /*89c0*/  IMAD.MOV.U32 R2, RZ, RZ, R4 ;  /* 0x000000ffff027224 */ /* 0x000fe400078e0004 */
[C---:B------:R-:W-:Y:S02]  /*89d0*/  IMAD R0, R25.reuse, UR9, R6 ;  /* 0x0000000919007c24 */ /* 0x040fe4000f8e0206 */
[----:B------:R-:W-:-:S04]  /*89e0*/  IMAD.WIDE.U32 R4, R25, UR8, R2 ;  /* 0x0000000819047c25 */ /* 0x000fc8000f8e0002 */
[----:B------:R-:W-:Y:S01]  /*89f0*/  IMAD.IADD R0, R0, 0x1, R5 ;  /* 0x0000000100007824 */ /* 0x000fe200078e0205 */
[----:B----4-:R-:W-:Y:S02]  /*8a00*/  ISETP.GE.AND P2, PT, R251, UR14, PT ;  /* 0x0000000efb007c0c */ /* 0x010fe4000bf46270 */
[----:B------:R-:W-:Y:S02]  /*8a10*/  ISETP.GE.AND P1, PT, R68, UR14, PT ;  /* 0x0000000e44007c0c */ /* 0x000fe4000bf26270 */
[----:B------:R-:W-:Y:S02]  /*8a20*/  ISETP.GE.AND P0, PT, R69, UR14, PT ;  /* 0x0000000e45007c0c */ /* 0x000fe4000bf06270 */
[----:B---3--:R-:W-:-:S04]  /*8a30*/  LEA R2, P3, R4, UR10, 0x1 ;  /* 0x0000000a04027c11 */ /* 0x008fc8000f8608ff */
[----:B------:R-:W-:-:S05]  /*8a40*/  LEA.HI.X R3, R4, UR11, R0, 0x1, P3 ;  /* 0x0000000b04037c11 */ /* 0x000fca00098f0c00 */
[----:B-1----:R4:W-:Y:S04]  /*8a50*/  @!P2 STG.E.128 desc[UR38][R2.64], R56 ;  /* 0x000000380200a986 */ /* 0x0029e8000c101d26 */
[----:B------:R4:W-:Y:S04]  /*8a60*/  @!P1 STG.E.128 desc[UR38][R2.64+0x80], R52 ;  /* 0x0000803402009986 */ /* 0x0009e8000c101d26 */
[----:B------:R4:W-:Y:S02]  /*8a70*/  @!P0 STG.E.128 desc[UR38][R2.64+0x100], R48 ;  /* 0x0001003002008986 */ /* 0x0009e4000c101d26 */
.L_x_23:
[----:B------:R-:W-:Y:S05]  /*8a80*/  BSYNC.RECONVERGENT B1 ;  /* 0x0000000000017941 */ /* 0x000fea0003800200 */
.L_x_1:
[----:B------:R-:W5:Y:S01]  /*8a90*/  LDCU UR9, c[0x0][0x438] ;  /* 0x00008700ff0977ac */ /* 0x000f620008000800 */
[----:B------:R-:W1:Y:S01]  /*8aa0*/  LDCU UR10, c[0x0][0x370] ;  /* 0x00006e00ff0a77ac */ /* 0x000e620008000800 */
[----:B-----5:R-:W-:-:S04]  /*8ab0*/  UIADD3 UR9, UPT, UPT, UR9, 0x3f, URZ ;  /* 0x0000003f09097890 */ /* 0x020fc8000fffe0ff */
[----:B------:R-:W-:Y:S02]  /*8ac0*/  USHF.R.S32.HI UR8, URZ, 0x1f, UR9 ;  /* 0x0000001fff087899 */ /* 0x000fe40008011409 */
[----:B-1----:R-:W-:Y:S02]  /*8ad0*/  UIADD3 UR41, UPT, UPT, UR10, UR41, URZ ;  /* 0x000000290a297290 */ /* 0x002fe4000fffe0ff */
[----:B------:R-:W-:Y:S01]  /*8ae0*/  ULEA.HI UR8, UR8, UR9, URZ, 0x6 ;  /* 0x0000000908087291 */ /* 0x000fe2000f8f30ff */
[----:B------:R-:W-:-:S03]  /*8af0*/  UMOV UR10, UR24 ;  /* 0x00000018000a7c82 */ /* 0x000fc60008000000 */
[----:B------:R-:W-:-:S04]  /*8b00*/  USHF.R.S32.HI UR8, URZ, 0x6, UR8 ;  /* 0x00000006ff087899 */ /* 0x000fc80008011408 */
[----:B------:R-:W-:-:S09]  /*8b10*/  UISETP.GE.AND UP0, UPT, UR41, UR8, UPT ;  /* 0x000000082900728c */ /* 0x000fd2000bf06270 */
[----:B------:R-:W-:Y:S05]  /*8b20*/  BRA.U !UP0, `(.L_x_64) ;  /* 0xffffff7508f87547 */ /* 0x000fea000b83ffff */
[----:B------:R-:W-:Y:S05]  /*8b30*/  EXIT ;  /* 0x000000000000794d */ /* 0x000fea0003800000 */
.L_x_65:
[----:B------:R-:W-:-:S00]  /*8b40*/  BRA `(.L_x_65) ;  /* 0xfffffffc00fc7947 */ /* 0x000fc0000383ffff */
[----:B------:R-:W-:-:S00]  /*8b50*/  NOP ;  /* 0x0000000000007918 */ /* 0x000fc00000000000 */
        /* <DEDUP_REMOVED lines=10> */
.L_x_1080:


//--------------------- .text._ZN5flash44flash_bwd_dq_dk_dv_loop_seqk_parallel_kernelI23Flash_bwd_kernel_traitsILi192ELi64ELi64ELi8ELi4ELi2ELi2ELb1ELb1EN7cutlass10bfloat16_tE19Flash_kernel_traitsILi192ELi64ELi64ELi8ES3_EELb0ELb1ELb0ELb0ELb0ELb1ELb0EEEvNS_16Flash_bwd_paramsE --------------------------
	.section	.text._ZN5flash44flash_bwd_dq_dk_dv_loop_seqk_parallel_kernelI23Flash_bwd_kernel_traitsILi192ELi64ELi64ELi8ELi4ELi2ELi2ELb1ELb1EN7cutlass10bfloat16_tE19Flash_kernel_traitsILi192ELi64ELi64ELi8ES3_EELb0ELb1ELb0ELb0ELb0ELb1ELb0EEEvNS_16Flash_bwd_paramsE,"ax",@progbits
	.align	128
        .global         _ZN5flash44flash_bwd_dq_dk_dv_loop_seqk_parallel_kernelI23Flash_bwd_kernel_traitsILi192ELi64ELi64ELi8ELi4ELi2ELi2ELb1ELb1EN7cutlass10bfloat16_tE19Flash_kernel_traitsILi192ELi64ELi64ELi8ES3_EELb0ELb1ELb0ELb0ELb0ELb1ELb0EEEvNS_16Flash_bwd_paramsE
        .type           _ZN5flash44flash_bwd_dq_dk_dv_loop_seqk_parallel_kernelI23Flash_bwd_kernel_traitsILi192ELi64ELi64ELi8ELi4ELi2ELi2ELb1ELb1EN7cutlass10bfloat16_tE19Flash_kernel_traitsILi192ELi64ELi64ELi8ES3_EELb0ELb1ELb0ELb0ELb0ELb1ELb0EEEvNS_16Flash_bwd_paramsE,@function
        .size           _ZN5flash44flash_bwd_dq_dk_dv_loop_seqk_parallel_kernelI23Flash_bwd_kernel_traitsILi192ELi64ELi64ELi8ELi4ELi2ELi2ELb1ELb1EN7cutlass10bfloat16_tE19Flash_kernel_traitsILi192ELi64ELi64ELi8ES3_EELb0ELb1ELb0ELb0ELb0ELb1ELb0EEEvNS_16Flash_bwd_paramsE,(.L_x_1081 - _ZN5flash44flash_bwd_dq_dk_dv_loop_seqk_parallel_kernelI23Flash_bwd_kernel_traitsILi192ELi64ELi64ELi8ELi4ELi2ELi2ELb1ELb1EN7cutlass10bfloat16_tE19Flash_kernel_traitsILi192ELi64ELi64ELi8ES3_EELb0ELb1ELb0ELb0ELb0ELb1ELb0EEEvNS_16Flash_bwd_paramsE)
        .other          _ZN5flash44flash_bwd_dq_dk_dv_loop_seqk_parallel_kernelI23Flash_bwd_kernel_traitsILi192ELi64ELi64ELi8ELi4ELi2ELi2ELb1ELb1EN7cutlass10bfloat16_tE19Flash_kernel_traitsILi192ELi64ELi64ELi8ES3_EELb0ELb1ELb0ELb0ELb0ELb1ELb0EEEvNS_16Flash_bwd_paramsE,@"STO_CUDA_ENTRY STV_DEFAULT"
_ZN5flash44flash_bwd_dq_dk_dv_loop_seqk_parallel_kernelI23Flash_bwd_kernel_traitsILi192ELi64ELi64ELi8ELi4ELi2ELi2ELb1ELb1EN7cutlass10bfloat16_tE19Flash_kernel_traitsILi192ELi64ELi64ELi8ES3_EELb0ELb1ELb0ELb0ELb0ELb1ELb0EEEvNS_16Flash_bwd_paramsE:
.text._ZN5flash44flash_bwd_dq_dk_dv_loop_seqk_parallel_kernelI23Flash_bwd_kernel_traitsILi192ELi64ELi64ELi8ELi4ELi2ELi2ELb1ELb1EN7cutlass10bfloat16_tE19Flash_kernel_traitsILi192ELi64ELi64ELi8ES3_EELb0ELb1ELb0ELb0ELb0ELb1ELb0EEEvNS_16Flash_bwd_paramsE:
        /* <DEDUP_REMOVED lines=49> */
.L_x_102:
        /* <DEDUP_REMOVED lines=52> */
.L_x_66:
        /* <DEDUP_REMOVED lines=34> */
.L_x_68:
[----:B------:R-:W1:Y:S01]  /*0870*/  LDCU.64 UR16, c[0x0][0x3b8] ;  /* 0x00007700ff1077ac */ /* 0x000e620008000a00 */
[----:B------:R-:W-:-:S04]  /*0880*/  UIADD3 UR8, UPT, UPT, UR44, UR45, URZ ;  /* 0x0000002d2c087290 */ /* 0x000fc8000fffe0ff */
[----:B-1----:R-:W-:Y:S02]  /*0890*/  UIMAD.WIDE.U32 UR50, UR8, UR16, URZ ;  /* 0x00000010083272a5 */ /* 0x002fe4000f8e00ff */
[----:B------:R-:W-:-:S04]  /*08a0*/  UIMAD UR8, UR8, UR17, URZ ;  /* 0x00000011080872a4 */ /* 0x000fc8000f8e02ff */
[----:B------:R-:W-:-:S06]  /*08b0*/  UIADD3 UR8, UPT, UPT, UR51, UR8, URZ ;  /* 0x0000000833087290 */ /* 0x000fcc000fffe0ff */
[----:B------:R-:W-:Y:S02]  /*08c0*/  MOV R23, UR8 ;  /* 0x0000000800177c02 */ /* 0x000fe40008000f00 */
.L_x_69:
        /* <DEDUP_REMOVED lines=43> */
.L_x_70:
[----:B------:R-:W1:Y:S01]  /*0b80*/  LDCU.64 UR14, c[0x0][0x3c0] ;  /* 0x00007800ff0e77ac */ /* 0x000e620008000a00 */
[----:B------:R-:W-:-:S04]  /*0b90*/  UIADD3 UR8, UPT, UPT, UR44, UR45, URZ ;  /* 0x0000002d2c087290 */ /* 0x000fc8000fffe0ff */
[----:B-1----:R-:W-:Y:S02]  /*0ba0*/  UIMAD.WIDE.U32 UR52, UR8, UR14, URZ ;  /* 0x0000000e083472a5 */ /* 0x002fe4000f8e00ff */
[----:B------:R-:W-:-:S04]  /*0bb0*/  UIMAD UR8, UR8, UR15, URZ ;  /* 0x0000000f080872a4 */ /* 0x000fc8000f8e02ff */
[----:B------:R-:W-:-:S06]  /*0bc0*/  UIADD3 UR8, UPT, UPT, UR53, UR8, URZ ;  /* 0x0000000835087290 */ /* 0x000fcc000fffe0ff */
[----:B------:R-:W-:-:S07]  /*0bd0*/  MOV R21, UR8 ;  /* 0x0000000800157c02 */ /* 0x000fce0008000f00 */
.L_x_71:
        /* <DEDUP_REMOVED lines=28> */
.L_x_72:
[----:B------:R-:W-:Y:S02]  /*0da0*/  IMAD R0, R5, UR21, RZ ;  /* 0x0000001505007c24 */ /* 0x000fe4000f8e02ff */
[----:B------:R-:W-:-:S05]  /*0db0*/  IMAD.WIDE.U32 R2, R4, UR21, RZ ;  /* 0x0000001504027c25 */ /* 0x000fca000f8e00ff */
[----:B------:R-:W-:Y:S02]  /*0dc0*/  IADD3 R7, PT, PT, R3, R0, RZ ;  /* 0x0000000003077210 */ /* 0x000fe40007ffe0ff */
[----:B------:R-:W-:-:S07]  /*0dd0*/  MOV R6, R2 ;  /* 0x0000000200067202 */ /* 0x000fce0000000f00 */
.L_x_73:
        /* <DEDUP_REMOVED lines=20> */
.L_x_74:
[----:B------:R-:W1:Y:S01]  /*0f20*/  LDCU UR55, c[0x0][0x434] ;  /* 0x00008680ff3777ac */ /* 0x000e620008000800 */
[----:B------:R-:W-:-:S04]  /*0f30*/  UIMAD UR8, UR41, UR22, UR28 ;  /* 0x00000016290872a4 */ /* 0x000fc8000f8e021c */
[----:B-1----:R-:W-:-:S12]  /*0f40*/  UIMAD UR55, UR8, UR55, URZ ;  /* 0x00000037083772a4 */ /* 0x002fd8000f8e02ff */
.L_x_75:
        /* <DEDUP_REMOVED lines=10> */
.L_x_76:
[----:B------:R-:W1:Y:S01]  /*0ff0*/  LDCU UR54, c[0x0][0x444] ;  /* 0x00008880ff3677ac */ /* 0x000e620008000800 */
[----:B------:R-:W-:-:S04]  /*1000*/  UIMAD UR8, UR41, UR22, UR28 ;  /* 0x00000016290872a4 */ /* 0x000fc8000f8e021c */
[----:B-1----:R-:W-:-:S12]  /*1010*/  UIMAD UR54, UR8, UR54, URZ ;  /* 0x00000036083672a4 */ /* 0x002fd8000f8e02ff */
.L_x_77:
[----:B------:R-:W1:Y:S01]  /*1020*/  LDCU UR9, c[0x0][0x508] ;  /* 0x0000a100ff0977ac */ /* 0x000e620008000800 */
[----:B------:R-:W2:Y:S01]  /*1030*/  S2R R25, SR_TID.X ;  /* 0x0000000000197919 */ /* 0x000ea20000002100 */
[----:B------:R-:W3:Y:S01]  /*1040*/  LDC.64 R14, c[0x0][0x3b0] ;  /* 0x0000ec00ff0e7b82 */ /* 0x000ee20000000a00 */
[----:B------:R-:W-:Y:S01]  /*1050*/  IMAD R20, R11, UR22, RZ ;  /* 0x000000160b147c24 */ /* 0x000fe2000f8e02ff */
[----:B------:R-:W-:Y:S01]  /*1060*/  UIADD3 UR53, UPT, UPT, UR34, UR46, URZ ;  /* 0x0000002e22357290 */ /* 0x000fe2000fffe0ff */
[----:B------:R-:W-:Y:S01]  /*1070*/  IMAD.MOV.U32 R11, RZ, RZ, RZ ;  /* 0x000000ffff0b7224 */ /* 0x000fe200078e00ff */
[----:B------:R-:W-:Y:S01]  /*1080*/  ISETP.NE.AND P5, PT, RZ, UR56, PT ;  /* 0x00000038ff007c0c */ /* 0x000fe2000bfa5270 */
[----:B------:R-:W4:Y:S01]  /*1090*/  LDCU.64 UR56, c[0x0][0x5e8] ;  /* 0x0000bd00ff3877ac */ /* 0x000f220008000a00 */
[----:B------:R-:W-:Y:S02]  /*10a0*/  BSSY.RECONVERGENT B1, `(.L_x_67) ;  /* 0x000067c000017945 */ /* 0x000fe40003800200 */
        /* <DEDUP_REMOVED lines=19> */
[----:B------:R-:W-:Y:S01]  /*11e0*/  UISETP.GT.AND UP0, UPT, UR47, UR51, UPT ;  /* 0x000000332f00728c */ /* 0x000fe2000bf04270 */
[----:B-1----:R-:W-:Y:S01]  /*11f0*/  IMAD.U32 R3, RZ, RZ, UR8 ;  /* 0x00000008ff037e24 */ /* 0x002fe2000f8e00ff */
[----:B------:R-:W-:Y:S01]  /*1200*/  UIMAD UR21, UR19, UR8, URZ ;  /* 0x00000008131572a4 */ /* 0x000fe2000f8e02ff */
[----:B------:R-:W-:-:S02]  /*1210*/  MOV R0, UR10 ;  /* 0x0000000a00007c02 */ /* 0x000fc40008000f00 */
[----:B------:R-:W-:Y:S01]  /*1220*/  IMAD.WIDE.U32 R2, R3, UR49, R4 ;  /* 0x0000003103027c25 */ /* 0x000fe2000f8e0004 */
[----:B------:R-:W-:Y:S01]  /*1230*/  SHF.R.S32.HI R4, RZ, 0x1f, R9 ;  /* 0x0000001fff047819 */ /* 0x000fe20000011409 */
[----:B------:R-:W-:Y:S01]  /*1240*/  UIMAD UR21, UR49, UR9, UR21 ;  /* 0x00000009311572a4 */ /* 0x000fe2000f8e0215 */
[----:B------:R-:W-:Y:S01]  /*1250*/  SHF.R.U32.HI R5, RZ, 0x5, R25 ;  /* 0x00000005ff057819 */ /* 0x000fe20000011619 */
[----:B--2---:R-:W-:Y:S01]  /*1260*/  UIMAD.WIDE UR58, UR55, 0x4, UR58 ;  /* 0x00000004373a78a5 */ /* 0x004fe2000f8e023a */
[----:B------:R-:W-:Y:S02]  /*1270*/  LOP3.LUT R9, R25, 0x1f, RZ, 0xc0, !PT ;  /* 0x0000001f19097812 */ /* 0x000fe400078ec0ff */
[----:B------:R-:W-:Y:S01]  /*1280*/  IADD3.X R19, PT, PT, R8, R7, R4, P1, P0 ;  /* 0x0000000708137210 */ /* 0x000fe20000fe0404 */
[----:B------:R-:W-:Y:S02]  /*1290*/  VIADD R3, R3, UR21 ;  /* 0x0000001503037c36 */ /* 0x000fe40008000000 */
[----:B------:R-:W-:-:S02]  /*12a0*/  IMAD R9, R20, R5, R9 ;  /* 0x0000000514097224 */ /* 0x000fc400078e0209 */
[----:B---3--:R-:W-:-:S04]  /*12b0*/  IMAD.WIDE.U32 R4, R14, UR49, R10 ;  /* 0x000000310e047c25 */ /* 0x008fc8000f8e000a */
[----:B------:R-:W-:Y:S01]  /*12c0*/  IMAD R8, R14, UR19, RZ ;  /* 0x000000130e087c24 */ /* 0x000fe2000f8e02ff */
[----:B------:R-:W-:Y:S01]  /*12d0*/  IADD3 R4, P0, PT, R4, UR18, RZ ;  /* 0x0000001204047c10 */ /* 0x000fe2000ff1e0ff */
[----:B------:R-:W-:Y:S01]  /*12e0*/  IMAD.WIDE.U32 R2, R0, UR28, R2 ;  /* 0x0000001c00027c25 */ /* 0x000fe2000f8e0002 */
[----:B------:R-:W1:Y:S03]  /*12f0*/  LDCU.64 UR18, c[0x0][0x550] ;  /* 0x0000aa00ff1277ac */ /* 0x000e660008000a00 */
[----:B------:R-:W-:Y:S01]  /*1300*/  IMAD.U32 R0, RZ, RZ, UR11 ;  /* 0x0000000bff007e24 */ /* 0x000fe2000f8e00ff */
[----:B------:R-:W2:Y:S01]  /*1310*/  LDCU.64 UR10, c[0x0][0x570] ;  /* 0x0000ae00ff0a77ac */ /* 0x000ea20008000a00 */
[----:B-----5:R-:W-:-:S04]  /*1320*/  IMAD.WIDE.U32 R6, R16, UR26, RZ ;  /* 0x0000001a10067c25 */ /* 0x020fc8000f8e00ff */
[----:B------:R-:W-:Y:S02]  /*1330*/  IMAD R8, R15, UR49, R8 ;  /* 0x000000310f087c24 */ /* 0x000fe4000f8e0208 */
[----:B------:R-:W-:Y:S01]  /*1340*/  IMAD R3, R0, UR28, R3 ;  /* 0x0000001c00037c24 */ /* 0x000fe2000f8e0203 */
[----:B------:R-:W-:Y:S01]  /*1350*/  SEL R0, R6, RZ, P5 ;  /* 0x000000ff06007207 */ /* 0x000fe20002800000 */
[----:B----4-:R-:W-:Y:S01]  /*1360*/  IMAD.U32 R6, RZ, RZ, UR22 ;  /* 0x00000016ff067e24 */ /* 0x010fe2000f8e00ff */
[----:B------:R-:W-:Y:S01]  /*1370*/  IADD3.X R5, PT, PT, R5, UR20, R8, P0, !PT ;  /* 0x0000001405057c10 */ /* 0x000fe200087fe408 */
[----:B------:R-:W-:Y:S01]  /*1380*/  IMAD R13, R17, UR26, R7 ;  /* 0x0000001a110d7c24 */ /* 0x000fe2000f8e0207 */
[----:B------:R-:W3:Y:S01]  /*1390*/  LDCU.64 UR20, c[0x0][0x380] ;  /* 0x00007000ff1477ac */ /* 0x000ee20008000a00 */
[----:B------:R-:W-:Y:S01]  /*13a0*/  IADD3 R16, P1, P0, R9, R18, R0 ;  /* 0x0000001209107210 */ /* 0x000fe2000783e000 */
[----:B------:R-:W-:Y:S01]  /*13b0*/  IMAD.SHL.U32 R8, R20, 0x40, RZ ;  /* 0x0000004014087824 */ /* 0x000fe200078e00ff */
[----:B------:R-:W-:Y:S01]  /*13c0*/  MOV R0, UR23 ;  /* 0x0000001700007c02 */ /* 0x000fe20008000f00 */
[----:B------:R-:W-:Y:S01]  /*13d0*/  IMAD.WIDE.U32 R6, R6, UR28, R4 ;  /* 0x0000001c06067c25 */ /* 0x000fe2000f8e0004 */
[----:B------:R-:W-:Y:S01]  /*13e0*/  SHF.R.S32.HI R9, RZ, 0x1f, R9 ;  /* 0x0000001fff097819 */ /* 0x000fe20000011409 */
[----:B------:R-:W-:-:S02]  /*13f0*/  USHF.L.U64.HI UR22, UR8, 0x5, UR9 ;  /* 0x0000000508167899 */ /* 0x000fc40008010209 */
[----:B------:R-:W-:Y:S01]  /*1400*/  IMAD.WIDE.U32 R4, R24, UR8, R2 ;  /* 0x0000000818047c25 */ /* 0x000fe2000f8e0002 */
[----:B------:R-:W-:Y:S02]  /*1410*/  SEL R2, R13, RZ, P5 ;  /* 0x000000ff0d027207 */ /* 0x000fe40002800000 */
[----:B------:R-:W-:Y:S01]  /*1420*/  SHF.L.U64.HI R13, R14, 0x5, R15 ;  /* 0x000000050e0d7819 */ /* 0x000fe2000001020f */
[----:B------:R-:W-:Y:S01]  /*1430*/  IMAD R3, R0, UR28, R7 ;  /* 0x0000001c00037c24 */ /* 0x000fe2000f8e0207 */
[----:B------:R-:W-:Y:S01]  /*1440*/  IADD3.X R9, PT, PT, R9, R19, R2, P1, P0 ;  /* 0x0000001309097210 */ /* 0x000fe20000fe0402 */
[----:B------:R-:W-:Y:S01]  /*1450*/  IMAD.MOV.U32 R2, RZ, RZ, R6 ;  /* 0x000000ffff027224 */ /* 0x000fe200078e0006 */
[----:B-1----:R-:W-:Y:S01]  /*1460*/  LEA R32, P2, R4, UR18, 0x1 ;  /* 0x0000001204207c11 */ /* 0x002fe2000f8408ff */
[----:B------:R-:W-:Y:S01]  /*1470*/  IMAD R0, R24, UR9, R5 ;  /* 0x0000000918007c24 */ /* 0x000fe2000f8e0205 */
[----:B------:R-:W-:Y:S01]  /*1480*/  IADD3 R5, P0, PT, R8, R16, RZ ;  /* 0x0000001008057210 */ /* 0x000fe20007f1e0ff */
[----:B------:R-:W-:Y:S01]  /*1490*/  IMAD.WIDE.U32 R2, R24, R14, R2 ;  /* 0x0000000e18027225 */ /* 0x000fe200078e0002 */
[----:B------:R-:W-:-:S02]  /*14a0*/  USHF.L.U32 UR18, UR8, 0x5, URZ ;  /* 0x0000000508127899 */ /* 0x000fc400080006ff */
[----:B------:R-:W-:Y:S01]  /*14b0*/  LEA.HI.X R33, R4, UR19, R0, 0x1, P2 ;  /* 0x0000001304217c11 */ /* 0x000fe200090f0c00 */
[----:B------:R-:W-:Y:S01]  /*14c0*/  IMAD R0, R24, R15, R3 ;  /* 0x0000000f18007224 */ /* 0x000fe200078e0203 */
[----:B------:R-:W-:Y:S01]  /*14d0*/  LEA.HI.X.SX32 R4, R8, R9, 0x1, P0 ;  /* 0x0000000908047211 */ /* 0x000fe200000f0eff */
[----:B------:R-:W-:Y:S01]  /*14e0*/  IMAD.SHL.U32 R9, R14, 0x20, RZ ;  /* 0x000000200e097824 */ /* 0x000fe200078e00ff */
[C---:B--2---:R-:W-:Y:S01]  /*14f0*/  LEA R28, P0, R5.reuse, UR10, 0x2 ;  /* 0x0000000a051c7c11 */ /* 0x044fe2000f8010ff */
[----:B------:R1:W-:Y:S01]  /*1500*/  STL.64 [R1+0x48], R32 ;  /* 0x0000482001007387 */ /* 0x0003e20000100a00 */
[C---:B---3--:R-:W-:Y:S01]  /*1510*/  LEA R30, P1, R2.reuse, UR20, 0x1 ;  /* 0x00000014021e7c11 */ /* 0x048fe2000f8208ff */
[----:B------:R-:W-:Y:S01]  /*1520*/  UMOV UR20, UR56 ;  /* 0x0000003800147c82 */ /* 0x000fe20008000000 */
[----:B------:R-:W-:Y:S01]  /*1530*/  LEA.HI.X R29, R5, UR11, R4, 0x2, P0 ;  /* 0x0000000b051d7c11 */ /* 0x000fe200080f1404 */
[----:B------:R-:W-:Y:S01]  /*1540*/  UMOV UR19, UR57 ;  /* 0x0000003900137c82 */ /* 0x000fe20008000000 */
[----:B------:R-:W-:-:S02]  /*1550*/  LEA.HI.X R31, R2, UR21, R0, 0x1, P1 ;  /* 0x00000015021f7c11 */ /* 0x000fc400088f0c00 */
[C---:B------:R-:W-:Y:S01]  /*1560*/  IADD3 R17, P0, PT, R24.reuse, 0x20, RZ ;  /* 0x0000002018117810 */ /* 0x040fe20007f1e0ff */
[----:B------:R1:W-:Y:S01]  /*1570*/  STL.64 [R1+0x30], R28 ;  /* 0x0000301c01007387 */ /* 0x0003e20000100a00 */
[----:B------:R-:W-:-:S03]  /*1580*/  IADD3 R14, PT, PT, R24, 0x20, RZ ;  /* 0x00000020180e7810 */ /* 0x000fc60007ffe0ff */
[----:B------:R1:W-:Y:S01]  /*1590*/  STL.64 [R1+0x40], R30 ;  /* 0x0000401e01007387 */ /* 0x0003e20000100a00 */
[----:B------:R-:W-:Y:S01]  /*15a0*/  IMAD.X R20, RZ, RZ, RZ, P0 ;  /* 0x000000ffff147224 */ /* 0x000fe200000e06ff */
[----:B------:R-:W-:Y:S06]  /*15b0*/  BRA.U UP0, `(.L_x_78) ;  /* 0x0000000500d07547 */ /* 0x000fec000b800000 */
        /* <DEDUP_REMOVED lines=13> */
.L_x_79:
[----:B------:R-:W2:Y:S01]  /*1690*/  LDCU.64 UR14, c[0x0][0x5c0] ;  /* 0x0000b800ff0e77ac */ /* 0x000ea20008000a00 */
[----:B------:R-:W-:-:S04]  /*16a0*/  UIADD3 UR8, UPT, UPT, UR44, UR45, URZ ;  /* 0x0000002d2c087290 */ /* 0x000fc8000fffe0ff */
[----:B--2---:R-:W-:Y:S02]  /*16b0*/  UIMAD.WIDE.U32 UR18, UR8, UR14, URZ ;  /* 0x0000000e081272a5 */ /* 0x004fe4000f8e00ff */
[----:B------:R-:W-:-:S04]  /*16c0*/  UIMAD UR8, UR8, UR15, URZ ;  /* 0x0000000f080872a4 */ /* 0x000fc8000f8e02ff */
[----:B------:R-:W-:-:S06]  /*16d0*/  UIADD3 UR8, UPT, UPT, UR19, UR8, URZ ;  /* 0x0000000813087290 */ /* 0x000fcc000fffe0ff */
[----:B------:R-:W-:Y:S02]  /*16e0*/  MOV R0, UR8 ;  /* 0x0000000800007c02 */ /* 0x000fe40008000f00 */
.L_x_80:
        /* <DEDUP_REMOVED lines=13> */
.L_x_81:
[----:B------:R-:W2:Y:S01]  /*17c0*/  LDCU.64 UR10, c[0x0][0x5c8] ;  /* 0x0000b900ff0a77ac */ /* 0x000ea20008000a00 */
[----:B------:R-:W-:-:S04]  /*17d0*/  UIADD3 UR44, UPT, UPT, UR44, UR45, URZ ;  /* 0x0000002d2c2c7290 */ /* 0x000fc8000fffe0ff */
[----:B--2---:R-:W-:Y:S02]  /*17e0*/  UIMAD.WIDE.U32 UR16, UR44, UR10, URZ ;  /* 0x0000000a2c1072a5 */ /* 0x004fe4000f8e00ff */
[----:B------:R-:W-:-:S04]  /*17f0*/  UIMAD UR44, UR44, UR11, URZ ;  /* 0x0000000b2c2c72a4 */ /* 0x000fc8000f8e02ff */
[----:B------:R-:W-:-:S06]  /*1800*/  UIADD3 UR44, UPT, UPT, UR17, UR44, URZ ;  /* 0x0000002c112c7290 */ /* 0x000fcc000fffe0ff */
[----:B------:R-:W-:-:S07]  /*1810*/  MOV R8, UR44 ;  /* 0x0000002c00087c02 */ /* 0x000fce0008000f00 */
.L_x_82:
        /* <DEDUP_REMOVED lines=16> */
[----:B------:R-:W2:Y:S01]  /*1920*/  LDCU.64 UR8, c[0x0][0x560] ;  /* 0x0000ac00ff0877ac */ /* 0x000ea20008000a00 */
[----:B------:R-:W-:Y:S02]  /*1930*/  MOV R2, R4 ;  /* 0x0000000400027202 */ /* 0x000fe40000000f00 */
[----:B------:R-:W-:-:S03]  /*1940*/  MOV R3, R0 ;  /* 0x0000000000037202 */ /* 0x000fc60000000f00 */
[----:B------:R-:W-:-:S04]  /*1950*/  IMAD.WIDE.U32 R6, R24, UR14, R2 ;  /* 0x0000000e18067c25 */ /* 0x000fc8000f8e0002 */
[----:B------:R-:W-:Y:S01]  /*1960*/  IMAD R3, R24, UR15, R7 ;  /* 0x0000000f18037c24 */ /* 0x000fe2000f8e0207 */
[----:B--2---:R-:W-:-:S04]  /*1970*/  LEA R2, P0, R6, UR8, 0x1 ;  /* 0x0000000806027c11 */ /* 0x004fc8000f8008ff */
[----:B------:R-:W-:-:S05]  /*1980*/  LEA.HI.X R3, R6, UR9, R3, 0x1, P0 ;  /* 0x0000000906037c11 */ /* 0x000fca00080f0c03 */
[----:B------:R2:W-:Y:S04]  /*1990*/  STG.E.128 desc[UR38][R2.64], RZ ;  /* 0x000000ff02007986 */ /* 0x0005e8000c101d26 */
[----:B------:R2:W-:Y:S04]  /*19a0*/  STG.E.128 desc[UR38][R2.64+0x80], RZ ;  /* 0x000080ff02007986 */ /* 0x0005e8000c101d26 */
[----:B------:R2:W-:Y:S02]  /*19b0*/  STG.E.128 desc[UR38][R2.64+0x100], RZ ;  /* 0x000100ff02007986 */ /* 0x0005e4000c101d26 */
.L_x_84:
[----:B------:R-:W-:Y:S05]  /*19c0*/  BSYNC.RECONVERGENT B0 ;  /* 0x0000000000007941 */ /* 0x000fea0003800200 */
.L_x_83:
[----:B------:R-:W-:Y:S04]  /*19d0*/  BSSY.RECONVERGENT B0, `(.L_x_85) ;  /* 0x000000d000007945 */ /* 0x000fe80003800200 */
[----:B------:R-:W-:Y:S05]  /*19e0*/  @P1 BRA `(.L_x_86) ;  /* 0x00000000002c1947 */ /* 0x000fea0003800000 */
[----:B------:R-:W3:Y:S01]  /*19f0*/  LDCU.64 UR8, c[0x0][0x560] ;  /* 0x0000ac00ff0877ac */ /* 0x000ee20008000a00 */
[----:B------:R-:W-:Y:S01]  /*1a00*/  MOV R5, R0 ;  /* 0x0000000000057202 */ /* 0x000fe20000000f00 */
[----:B--2---:R-:W-:Y:S02]  /*1a10*/  IMAD R2, R20, UR14, RZ ;  /* 0x0000000e14027c24 */ /* 0x004fe4000f8e02ff */
[----:B------:R-:W-:-:S04]  /*1a20*/  IMAD.WIDE.U32 R4, R17, UR14, R4 ;  /* 0x0000000e11047c25 */ /* 0x000fc8000f8e0004 */
[----:B------:R-:W-:-:S05]  /*1a30*/  IMAD R0, R17, UR15, R2 ;  /* 0x0000000f11007c24 */ /* 0x000fca000f8e0202 */
[----:B------:R-:W-:Y:S02]  /*1a40*/  IADD3 R0, PT, PT, R5, R0, RZ ;  /* 0x0000000005007210 */ /* 0x000fe40007ffe0ff */
[----:B---3--:R-:W-:-:S04]  /*1a50*/  LEA R2, P0, R4, UR8, 0x1 ;  /* 0x0000000804027c11 */ /* 0x008fc8000f8008ff */
[----:B------:R-:W-:-:S05]  /*1a60*/  LEA.HI.X R3, R4, UR9, R0, 0x1, P0 ;  /* 0x0000000904037c11 */ /* 0x000fca00080f0c00 */
[----:B------:R3:W-:Y:S04]  /*1a70*/  STG.E.128 desc[UR38][R2.64], RZ ;  /* 0x000000ff02007986 */ /* 0x0007e8000c101d26 */
[----:B------:R3:W-:Y:S04]  /*1a80*/  STG.E.128 desc[UR38][R2.64+0x80], RZ ;  /* 0x000080ff02007986 */ /* 0x0007e8000c101d26 */
[----:B------:R3:W-:Y:S02]  /*1a90*/  STG.E.128 desc[UR38][R2.64+0x100], RZ ;  /* 0x000100ff02007986 */ /* 0x0007e4000c101d26 */
.L_x_86:
[----:B------:R-:W-:Y:S05]  /*1aa0*/  BSYNC.RECONVERGENT B0 ;  /* 0x0000000000007941 */ /* 0x000fea0003800200 */
.L_x_85:
        /* <DEDUP_REMOVED lines=23> */
.L_x_88:
[----:B------:R-:W-:Y:S05]  /*1c20*/  BSYNC.RECONVERGENT B0 ;  /* 0x0000000000007941 */ /* 0x000fea0003800200 */
.L_x_87:
        /* <DEDUP_REMOVED lines=11> */
[----:B------:R2:W-:Y:S01]  /*1ce0*/  STG.E.128 desc[UR38][R2.64+0x100], RZ ;  /* 0x000100ff02007986 */ /* 0x0005e2000c101d26 */
[----:B------:R-:W-:Y:S05]  /*1cf0*/  BRA `(.L_x_89) ;  /* 0x0000005800d87947 */ /* 0x000fea0003800000 */
.L_x_78:
[----:B------:R-:W2:Y:S01]  /*1d00*/  LDCU.64 UR10, c[0x0][0x3d8] ;  /* 0x00007b00ff0a77ac */ /* 0x000ea20008000a00 */
[----:B------:R-:W-:Y:S01]  /*1d10*/  IMAD.U32 R0, RZ, RZ, UR14 ;  /* 0x0000000eff007e24 */ /* 0x000fe2000f8e00ff */
[----:B-1----:R-:W-:Y:S01]  /*1d20*/  SHF.R.U32.HI R28, RZ, 0x1, R25 ;  /* 0x00000001ff1c7819 */ /* 0x002fe20000011619 */
[----:B------:R-:W-:Y:S01]  /*1d30*/  IMAD.U32 R2, RZ, RZ, UR16 ;  /* 0x00000010ff027e24 */ /* 0x000fe2000f8e00ff */
[----:B------:R-:W-:Y:S01]  /*1d40*/  UIADD3 UR21, UPT, UPT, -UR34, UR37, URZ ;  /* 0x0000002522157290 */ /* 0x000fe2000fffe1ff */
[----:B------:R-:W-:Y:S01]  /*1d50*/  IMAD.WIDE.U32 R4, R0, UR34, R10 ;  /* 0x0000002200047c25 */ /* 0x000fe2000f8e000a */
[----:B------:R-:W1:Y:S01]  /*1d60*/  LDCU.64 UR8, c[0x0][0x3d0] ;  /* 0x00007a00ff0877ac */ /* 0x000e620008000a00 */
[----:B------:R-:W-:Y:S02]  /*1d70*/  SHF.R.U32.HI R27, RZ, 0x2, R25 ;  /* 0x00000002ff1b7819 */ /* 0x000fe40000011619 */
[----:B------:R-:W-:Y:S01]  /*1d80*/  IMAD.WIDE.U32 R2, R2, UR34, R10 ;  /* 0x0000002202027c25 */ /* 0x000fe2000f8e000a */
[----:B------:R-:W-:Y:S01]  /*1d90*/  UIMAD UR23, UR31, UR14, URZ ;  /* 0x0000000e1f1772a4 */ /* 0x000fe2000f8e02ff */
[----:B------:R-:W-:Y:S01]  /*1da0*/  ISETP.GE.AND P4, PT, R24, UR21, PT ;  /* 0x0000001518007c0c */ /* 0x000fe2000bf86270 */
[----:B------:R-:W-:Y:S01]  /*1db0*/  UIMAD UR31, UR31, UR16, URZ ;  /* 0x000000101f1f72a4 */ /* 0x000fe2000f8e02ff */
[----:B------:R-:W-:Y:S01]  /*1dc0*/  IADD3 R6, P0, PT, R4, UR52, RZ ;  /* 0x0000003404067c10 */ /* 0x000fe2000ff1e0ff */
[----:B------:R-:W-:Y:S01]  /*1dd0*/  UIMAD UR23, UR34, UR15, UR23 ;  /* 0x0000000f221772a4 */ /* 0x000fe2000f8e0217 */
[----:B------:R-:W-:Y:S01]  /*1de0*/  ISETP.GE.AND P3, PT, R14, UR21, PT ;  /* 0x000000150e007c0c */ /* 0x000fe2000bf66270 */
[----:B------:R-:W-:Y:S01]  /*1df0*/  UIADD3 UR49, UPT, UPT, -UR49, UR46, URZ ;  /* 0x0000002e31317290 */ /* 0x000fe2000fffe1ff */
[----:B------:R-:W-:Y:S01]  /*1e00*/  IMAD.U32 R10, RZ, RZ, UR18 ;  /* 0x00000012ff0a7e24 */ /* 0x000fe2000f8e00ff */
[----:B------:R-:W-:Y:S01]  /*1e10*/  UIMAD UR31, UR34, UR17, UR31 ;  /* 0x00000011221f72a4 */ /* 0x000fe2000f8e021f */
[----:B------:R-:W-:Y:S01]  /*1e20*/  @P5 BAR.SYNC.DEFER_BLOCKING 0x0 ;  /* 0x0000000000005b1d */ /* 0x000fe20000010000 */
[----:B------:R-:W-:-:S02]  /*1e30*/  IADD3.X R7, PT, PT, R21, UR23, R5, P0, !PT ;  /* 0x0000001715077c10 */ /* 0x000fc400087fe405 */
[----:B------:R-:W-:Y:S01]  /*1e40*/  IADD3 R4, P0, PT, R2, UR50, RZ ;  /* 0x0000003202047c10 */ /* 0x000fe2000ff1e0ff */
[----:B--2---:R-:W-:Y:S01]  /*1e50*/  IMAD R2, R22, UR10, RZ ;  /* 0x0000000a16027c24 */ /* 0x004fe2000f8e02ff */
[----:B------:R-:W-:-:S03]  /*1e60*/  ISETP.GE.AND P2, PT, R14, UR49, PT ;  /* 0x000000310e007c0c */ /* 0x000fc6000bf46270 */
[----:B------:R-:W2:Y:S01]  /*1e70*/  @!P4 LDC.64 R18, c[0x0][0x390] ;  /* 0x0000e400ff12cb82 */ /* 0x000ea20000000a00 */
[----:B-1----:R-:W-:Y:S01]  /*1e80*/  IMAD R0, R22, UR8, RZ ;  /* 0x0000000816007c24 */ /* 0x002fe2000f8e02ff */
[----:B------:R-:W-:Y:S01]  /*1e90*/  IADD3.X R5, PT, PT, R23, UR31, R3, P0, !PT ;  /* 0x0000001f17057c10 */ /* 0x000fe200087fe403 */
[----:B------:R-:W-:Y:S01]  /*1ea0*/  IMAD R8, R12, UR11, R2 ;  /* 0x0000000b0c087c24 */ /* 0x000fe2000f8e0202 */
[----:B------:R-:W-:Y:S01]  /*1eb0*/  LOP3.LUT R16, R26, 0x1f8, RZ, 0xc0, !PT ;  /* 0x000001f81a107812 */ /* 0x000fe200078ec0ff */
[----:B------:R-:W-:Y:S01]  /*1ec0*/  IMAD.WIDE.U32 R2, R12, UR10, R6 ;  /* 0x0000000a0c027c25 */ /* 0x000fe2000f8e0006 */
[----:B------:R-:W-:Y:S01]  /*1ed0*/  ISETP.GE.AND P5, PT, R24, UR49, PT ;  /* 0x0000003118007c0c */ /* 0x000fe2000bfa6270 */
[----:B------:R-:W1:Y:S01]  /*1ee0*/  LDCU UR10, c[0x0][0x590] ;  /* 0x0000b200ff0a77ac */ /* 0x000e620008000800 */
[----:B------:R-:W3:Y:S01]  /*1ef0*/  @!P3 LDC.64 R22, c[0x0][0x390] ;  /* 0x0000e400ff16bb82 */ /* 0x000ee20000000a00 */
[----:B------:R-:W-:Y:S01]  /*1f00*/  IMAD R6, R12, UR9, R0 ;  /* 0x000000090c067c24 */ /* 0x000fe2000f8e0200 */
[----:B------:R-:W-:Y:S01]  /*1f10*/  LOP3.LUT R0, R28, 0x30, RZ, 0xc0, !PT ;  /* 0x000000301c007812 */ /* 0x000fe200078ec0ff */
[----:B------:R-:W-:Y:S01]  /*1f20*/  IMAD.U32 R14, RZ, RZ, UR18 ;  /* 0x00000012ff0e7e24 */ /* 0x000fe2000f8e00ff */
[----:B------:R-:W-:Y:S01]  /*1f30*/  LOP3.LUT R16, R16, 0x38, R25, 0x78, !PT ;  /* 0x0000003810107812 */ /* 0x000fe200078e7819 */
[----:B------:R-:W-:Y:S01]  /*1f40*/  IMAD.WIDE.U32 R4, R12, UR8, R4 ;  /* 0x000000080c047c25 */ /* 0x000fe2000f8e0004 */
[----:B------:R-:W-:-:S02]  /*1f50*/  LOP3.LUT R68, R0, 0x7, R27, 0xf8, !PT ;  /* 0x0000000700447812 */ /* 0x000fc400078ef81b */
[----:B------:R-:W-:Y:S02]  /*1f60*/  CS2R R142, SRZ ;  /* 0x00000000008e7805 */ /* 0x000fe4000001ff00 */
[----:B------:R-:W-:Y:S01]  /*1f70*/  @!P2 LEA R12, P0, R9, R30, 0x1 ;  /* 0x0000001e090ca211 */ /* 0x000fe200078008ff */
[----:B------:R-:W-:Y:S01]  /*1f80*/  IMAD.U32 R7, RZ, RZ, UR22 ;  /* 0x00000016ff077e24 */ /* 0x000fe2000f8e00ff */
[----:B------:R-:W-:Y:S01]  /*1f90*/  @!P2 LEA R14, P1, R14, R32, 0x1 ;  /* 0x000000200e0ea211 */ /* 0x000fe200078208ff */
[----:B------:R-:W-:Y:S01]  /*1fa0*/  IMAD.IADD R3, R3, 0x1, R8 ;  /* 0x0000000103037824 */ /* 0x000fe200078e0208 */
[----:B------:R-:W-:Y:S01]  /*1fb0*/  @!P2 LEA.HI.X R13, R9, R31, R13, 0x1, P0 ;  /* 0x0000001f090da211 */ /* 0x000fe200000f0c0d */
[----:B------:R-:W-:Y:S01]  /*1fc0*/  VIADD R0, R68, 0x8 ;  /* 0x0000000844007836 */ /* 0x000fe20000000000 */
[----:B------:R-:W-:Y:S01]  /*1fd0*/  @!P2 LEA.HI.X R15, R10, R33, R7, 0x1, P1 ;  /* 0x000000210a0fa211 */ /* 0x000fe200008f0c07 */
[--C-:B------:R-:W-:Y:S01]  /*1fe0*/  @!P3 IMAD.MOV.U32 R8, RZ, RZ, R2.reuse ;  /* 0x000000ffff08b224 */ /* 0x100fe200078e0002 */
[----:B------:R-:W-:Y:S01]  /*1ff0*/  STL [R1+0x54], R68 ;  /* 0x0000544401007387 */ /* 0x000fe20000100800 */
[--C-:B------:R-:W-:Y:S01]  /*2000*/  @!P3 IMAD.MOV.U32 R9, RZ, RZ, R3.reuse ;  /* 0x000000ffff09b224 */ /* 0x100fe200078e0003 */
[----:B------:R-:W-:Y:S01]  /*2010*/  ISETP.GE.AND P1, PT, R0, UR49, PT ;  /* 0x0000003100007c0c */ /* 0x000fe2000bf26270 */
[----:B------:R-:W-:Y:S01]  /*2020*/  @!P4 IMAD.WIDE.U32 R2, R24, UR14, R2 ;  /* 0x0000000e1802cc25 */ /* 0x000fe2000f8e0002 */
[----:B------:R-:W-:-:S02]  /*2030*/  CS2R R140, SRZ ;  /* 0x00000000008c7805 */ /* 0x000fc4000001ff00 */
[----:B------:R-:W-:Y:S02]  /*2040*/  CS2R R146, SRZ ;  /* 0x0000000000927805 */ /* 0x000fe4000001ff00 */
[----:B------:R-:W-:Y:S01]  /*2050*/  CS2R R144, SRZ ;  /* 0x0000000000907805 */ /* 0x000fe2000001ff00 */
[----:B------:R-:W-:Y:S01]  /*2060*/  @!P3 IMAD R0, R20, UR14, RZ ;  /* 0x0000000e1400bc24 */ /* 0x000fe2000f8e02ff */
[----:B------:R-:W-:Y:S01]  /*2070*/  CS2R R138, SRZ ;  /* 0x00000000008a7805 */ /* 0x000fe2000001ff00 */
[----:B------:R-:W-:Y:S01]  /*2080*/  IMAD.IADD R7, R5, 0x1, R6 ;  /* 0x0000000105077824 */ /* 0x000fe200078e0206 */
[----:B------:R-:W-:Y:S01]  /*2090*/  CS2R R136, SRZ ;  /* 0x0000000000887805 */ /* 0x000fe2000001ff00 */
[--C-:B------:R-:W-:Y:S01]  /*20a0*/  @!P4 IMAD.MOV.U32 R6, RZ, RZ, R4.reuse ;  /* 0x000000ffff06c224 */ /* 0x100fe200078e0004 */
[----:B------:R-:W-:Y:S01]  /*20b0*/  CS2R R134, SRZ ;  /* 0x0000000000867805 */ /* 0x000fe2000001ff00 */
[----:B------:R-:W-:Y:S01]  /*20c0*/  @!P3 IMAD.MOV.U32 R10, RZ, RZ, R4 ;  /* 0x000000ffff0ab224 */ /* 0x000fe200078e0004 */
[----:B--2---:R-:W-:Y:S01]  /*20d0*/  @!P4 LEA R4, P0, R2, R18, 0x1 ;  /* 0x000000120204c211 */ /* 0x004fe200078008ff */
[----:B------:R-:W-:Y:S01]  /*20e0*/  @!P4 IMAD R3, R24, UR15, R3 ;  /* 0x0000000f1803cc24 */ /* 0x000fe2000f8e0203 */
[----:B------:R-:W-:Y:S01]  /*20f0*/  CS2R R132, SRZ ;  /* 0x0000000000847805 */ /* 0x000fe2000001ff00 */
[C---:B------:R-:W-:Y:S01]  /*2100*/  @!P3 IMAD R18, R17.reuse, UR15, R0 ;  /* 0x0000000f1112bc24 */ /* 0x040fe2000f8e0200 */
[----:B------:R-:W-:Y:S01]  /*2110*/  LOP3.LUT R0, R16, 0x1e00, R26, 0xf8, !PT ;  /* 0x00001e0010007812 */ /* 0x000fe200078ef81a */
[----:B------:R-:W-:Y:S01]  /*2120*/  @!P3 IMAD.WIDE.U32 R8, R17, UR14, R8 ;  /* 0x0000000e1108bc25 */ /* 0x000fe2000f8e0008 */
[----:B------:R-:W-:-:S02]  /*2130*/  @!P4 LEA.HI.X R5, R2, R19, R3, 0x1, P0 ;  /* 0x000000130205c211 */ /* 0x000fc400000f0c03 */
[----:B------:R-:W-:Y:S02]  /*2140*/  CS2R R126, SRZ ;  /* 0x00000000007e7805 */ /* 0x000fe4000001ff00 */
[----:B------:R-:W-:Y:S01]  /*2150*/  LEA R0, R0, UR6, 0x1 ;  /* 0x0000000600007c11 */ /* 0x000fe2000f8e08ff */
[----:B------:R-:W-:Y:S01]  /*2160*/  @!P3 IMAD R3, R20, UR16, RZ ;  /* 0x000000101403bc24 */ /* 0x000fe2000f8e02ff */
[C---:B---3--:R-:W-:Y:S01]  /*2170*/  @!P3 LEA R2, P0, R8.reuse, R22, 0x1 ;  /* 0x000000160802b211 */ /* 0x048fe200078008ff */
[----:B------:R-:W-:Y:S01]  /*2180*/  @!P3 IMAD.IADD R9, R9, 0x1, R18 ;  /* 0x000000010909b824 */ /* 0x000fe200078e0212 */
[----:B------:R-:W2:Y:S01]  /*2190*/  @!P4 LDC.64 R20, c[0x0][0x388] ;  /* 0x0000e200ff14cb82 */ /* 0x000ea20000000a00 */
[C---:B------:R-:W-:Y:S01]  /*21a0*/  @!P3 IMAD R16, R17.reuse, UR17, R3 ;  /* 0x000000111110bc24 */ /* 0x040fe2000f8e0203 */
[----:B------:R-:W-:Y:S01]  /*21b0*/  @!PT LDS RZ, [RZ] ;  /* 0x00000000fffff984 */ /* 0x000fe20000000800 */
[----:B------:R-:W-:Y:S01]  /*21c0*/  @!PT LDS RZ, [RZ] ;  /* 0x00000000fffff984 */ /* 0x000fe20000000800 */
[----:B------:R-:W-:Y:S01]  /*21d0*/  @!PT LDS RZ, [RZ] ;  /* 0x00000000fffff984 */ /* 0x000fe20000000800 */
[----:B------:R-:W-:Y:S01]  /*21e0*/  @!P4 LDGSTS.E.BYPASS.LTC128B.128 [R0+0x12000], desc[UR38][R4.64] ;  /* 0x120000000400cfae */ /* 0x000fe2000b981a26 */
[----:B------:R-:W-:Y:S01]  /*21f0*/  @!P3 IMAD.MOV.U32 R11, RZ, RZ, R7 ;  /* 0x000000ffff0bb224 */ /* 0x000fe200078e0007 */
[----:B------:R-:W-:Y:S01]  /*2200*/  @!P3 LEA.HI.X R3, R8, R23, R9, 0x1, P0 ;  /* 0x000000170803b211 */ /* 0x000fe200000f0c09 */
[----:B------:R-:W-:Y:S01]  /*2210*/  @!P4 IMAD.WIDE.U32 R6, R24, UR16, R6 ;  /* 0x000000101806cc25 */ /* 0x000fe2000f8e0006 */
[----:B------:R-:W-:Y:S01]  /*2220*/  @!P4 LDGSTS.E.BYPASS.LTC128B.128 [R0+0x14000], desc[UR38][R4.64+0x80] ;  /* 0x140000800400cfae */ /* 0x000fe2000b981a26 */
[----:B------:R-:W-:Y:S01]  /*2230*/  CS2R R124, SRZ ;  /* 0x00000000007c7805 */ /* 0x000fe2000001ff00 */
[----:B------:R-:W3:Y:S01]  /*2240*/  @!P3 LDC.64 R8, c[0x0][0x388] ;  /* 0x0000e200ff08bb82 */ /* 0x000ee20000000a00 */
[----:B------:R-:W-:Y:S01]  /*2250*/  @!P3 IMAD.WIDE.U32 R10, R17, UR16, R10 ;  /* 0x00000010110abc25 */ /* 0x000fe2000f8e000a */
[----:B------:R2:W-:Y:S01]  /*2260*/  @!P4 LDGSTS.E.BYPASS.LTC128B.128 [R0+0x16000], desc[UR38][R4.64+0x100] ;  /* 0x160001000400cfae */ /* 0x0005e2000b981a26 */
[----:B------:R-:W-:-:S02]  /*2270*/  CS2R R130, SRZ ;  /* 0x0000000000827805 */ /* 0x000fc4000001ff00 */
[----:B------:R-:W-:Y:S02]  /*2280*/  CS2R R128, SRZ ;  /* 0x0000000000807805 */ /* 0x000fe4000001ff00 */
[----:B------:R-:W-:Y:S01]  /*2290*/  CS2R R122, SRZ ;  /* 0x00000000007a7805 */ /* 0x000fe2000001ff00 */
[----:B------:R-:W-:Y:S01]  /*22a0*/  @P4 STS.128 [R0+0x12000], RZ ;  /* 0x012000ff00004388 */ /* 0x000fe20000000c00 */
[----:B------:R-:W-:Y:S02]  /*22b0*/  CS2R R120, SRZ ;  /* 0x0000000000787805 */ /* 0x000fe4000001ff00 */
[----:B------:R-:W-:Y:S02]  /*22c0*/  CS2R R118, SRZ ;  /* 0x0000000000767805 */ /* 0x000fe4000001ff00 */
[----:B------:R-:W-:Y:S01]  /*22d0*/  CS2R R116, SRZ ;  /* 0x0000000000747805 */ /* 0x000fe2000001ff00 */
[----:B------:R-:W-:Y:S01]  /*22e0*/  @P4 STS.128 [R0+0x14000], RZ ;  /* 0x014000ff00004388 */ /* 0x000fe20000000c00 */
        /* <DEDUP_REMOVED lines=18> */
[----:B--2---:R-:W-:Y:S01]  /*2410*/  @!P4 LEA R4, P0, R6, R20, 0x1 ;  /* 0x000000140604c211 */ /* 0x004fe200078008ff */
[----:B------:R-:W-:Y:S01]  /*2420*/  @!PT LDS RZ, [RZ] ;  /* 0x00000000fffff984 */ /* 0x000fe20000000800 */
[----:B------:R-:W-:Y:S01]  /*2430*/  @!PT LDS RZ, [RZ] ;  /* 0x00000000fffff984 */ /* 0x000fe20000000800 */
[----:B------:R-:W-:Y:S01]  /*2440*/  @!PT LDS RZ, [RZ] ;  /* 0x00000000fffff984 */ /* 0x000fe20000000800 */
[----:B------:R-:W-:Y:S01]  /*2450*/  @!P3 LDGSTS.E.BYPASS.LTC128B.128 [R0+0x13000], desc[UR38][R2.64] ;  /* 0x130000000200bfae */ /* 0x000fe2000b981a26 */
[----:B------:R-:W-:Y:S02]  /*2460*/  CS2R R54, SRZ ;  /* 0x0000000000367805 */ /* 0x000fe4000001ff00 */
[----:B------:R-:W-:Y:S02]  /*2470*/  CS2R R52, SRZ ;  /* 0x0000000000347805 */ /* 0x000fe4000001ff00 */
[----:B------:R-:W-:Y:S01]  /*2480*/  CS2R R46, SRZ ;  /* 0x00000000002e7805 */ /* 0x000fe2000001ff00 */
[----:B------:R-:W-:Y:S01]  /*2490*/  @!P3 LDGSTS.E.BYPASS.LTC128B.128 [R0+0x15000], desc[UR38][R2.64+0x80] ;  /* 0x150000800200bfae */ /* 0x000fe2000b981a26 */
[----:B------:R-:W-:-:S02]  /*24a0*/  CS2R R44, SRZ ;  /* 0x00000000002c7805 */ /* 0x000fc4000001ff00 */
[----:B------:R-:W-:Y:S02]  /*24b0*/  CS2R R50, SRZ ;  /* 0x0000000000327805 */ /* 0x000fe4000001ff00 */
[----:B------:R-:W-:Y:S01]  /*24c0*/  CS2R R48, SRZ ;  /* 0x0000000000307805 */ /* 0x000fe2000001ff00 */
[----:B------:R2:W-:Y:S01]  /*24d0*/  @!P3 LDGSTS.E.BYPASS.LTC128B.128 [R0+0x17000], desc[UR38][R2.64+0x100] ;  /* 0x170001000200bfae */ /* 0x0005e2000b981a26 */
[----:B------:R-:W-:Y:S02]  /*24e0*/  CS2R R42, SRZ ;  /* 0x00000000002a7805 */ /* 0x000fe4000001ff00 */
[----:B------:R-:W-:Y:S02]  /*24f0*/  CS2R R40, SRZ ;  /* 0x0000000000287805 */ /* 0x000fe4000001ff00 */
[----:B------:R-:W-:Y:S01]  /*2500*/  CS2R R38, SRZ ;  /* 0x0000000000267805 */ /* 0x000fe2000001ff00 */
[----:B------:R-:W0:Y:S01]  /*2510*/  LDGDEPBAR ;  /* 0x00000000000079af */ /* 0x000e220000000000 */
[----:B------:R-:W-:-:S02]  /*2520*/  CS2R R36, SRZ ;  /* 0x0000000000247805 */ /* 0x000fc4000001ff00 */
[----:B------:R-:W-:Y:S01]  /*2530*/  CS2R R34, SRZ ;  /* 0x0000000000227805 */ /* 0x000fe2000001ff00 */
[----:B------:R-:W-:Y:S01]  /*2540*/  UIADD3 UR53, UPT, UPT, UR53, 0x40, -UR37 ;  /* 0x0000004035357890 */ /* 0x000fe2000fffe825 */
[----:B------:R-:W-:Y:S01]  /*2550*/  @!P5 LDGSTS.E.BYPASS.LTC128B.128 [R0+0x6000], desc[UR38][R32.64] ;  /* 0x060000002000dfae */ /* 0x000fe2000b981a26 */
[----:B------:R-:W-:Y:S01]  /*2560*/  UIADD3 UR34, UPT, UPT, UR34, 0x40, URZ ;  /* 0x0000004022227890 */ /* 0x000fe2000fffe0ff */
[----:B------:R-:W4:Y:S02]  /*2570*/  LDCU UR8, c[0x0][0x3e0] ;  /* 0x00007c00ff0877ac */ /* 0x000f240008000800 */
[----:B------:R-:W-:Y:S01]  /*2580*/  @!P5 LDGSTS.E.BYPASS.LTC128B.128 [R0+0x8000], desc[UR38][R32.64+0x80] ;  /* 0x080000802000dfae */ /* 0x000fe2000b981a26 */
[----:B------:R-:W1:Y:S03]  /*2590*/  LDCU UR9, c[0x0][0x45c] ;  /* 0x00008b80ff0977ac */ /* 0x000e660008000800 */
[----:B------:R-:W-:Y:S04]  /*25a0*/  @!P5 LDGSTS.E.BYPASS.LTC128B.128 [R0+0xa000], desc[UR38][R32.64+0x100] ;  /* 0x0a0001002000dfae */ /* 0x000fe8000b981a26 */
[----:B------:R-:W-:Y:S04]  /*25b0*/  @P5 STS.128 [R0+0x6000], RZ ;  /* 0x006000ff00005388 */ /* 0x000fe80000000c00 */
[----:B------:R-:W-:Y:S01]  /*25c0*/  @P5 STS.128 [R0+0x8000], RZ ;  /* 0x008000ff00005388 */ /* 0x000fe20000000c00 */
[----:B--2---:R-:W-:-:S03]  /*25d0*/  @!P4 IMAD R2, R24, UR17, R7 ;  /* 0x000000111802cc24 */ /* 0x004fc6000f8e0207 */
[----:B------:R-:W-:Y:S01]  /*25e0*/  @P5 STS.128 [R0+0xa000], RZ ;  /* 0x00a000ff00005388 */ /* 0x000fe20000000c00 */
[----:B------:R-:W-:Y:S02]  /*25f0*/  @!P3 IMAD.IADD R3, R11, 0x1, R16 ;  /* 0x000000010b03b824 */ /* 0x000fe400078e0210 */
[----:B------:R-:W-:Y:S01]  /*2600*/  IMAD.MOV.U32 R7, RZ, RZ, 0x7f800000 ;  /* 0x7f800000ff077424 */ /* 0x000fe200078e00ff */
[----:B------:R-:W-:Y:S01]  /*2610*/  @P2 STS.128 [R0+0x7000], RZ ;  /* 0x007000ff00002388 */ /* 0x000fe20000000c00 */
[----:B------:R-:W-:Y:S01]  /*2620*/  @!P4 LEA.HI.X R5, R6, R21, R2, 0x1, P0 ;  /* 0x000000150605c211 */ /* 0x000fe200000f0c02 */
[----:B------:R-:W-:Y:S01]  /*2630*/  IMAD.MOV.U32 R6, RZ, RZ, 0x7f800000 ;  /* 0x7f800000ff067424 */ /* 0x000fe200078e00ff */
[C---:B---3--:R-:W-:Y:S01]  /*2640*/  @!P3 LEA R2, P0, R10.reuse, R8, 0x1 ;  /* 0x000000080a02b211 */ /* 0x048fe200078008ff */
[----:B------:R-:W-:Y:S03]  /*2650*/  @P2 STS.128 [R0+0x9000], RZ ;  /* 0x009000ff00002388 */ /* 0x000fe60000000c00 */
[----:B------:R-:W-:Y:S01]  /*2660*/  @!P3 LEA.HI.X R3, R10, R9, R3, 0x1, P0 ;  /* 0x000000090a03b211 */ /* 0x000fe200000f0c03 */
[----:B------:R-:W-:Y:S01]  /*2670*/  @P2 STS.128 [R0+0xb000], RZ ;  /* 0x00b000ff00002388 */ /* 0x000fe20000000c00 */
[----:B------:R-:W-:-:S03]  /*2680*/  ISETP.GE.AND P0, PT, R68, UR49, PT ;  /* 0x0000003144007c0c */ /* 0x000fc6000bf06270 */
[----:B------:R-:W-:Y:S01]  /*2690*/  @!PT LDS RZ, [RZ] ;  /* 0x00000000fffff984 */ /* 0x000fe20000000800 */
[----:B------:R-:W-:Y:S01]  /*26a0*/  @!PT LDS RZ, [RZ] ;  /* 0x00000000fffff984 */ /* 0x000fe20000000800 */
[----:B------:R-:W-:Y:S01]  /*26b0*/  @!PT LDS RZ, [RZ] ;  /* 0x00000000fffff984 */ /* 0x000fe20000000800 */
[----:B------:R-:W-:Y:S04]  /*26c0*/  @!P2 LDGSTS.E.BYPASS.LTC128B.128 [R0+0x7000], desc[UR38][R14.64] ;  /* 0x070000000e00afae */ /* 0x000fe8000b981a26 */
[----:B------:R-:W-:Y:S04]  /*26d0*/  @!P2 LDGSTS.E.BYPASS.LTC128B.128 [R0+0x9000], desc[UR38][R14.64+0x80] ;  /* 0x090000800e00afae */ /* 0x000fe8000b981a26 */
[----:B------:R2:W-:Y:S04]  /*26e0*/  @!P2 LDGSTS.E.BYPASS.LTC128B.128 [R0+0xb000], desc[UR38][R14.64+0x100] ;  /* 0x0b0001000e00afae */ /* 0x0005e8000b981a26 */
[----:B------:R-:W-:Y:S04]  /*26f0*/  @!P5 LDGSTS.E.BYPASS.LTC128B.128 [R0], desc[UR38][R30.64] ;  /* 0x000000001e00dfae */ /* 0x000fe8000b981a26 */
[----:B------:R-:W-:Y:S04]  /*2700*/  @!P5 LDGSTS.E.BYPASS.LTC128B.128 [R0+0x2000], desc[UR38][R30.64+0x80] ;  /* 0x020000801e00dfae */ /* 0x000fe8000b981a26 */
[----:B------:R-:W-:Y:S04]  /*2710*/  @!P5 LDGSTS.E.BYPASS.LTC128B.128 [R0+0x4000], desc[UR38][R30.64+0x100] ;  /* 0x040001001e00dfae */ /* 0x000fe8000b981a26 */
[----:B------:R-:W-:Y:S04]  /*2720*/  @P5 STS.128 [R0], RZ ;  /* 0x000000ff00005388 */ /* 0x000fe80000000c00 */
[----:B------:R-:W-:Y:S04]  /*2730*/  @P5 STS.128 [R0+0x2000], RZ ;  /* 0x002000ff00005388 */ /* 0x000fe80000000c00 */
[----:B------:R-:W-:Y:S04]  /*2740*/  @P5 STS.128 [R0+0x4000], RZ ;  /* 0x004000ff00005388 */ /* 0x000fe80000000c00 */
[----:B------:R-:W-:Y:S04]  /*2750*/  @P2 STS.128 [R0+0x1000], RZ ;  /* 0x001000ff00002388 */ /* 0x000fe80000000c00 */
[----:B------:R-:W-:Y:S04]  /*2760*/  @P2 STS.128 [R0+0x3000], RZ ;  /* 0x003000ff00002388 */ /* 0x000fe80000000c00 */
[----:B------:R-:W-:Y:S04]  /*2770*/  @P2 STS.128 [R0+0x5000], RZ ;  /* 0x005000ff00002388 */ /* 0x000fe80000000c00 */
[----:B------:R-:W-:Y:S01]  /*2780*/  @!PT LDS RZ, [RZ] ;  /* 0x00000000fffff984 */ /* 0x000fe20000000800 */
[----:B------:R-:W-:Y:S01]  /*2790*/  @!PT LDS RZ, [RZ] ;  /* 0x00000000fffff984 */ /* 0x000fe20000000800 */
[----:B------:R-:W-:Y:S01]  /*27a0*/  @!PT LDS RZ, [RZ] ;  /* 0x00000000fffff984 */ /* 0x000fe20000000800 */
[----:B------:R-:W-:Y:S04]  /*27b0*/  @!P2 LDGSTS.E.BYPASS.LTC128B.128 [R0+0x1000], desc[UR38][R12.64] ;  /* 0x010000000c00afae */ /* 0x000fe8000b981a26 */
[----:B------:R-:W-:Y:S04]  /*27c0*/  @!P2 LDGSTS.E.BYPASS.LTC128B.128 [R0+0x3000], desc[UR38][R12.64+0x80] ;  /* 0x030000800c00afae */ /* 0x000fe8000b981a26 */
[----:B------:R-:W-:Y:S04]  /*27d0*/  @!P2 LDGSTS.E.BYPASS.LTC128B.128 [R0+0x5000], desc[UR38][R12.64+0x100] ;  /* 0x050001000c00afae */ /* 0x000fe8000b981a26 */
[----:B------:R-:W-:Y:S04]  /*27e0*/  @!P4 LDGSTS.E.BYPASS.LTC128B.128 [R0+0xc000], desc[UR38][R4.64] ;  /* 0x0c0000000400cfae */ /* 0x000fe8000b981a26 */
[----:B------:R-:W-:Y:S04]  /*27f0*/  @!P4 LDGSTS.E.BYPASS.LTC128B.128 [R0+0xe000], desc[UR38][R4.64+0x80] ;  /* 0x0e0000800400cfae */ /* 0x000fe8000b981a26 */
[----:B------:R3:W-:Y:S01]  /*2800*/  @!P4 LDGSTS.E.BYPASS.LTC128B.128 [R0+0x10000], desc[UR38][R4.64+0x100] ;  /* 0x100001000400cfae */ /* 0x0007e2000b981a26 */
[----:B--2---:R-:W2:Y:S03]  /*2810*/  S2R R14, SR_TID.X ;  /* 0x00000000000e7919 */ /* 0x004ea60000002100 */
[----:B------:R-:W-:Y:S04]  /*2820*/  @P4 STS.128 [R0+0xc000], RZ ;  /* 0x00c000ff00004388 */ /* 0x000fe80000000c00 */
[----:B------:R-:W-:Y:S04]  /*2830*/  @P4 STS.128 [R0+0xe000], RZ ;  /* 0x00e000ff00004388 */ /* 0x000fe80000000c00 */
[----:B------:R-:W-:Y:S04]  /*2840*/  @P4 STS.128 [R0+0x10000], RZ ;  /* 0x010000ff00004388 */ /* 0x000fe80000000c00 */
[----:B------:R-:W-:Y:S04]  /*2850*/  @P3 STS.128 [R0+0xd000], RZ ;  /* 0x00d000ff00003388 */ /* 0x000fe80000000c00 */
[----:B------:R-:W-:Y:S01]  /*2860*/  @P3 STS.128 [R0+0xf000], RZ ;  /* 0x00f000ff00003388 */ /* 0x000fe20000000c00 */
[----:B---3--:R-:W-:-:S03]  /*2870*/  IMAD.MOV.U32 R4, RZ, RZ, 0x4 ;  /* 0x00000004ff047424 */ /* 0x008fc600078e00ff */
[----:B------:R3:W-:Y:S01]  /*2880*/  @P3 STS.128 [R0+0x11000], RZ ;  /* 0x011000ff00003388 */ /* 0x0007e20000000c00 */
[----:B------:R-:W-:-:S03]  /*2890*/  IMAD.WIDE.U32 R4, R68, R4, UR58 ;  /* 0x0000003a44047e25 */ /* 0x000fc6000f8e0004 */
[----:B------:R-:W-:Y:S01]  /*28a0*/  @!PT LDS RZ, [RZ] ;  /* 0x00000000fffff984 */ /* 0x000fe20000000800 */
[----:B------:R-:W-:Y:S01]  /*28b0*/  @!PT LDS RZ, [RZ] ;  /* 0x00000000fffff984 */ /* 0x000fe20000000800 */
[----:B------:R-:W-:Y:S01]  /*28c0*/  @!PT LDS RZ, [RZ] ;  /* 0x00000000fffff984 */ /* 0x000fe20000000800 */
[----:B------:R-:W-:Y:S04]  /*28d0*/  @!P3 LDGSTS.E.BYPASS.LTC128B.128 [R0+0xd000], desc[UR38][R2.64] ;  /* 0x0d0000000200bfae */ /* 0x000fe8000b981a26 */
[----:B------:R-:W-:Y:S04]  /*28e0*/  @!P3 LDGSTS.E.BYPASS.LTC128B.128 [R0+0xf000], desc[UR38][R2.64+0x80] ;  /* 0x0f0000800200bfae */ /* 0x000fe8000b981a26 */
[----:B------:R5:W-:Y:S04]  /*28f0*/  @!P3 LDGSTS.E.BYPASS.LTC128B.128 [R0+0x11000], desc[UR38][R2.64+0x100] ;  /* 0x110001000200bfae */ /* 0x000be8000b981a26 */
[----:B------:R-:W0:Y:S04]  /*2900*/  LDGDEPBAR ;  /* 0x00000000000079af */ /* 0x000e280000000000 */
[----:B------:R-:W4:Y:S04]  /*2910*/  @!P0 LDG.E R7, desc[UR38][R4.64] ;  /* 0x0000002604078981 */ /* 0x000f28000c1e1900 */
[----:B------:R3:W4:Y:S01]  /*2920*/  @!P1 LDG.E R6, desc[UR38][R4.64+0x20] ;  /* 0x0000202604069981 */ /* 0x000722000c1e1900 */
[C---:B--2---:R-:W-:Y:S01]  /*2930*/  IMAD.SHL.U32 R13, R14.reuse, 0x2, RZ ;  /* 0x000000020e0d7824 */ /* 0x044fe200078e00ff */
[----:B------:R-:W-:Y:S01]  /*2940*/  SHF.R.U32.HI R12, RZ, 0x2, R14 ;  /* 0x00000002ff0c7819 */ /* 0x000fe2000001160e */
[C---:B------:R-:W-:Y:S01]  /*2950*/  IMAD.SHL.U32 R11, R14.reuse, 0x20, RZ ;  /* 0x000000200e0b7824 */ /* 0x040fe200078e00ff */
[----:B------:R-:W-:Y:S01]  /*2960*/  CS2R R30, SRZ ;  /* 0x00000000001e7805 */ /* 0x000fe2000001ff00 */
[----:B------:R-:W-:Y:S01]  /*2970*/  IMAD.SHL.U32 R15, R14, 0x8, RZ ;  /* 0x000000080e0f7824 */ /* 0x000fe200078e00ff */
[----:B------:R-:W-:-:S02]  /*2980*/  LOP3.LUT R8, R13, 0x20, RZ, 0xc0, !PT ;  /* 0x000000200d087812 */ /* 0x000fc400078ec0ff */
[----:B------:R-:W-:Y:S02]  /*2990*/  CS2R R32, SRZ ;  /* 0x0000000000207805 */ /* 0x000fe4000001ff00 */
[----:B------:R-:W-:Y:S02]  /*29a0*/  CS2R R22, SRZ ;  /* 0x0000000000167805 */ /* 0x000fe4000001ff00 */
[----:B------:R-:W-:Y:S01]  /*29b0*/  CS2R R20, SRZ ;  /* 0x0000000000147805 */ /* 0x000fe2000001ff00 */
[----:B-1----:R-:W-:Y:S01]  /*29c0*/  USHF.L.U32 UR10, UR10, 0x6, URZ ;  /* 0x000000060a0a7899 */ /* 0x002fe200080006ff */
[----:B-----5:R-:W-:Y:S01]  /*29d0*/  IMAD.SHL.U32 R2, R25, 0x40, RZ ;  /* 0x0000004019027824 */ /* 0x020fe200078e00ff */
[----:B------:R-:W-:-:S04]  /*29e0*/  DEPBAR.LE SB0, 0x1 ;  /* 0x000080400000791a */ /* 0x000fc80000000000 */
[----:B---3--:R-:W-:Y:S01]  /*29f0*/  LOP3.LUT R0, R2, 0x1c0, RZ, 0xc0, !PT ;  /* 0x000001c002007812 */ /* 0x008fe200078ec0ff */
[----:B------:R-:W-:-:S03]  /*2a00*/  IMAD.SHL.U32 R3, R25, 0x10, RZ ;  /* 0x0000001019037824 */ /* 0x000fc600078e00ff */
[----:B------:R-:W-:Y:S02]  /*2a10*/  LOP3.LUT R0, R0, 0x38, R26, 0xf8, !PT ;  /* 0x0000003800007812 */ /* 0x000fe400078ef81a */
[----:B------:R-:W-:Y:S01]  /*2a20*/  LOP3.LUT R4, R2, 0x200, RZ, 0xc0, !PT ;  /* 0x0000020002047812 */ /* 0x000fe200078ec0ff */
[----:B------:R-:W-:Y:S01]  /*2a30*/  BAR.SYNC.DEFER_BLOCKING 0x0 ;  /* 0x0000000000007b1d */ /* 0x000fe20000010000 */
[----:B------:R-:W-:-:S04]  /*2a40*/  LOP3.LUT P3, R2, R14, 0x2, RZ, 0xc0, !PT ;  /* 0x000000020e027812 */ /* 0x000fc8000786c0ff */
[----:B------:R-:W-:Y:S02]  /*2a50*/  ISETP.NE.AND P0, PT, R2, RZ, PT ;  /* 0x000000ff0200720c */ /* 0x000fe40003f05270 */
[----:B------:R-:W-:Y:S01]  /*2a60*/  LOP3.LUT R2, R0, 0x8, R25, 0x78, !PT ;  /* 0x0000000800027812 */ /* 0x000fe200078e7819 */
[----:B----4-:R1:W-:Y:S04]  /*2a70*/  STL [R1+0x5c], R7 ;  /* 0x00005c0701007387 */ /* 0x0103e80000100800 */
[----:B------:R2:W-:Y:S01]  /*2a80*/  STL [R1+0x58], R6 ;  /* 0x0000580601007387 */ /* 0x0005e20000100800 */
[C---:B-1----:R-:W-:Y:S02]  /*2a90*/  IMAD.SHL.U32 R7, R25.reuse, 0x20, RZ ;  /* 0x0000002019077824 */ /* 0x042fe400078e00ff */
[----:B--2---:R-:W-:-:S03]  /*2aa0*/  IMAD.SHL.U32 R6, R25, 0x2, RZ ;  /* 0x0000000219067824 */ /* 0x004fc600078e00ff */
[----:B------:R-:W-:Y:S02]  /*2ab0*/  LOP3.LUT R5, R7, 0x200, RZ, 0xc0, !PT ;  /* 0x0000020007057812 */ /* 0x000fe400078ec0ff */
[----:B------:R-:W-:Y:S02]  /*2ac0*/  LOP3.LUT R7, R4, 0xc00, R7, 0xf8, !PT ;  /* 0x00000c0004077812 */ /* 0x000fe400078ef807 */
[----:B------:R-:W-:Y:S02]  /*2ad0*/  LOP3.LUT R6, R6, 0x6, RZ, 0xc0, !PT ;  /* 0x0000000606067812 */ /* 0x000fe400078ec0ff */
[----:B------:R-:W-:Y:S02]  /*2ae0*/  LOP3.LUT R5, R5, 0x3800, R3, 0xf8, !PT ;  /* 0x0000380005057812 */ /* 0x000fe400078ef803 */
[----:B------:R-:W-:Y:S02]  /*2af0*/  LOP3.LUT R4, R6, 0xe0, R27, 0xf8, !PT ;  /* 0x000000e006047812 */ /* 0x000fe400078ef81b */
[----:B------:R-:W-:-:S02]  /*2b00*/  CS2R R26, SRZ ;  /* 0x00000000001a7805 */ /* 0x000fc4000001ff00 */
[----:B------:R-:W-:Y:S01]  /*2b10*/  LOP3.LUT R6, R0, 0x8, R28, 0x78, !PT ;  /* 0x0000000800067812 */ /* 0x000fe200078e781c */
[----:B------:R-:W-:Y:S01]  /*2b20*/  IMAD.U32 R0, RZ, RZ, UR40 ;  /* 0x00000028ff007e24 */ /* 0x000fe2000f8e00ff */
[----:B------:R-:W-:Y:S02]  /*2b30*/  LOP3.LUT P4, R3, R14, 0x4, RZ, 0xc0, !PT ;  /* 0x000000040e037812 */ /* 0x000fe4000788c0ff */
[----:B------:R-:W-:Y:S02]  /*2b40*/  CS2R R28, SRZ ;  /* 0x00000000001c7805 */ /* 0x000fe4000001ff00 */
[----:B------:R-:W-:Y:S01]  /*2b50*/  LOP3.LUT R252, R7, R6, RZ, 0xfc, !PT ;  /* 0x0000000607fc7212 */ /* 0x000fe200078efcff */
[----:B------:R-:W-:Y:S01]  /*2b60*/  IMAD.U32 R0, R0, 0x40, R4 ;  /* 0x0000004000007824 */ /* 0x000fe200078e0004 */
[----:B------:R-:W-:Y:S01]  /*2b70*/  ISETP.NE.AND P5, PT, R3, RZ, PT ;  /* 0x000000ff0300720c */ /* 0x000fe20003fa5270 */
[----:B------:R-:W-:Y:S01]  /*2b80*/  IMAD.SHL.U32 R4, R14, 0x10, RZ ;  /* 0x000000100e047824 */ /* 0x000fe200078e00ff */
[----:B------:R-:W-:Y:S01]  /*2b90*/  SHF.R.U32.HI R3, RZ, 0x3, R14 ;  /* 0x00000003ff037819 */ /* 0x000fe2000001160e */
[----:B------:R-:W-:Y:S01]  /*2ba0*/  IMAD.MOV.U32 R6, RZ, RZ, 0x40 ;  /* 0x00000040ff067424 */ /* 0x000fe200078e00ff */
[----:B------:R1:W-:Y:S01]  /*2bb0*/  STL [R1+0x38], R0 ;  /* 0x0000380001007387 */ /* 0x0003e20000100800 */
[----:B------:R-:W-:Y:S01]  /*2bc0*/  R2P PR, R25, 0x6 ;  /* 0x0000000619007804 */ /* 0x000fe20000000000 */
[----:B------:R-:W-:Y:S01]  /*2bd0*/  IMAD.U32 R7, RZ, RZ, UR48 ;  /* 0x00000030ff077e24 */ /* 0x000fe2000f8e00ff */
[----:B------:R-:W-:-:S02]  /*2be0*/  LOP3.LUT R8, R8, 0x18, R3, 0xf8, !PT ;  /* 0x0000001808087812 */ /* 0x000fc400078ef803 */
[----:B------:R-:W-:Y:S02]  /*2bf0*/  CS2R R24, SRZ ;  /* 0x0000000000187805 */ /* 0x000fe4000001ff00 */
[----:B------:R-:W-:Y:S02]  /*2c00*/  LOP3.LUT R3, R13, 0x38, RZ, 0xc0, !PT ;  /* 0x000000380d037812 */ /* 0x000fe400078ec0ff */
[----:B------:R-:W-:Y:S01]  /*2c10*/  LOP3.LUT R9, R4, 0x1c0, RZ, 0xc0, !PT ;  /* 0x000001c004097812 */ /* 0x000fe200078ec0ff */
[----:B------:R-:W-:Y:S01]  /*2c20*/  IMAD.SHL.U32 R4, R14, 0x40, RZ ;  /* 0x000000400e047824 */ /* 0x000fe200078e00ff */
[----:B------:R-:W-:Y:S02]  /*2c30*/  LEA R252, R252, UR6, 0x1 ;  /* 0x00000006fcfc7c11 */ /* 0x000fe4000f8e08ff */
[----:B-1----:R-:W-:Y:S01]  /*2c40*/  LOP3.LUT R0, R5, R2, RZ, 0xfc, !PT ;  /* 0x0000000205007212 */ /* 0x002fe200078efcff */
[----:B------:R-:W-:Y:S01]  /*2c50*/  IMAD.MOV.U32 R5, RZ, RZ, 0x20 ;  /* 0x00000020ff057424 */ /* 0x000fe200078e00ff */
[----:B------:R-:W-:-:S02]  /*2c60*/  LOP3.LUT R2, R11, 0xc00, RZ, 0xc0, !PT ;  /* 0x00000c000b027812 */ /* 0x000fc400078ec0ff */
[----:B------:R-:W-:Y:S02]  /*2c70*/  LEA R10, R0, UR6, 0x1 ;  /* 0x00000006000a7c11 */ /* 0x000fe4000f8e08ff */
[----:B------:R-:W-:Y:S02]  /*2c80*/  LOP3.LUT R2, R2, 0x6, R13, 0xf8, !PT ;  /* 0x0000000602027812 */ /* 0x000fe400078ef80d */
[----:B------:R-:W-:Y:S01]  /*2c90*/  LOP3.LUT R0, R3, 0x20, R12, 0x78, !PT ;  /* 0x0000002003007812 */ /* 0x000fe200078e780c */
[----:B------:R-:W-:Y:S01]  /*2ca0*/  STL [R1], R10 ;  /* 0x0000000a01007387 */ /* 0x000fe20000100800 */
[----:B------:R-:W-:Y:S01]  /*2cb0*/  SHF.R.U32.HI R12, RZ, 0x1, R14 ;  /* 0x00000001ff0c7819 */ /* 0x000fe2000001160e */
[----:B------:R-:W-:Y:S01]  /*2cc0*/  VIADD R3, R10, 0x12000 ;  /* 0x000120000a037836 */ /* 0x000fe20000000000 */
[----:B------:R-:W-:Y:S01]  /*2cd0*/  LOP3.LUT R0, R2, R0, R9, 0xfe, !PT ;  /* 0x0000000002007212 */ /* 0x000fe200078efe09 */
[----:B------:R-:W-:Y:S01]  /*2ce0*/  IMAD.MOV.U32 R0, RZ, RZ, 0x20 ;  /* 0x00000020ff007424 */ /* 0x000fe200078e00ff */
[----:B------:R-:W-:Y:S01]  /*2cf0*/  LOP3.LUT R13, R4, 0x200, RZ, 0xc0, !PT ;  /* 0x00000200040d7812 */ /* 0x000fe200078ec0ff */
[----:B------:R-:W-:Y:S01]  /*2d00*/  IMAD.MOV.U32 R9, RZ, RZ, 0x10 ;  /* 0x00000010ff097424 */ /* 0x000fe200078e00ff */
[----:B------:R-:W1:Y:S01]  /*2d10*/  LDSM.16.M88.4 R148, [R10+0x12000] ;  /* 0x012000000a94783b */ /* 0x000e620000000200 */
[----:B------:R-:W-:Y:S01]  /*2d20*/  VIADD R232, R10, 0x12040 ;  /* 0x000120400ae87836 */ /* 0x000fe20000000000 */
[----:B------:R-:W-:Y:S01]  /*2d30*/  SEL R0, R0, 0xffffffe0, !P1 ;  /* 0xffffffe000007807 */ /* 0x000fe20004800000 */
[----:B------:R-:W-:Y:S01]  /*2d40*/  @P2 VIADD R232, R3, 0xffffffc0 ;  /* 0xffffffc003e82836 */ /* 0x000fe20000000000 */
[----:B------:R-:W-:Y:S01]  /*2d50*/  SEL R9, R9, 0xfffffff0, !P4 ;  /* 0xfffffff009097807 */ /* 0x000fe20006000000 */
[----:B------:R-:W-:Y:S01]  /*2d60*/  IMAD.MOV.U32 R3, RZ, RZ, 0x40 ;  /* 0x00000040ff037424 */ /* 0x000fe200078e00ff */
[----:B------:R-:W2:Y:S01]  /*2d70*/  LDSM.16.M88.4 R152, [R10+0x12800] ;  /* 0x012800000a98783b */ /* 0x000ea20000000200 */
[----:B------:R-:W-:Y:S01]  /*2d80*/  IMAD.IADD R2, R0, 0x1, R10 ;  /* 0x0000000100027824 */ /* 0x000fe200078e020a */
[----:B------:R-:W-:Y:S01]  /*2d90*/  LOP3.LUT P1, RZ, R14, 0x8, RZ, 0xc0, !PT ;  /* 0x000000080eff7812 */ /* 0x000fe2000782c0ff */
[----:B------:R-:W-:Y:S01]  /*2da0*/  IMAD.IADD R240, R0, 0x1, R232 ;  /* 0x0000000100f07824 */ /* 0x000fe200078e02e8 */
[----:B------:R-:W3:Y:S01]  /*2db0*/  LDSM.16.M88.4 R164, [R232] ;  /* 0x00000000e8a4783b */ /* 0x000ee20000000200 */
[----:B------:R-:W-:-:S03]  /*2dc0*/  SEL R3, R3, 0xffffffc0, !P2 ;  /* 0xffffffc003037807 */ /* 0x000fc60005000000 */
[----:B------:R-:W-:Y:S04]  /*2dd0*/  STL [R1+0x4], R2 ;  /* 0x0000040201007387 */ /* 0x000fe80000100800 */
[----:B------:R-:W4:Y:S04]  /*2de0*/  LDSM.16.M88.4 R156, [R2+0x12000] ;  /* 0x01200000029c783b */ /* 0x000f280000000200 */
[----:B------:R-:W1:Y:S04]  /*2df0*/  LDSM.16.M88.4 R160, [R2+0x12800] ;  /* 0x0128000002a0783b */ /* 0x000e680000000200 */
[----:B------:R-:W1:Y:S04]  /*2e00*/  LDSM.16.M88.4 R188, [R2+0x14000] ;  /* 0x0140000002bc783b */ /* 0x000e680000000200 */
[----:B------:R-:W1:Y:S04]  /*2e10*/  LDSM.16.M88.4 R192, [R2+0x14800] ;  /* 0x0148000002c0783b */ /* 0x000e680000000200 */
[----:B------:R-:W1:Y:S04]  /*2e20*/  LDSM.16.M88.4 R220, [R2+0x16000] ;  /* 0x0160000002dc783b */ /* 0x000e680000000200 */
[----:B------:R5:W1:Y:S04]  /*2e30*/  LDSM.16.M88.4 R224, [R2+0x16800] ;  /* 0x0168000002e0783b */ /* 0x000a680000000200 */
[----:B------:R-:W1:Y:S04]  /*2e40*/  LDSM.16.M88.4 R168, [R232+0x800] ;  /* 0x00080000e8a8783b */ /* 0x000e680000000200 */
[----:B------:R-:W1:Y:S04]  /*2e50*/  LDSM.16.M88.4 R196, [R232+0x2000] ;  /* 0x00200000e8c4783b */ /* 0x000e680000000200 */
[----:B------:R-:W1:Y:S04]  /*2e60*/  LDSM.16.M88.4 R200, [R232+0x2800] ;  /* 0x00280000e8c8783b */ /* 0x000e680000000200 */
[----:B------:R-:W1:Y:S04]  /*2e70*/  LDSM.16.M88.4 R228, [R232+0x4000] ;  /* 0x00400000e8e4783b */ /* 0x000e680000000200 */
[----:B------:R-:W1:Y:S01]  /*2e80*/  LDSM.16.M88.4 R172, [R240] ;  /* 0x00000000f0ac783b */ /* 0x000e620000000200 */
[----:B-----5:R-:W-:-:S03]  /*2e90*/  LOP3.LUT R2, R8, 0x1c0, R4, 0xf8, !PT ;  /* 0x000001c008027812 */ /* 0x020fc600078ef804 */
[----:B------:R-:W1:Y:S01]  /*2ea0*/  LDSM.16.M88.4 R176, [R240+0x800] ;  /* 0x00080000f0b0783b */ /* 0x000e620000000200 */
[----:B------:R-:W-:Y:S02]  /*2eb0*/  LOP3.LUT R8, R4, 0x1c0, RZ, 0xc0, !PT ;  /* 0x000001c004087812 */ /* 0x000fe400078ec0ff */
[----:B------:R-:W-:Y:S01]  /*2ec0*/  LOP3.LUT R2, R2, 0x38, R15, 0x78, !PT ;  /* 0x0000003802027812 */ /* 0x000fe200078e780f */
[----:B------:R-:W1:Y:S03]  /*2ed0*/  LDSM.16.M88.4 R204, [R240+0x2000] ;  /* 0x00200000f0cc783b */ /* 0x000e660000000200 */
[----:B------:R-:W-:Y:S01]  /*2ee0*/  LOP3.LUT R16, R2, 0x200, R4, 0xf8, !PT ;  /* 0x0000020002107812 */ /* 0x000fe200078ef804 */
[----:B------:R-:W1:Y:S01]  /*2ef0*/  LDSM.16.M88.4 R208, [R240+0x2800] ;  /* 0x00280000f0d0783b */ /* 0x000e620000000200 */
[----:B------:R-:W-:Y:S02]  /*2f00*/  SEL R2, R6, 0xffffffc0, !P4 ;  /* 0xffffffc006027807 */ /* 0x000fe40006000000 */
[----:B------:R-:W-:Y:S01]  /*2f10*/  SEL R6, R5, 0xffffffe0, !P3 ;  /* 0xffffffe005067807 */ /* 0x000fe20005800000 */
[----:B------:R-:W-:Y:S01]  /*2f20*/  STL [R1+0x2c], R16 ;  /* 0x00002c1001007387 */ /* 0x000fe20000100800 */
[----:B------:R-:W-:-:S03]  /*2f30*/  LOP3.LUT R4, R12, 0x10, RZ, 0xc0, !PT ;  /* 0x000000100c047812 */ /* 0x000fc600078ec0ff */
[----:B------:R5:W-:Y:S01]  /*2f40*/  STL [R1+0x28], R2 ;  /* 0x0000280201007387 */ /* 0x000be20000100800 */
[----:B------:R-:W-:-:S03]  /*2f50*/  LOP3.LUT R4, R4, 0x8, R14, 0xf8, !PT ;  /* 0x0000000804047812 */ /* 0x000fc600078ef80e */
[----:B------:R-:W-:Y:S04]  /*2f60*/  STL [R1+0x60], R9 ;  /* 0x0000600901007387 */ /* 0x000fe80000100800 */
[----:B------:R2:W-:Y:S04]  /*2f70*/  STL [R1+0x20], R6 ;  /* 0x0000200601007387 */ /* 0x0005e80000100800 */
[----:B------:R-:W1:Y:S04]  /*2f80*/  LDSM.16.M88.4 R236, [R240+0x4000] ;  /* 0x00400000f0ec783b */ /* 0x000e680000000200 */
[----:B------:R-:W1:Y:S04]  /*2f90*/  LDSM.16.M88.4 R232, [R232+0x4800] ;  /* 0x00480000e8e8783b */ /* 0x000e680000000200 */
[----:B------:R-:W1:Y:S04]  /*2fa0*/  LDSM.16.M88.4 R240, [R240+0x4800] ;  /* 0x00480000f0f0783b */ /* 0x000e680000000200 */
[----:B------:R-:W1:Y:S01]  /*2fb0*/  LDSM.16.M88.4 R180, [R10+0x14000] ;  /* 0x014000000ab4783b */ /* 0x000e620000000200 */
[----:B-----5:R-:W-:-:S03]  /*2fc0*/  LOP3.LUT R2, R8, 0x38, R15, 0xf8, !PT ;  /* 0x0000003808027812 */ /* 0x020fc600078ef80f */
[----:B------:R-:W1:Y:S01]  /*2fd0*/  LDSM.16.M88.4 R184, [R10+0x14800] ;  /* 0x014800000ab8783b */ /* 0x000e620000000200 */
[----:B------:R-:W-:-:S03]  /*2fe0*/  LOP3.LUT R4, R4, R2, RZ, 0x3c, !PT ;  /* 0x0000000204047212 */ /* 0x000fc600078e3cff */
[----:B------:R-:W1:Y:S01]  /*2ff0*/  LDSM.16.M88.4 R212, [R10+0x16000] ;  /* 0x016000000ad4783b */ /* 0x000e620000000200 */
[----:B--2---:R-:W-:Y:S02]  /*3000*/  IADD3 R6, PT, PT, R7, UR37, R68 ;  /* 0x0000002507067c10 */ /* 0x004fe4000fffe044 */
[----:B------:R-:W-:Y:S01]  /*3010*/  SEL R7, R5, 0xffffffe0, !P0 ;  /* 0xffffffe005077807 */ /* 0x000fe20004000000 */
[----:B------:R-:W2:Y:S01]  /*3020*/  LDSM.16.M88.4 R216, [R10+0x16800] ;  /* 0x016800000ad8783b */ /* 0x000ea20000000200 */
[----:B------:R-:W-:Y:S01]  /*3030*/  LOP3.LUT R5, R13, 0xc00, R11, 0xf8, !PT ;  /* 0x00000c000d057812 */ /* 0x000fe200078ef80b */
[----:B------:R-:W-:Y:S02]  /*3040*/  VIADD R6, R6, -UR46 ;  /* 0x8000002e06067c36 */ /* 0x000fe40008000000 */
[----:B------:R5:W-:Y:S04]  /*3050*/  STL [R1+0x1c], R7 ;  /* 0x00001c0701007387 */ /* 0x000be80000100800 */
[----:B------:R-:W-:Y:S01]  /*3060*/  STL [R1+0x50], R6 ;  /* 0x0000500601007387 */ /* 0x000fe20000100800 */
        /* <DEDUP_REMOVED lines=9> */
[C---:B---3--:R-:W-:Y:S02]  /*3100*/  IMAD.IADD R5, R0.reuse, 0x1, R252 ;  /* 0x0000000100057824 */ /* 0x048fe400078e02fc */
[----:B------:R-:W-:-:S03]  /*3110*/  IMAD.IADD R0, R0, 0x1, R2 ;  /* 0x0000000100007824 */ /* 0x000fc600078e0202 */
[----:B------:R3:W-:Y:S04]  /*3120*/  STL [R1+0x14], R5 ;  /* 0x0000140501007387 */ /* 0x0007e80000100800 */
[----:B------:R3:W-:Y:S04]  /*3130*/  STL [R1+0x10], R2 ;  /* 0x0000100201007387 */ /* 0x0007e80000100800 */
[----:B------:R3:W-:Y:S04]  /*3140*/  STL [R1+0xc], R3 ;  /* 0x00000c0301007387 */ /* 0x0007e80000100800 */
[----:B-12-4-:R3:W-:Y:S02]  /*3150*/  STL [R1+0x18], R0 ;  /* 0x0000180001007387 */ /* 0x0167e40000100800 */
.L_x_92:
[----:B------:R-:W2:Y:S01]  /*3160*/  LDL R249, [R1] ;  /* 0x0000000001f97983 */ /* 0x000ea20000100800 */
[----:B------:R-:W-:Y:S01]  /*3170*/  UIADD3 UR48, UPT, UPT, UR48, -0x40, URZ ;  /* 0xffffffc030307890 */ /* 0x000fe2000fffe0ff */
[----:B------:R-:W-:Y:S01]  /*3180*/  IMAD.U32 R244, RZ, RZ, UR20 ;  /* 0x00000014fff47e24 */ /* 0x000fe2000f8e00ff */
[----:B------:R-:W-:Y:S02]  /*3190*/  UIADD3 UR47, UPT, UPT, UR47, -0x1, URZ ;  /* 0xffffffff2f2f7890 */ /* 0x000fe4000fffe0ff */
[----:B------:R-:W4:Y:S01]  /*31a0*/  LDL R246, [R1+0x14] ;  /* 0x0000140001f67983 */ /* 0x000f220000100800 */
[----:B------:R-:W-:Y:S01]  /*31b0*/  UISETP.GE.AND UP0, UPT, UR48, UR53, UPT ;  /* 0x000000353000728c */ /* 0x000fe2000bf06270 */
[----:B------:R-:W-:Y:S03]  /*31c0*/  IMAD.U32 R245, RZ, RZ, UR19 ;  /* 0x00000013fff57e24 */ /* 0x000fe6000f8e00ff */
[----:B---3--:R-:W3:Y:S01]  /*31d0*/  LDL R3, [R1+0x4] ;  /* 0x0000040001037983 */ /* 0x008ee20000100800 */
[----:B------:R-:W-:Y:S04]  /*31e0*/  UISETP.LT.AND UP0, UPT, UR34, UR37, UP0 ;  /* 0x000000252200728c */ /* 0x000fe80008701270 */
[----:B-----5:R-:W5:Y:S02]  /*31f0*/  LDL R248, [R1+0x10] ;  /* 0x0000100001f87983 */ /* 0x020f640000100800 */
[----:B------:R-:W-:Y:S03]  /*3200*/  PLOP3.LUT P0, PT, PT, PT, UP0, 0x80, 0x8 ;  /* 0x000000000008781c */ /* 0x000fe60003f0f008 */
[----:B------:R-:W5:Y:S01]  /*3210*/  LDL R247, [R1+0x8] ;  /* 0x0000080001f77983 */ /* 0x000f620000100800 */
[----:B------:R-:W-:Y:S04]  /*3220*/  UISETP.GT.AND UP0, UPT, UR47, UR51, UPT ;  /* 0x000000332f00728c */ /* 0x000fe8000bf04270 */
[----:B------:R-:W5:Y:S05]  /*3230*/  LDL R2, [R1+0x18] ;  /* 0x0000180001027983 */ /* 0x000f6a0000100800 */
[----:B-1----:R-:W5:Y:S05]  /*3240*/  LDL R0, [R1+0xc] ;  /* 0x00000c0001007983 */ /* 0x002f6a0000100800 */
        /* <DEDUP_REMOVED lines=10> */
[----:B----4-:R-:W-:Y:S05]  /*32f0*/  LDSM.16.M88.4 R72, [R246] ;  /* 0x00000000f648783b */ /* 0x010fea0000000200 */
[----:B---3--:R-:W3:Y:S05]  /*3300*/  LDSM.16.M88.4 R76, [R3+0xc000] ;  /* 0x00c00000034c783b */ /* 0x008eea0000000200 */
        /* <DEDUP_REMOVED lines=82> */
[C---:B------:R-:W-:Y:S03]  /*3830*/  HMMA.16816.F32.BF16 R4, R84.reuse, R88, R4 ;  /* 0x000000585404723c */ /* 0x040fe60000041804 */
[----:B------:R-:W5:Y:S05]  /*3840*/  LDL R76, [R1+0x20] ;  /* 0x00002000014c7983 */ /* 0x000f6a0000100800 */
[C---:B------:R-:W-:Y:S08]  /*3850*/  HMMA.16816.F32.BF16 R8, R84.reuse, R90, R8 ;  /* 0x0000005a5408723c */ /* 0x040ff00000041808 */
[C---:B-1----:R-:W-:Y:S08]  /*3860*/  HMMA.16816.F32.BF16 R12, R84.reuse, R68, R12 ;  /* 0x00000044540c723c */ /* 0x042ff0000004180c */
[----:B------:R-:W-:Y:S03]  /*3870*/  HMMA.16816.F32.BF16 R16, R84, R70, R16 ;  /* 0x000000465410723c */ /* 0x000fe60000041810 */
[C---:B--2---:R-:W-:Y:S01]  /*3880*/  FMUL.FTZ R2, R246.reuse, 1.4426950216293334961 ;  /* 0x3fb8aa3bf6027820 */ /* 0x044fe20000410000 */
[----:B------:R-:W-:Y:S01]  /*3890*/  FSETP.NEU.FTZ.AND P2, PT, R246, -INF , PT ;  /* 0xff800000f600780b */ /* 0x000fe20003f5d000 */
[----:B------:R-:W-:Y:S03]  /*38a0*/  IMAD.MOV.U32 R246, RZ, RZ, 0x37 ;  /* 0x00000037fff67424 */ /* 0x000fe600078e00ff */
[----:B------:R-:W-:Y:S01]  /*38b0*/  FSEL R2, R2, RZ, P2 ;  /* 0x000000ff02027208 */ /* 0x000fe20001000000 */
[C---:B---3--:R-:W-:Y:S01]  /*38c0*/  @!P0 VIADD R73, R248.reuse, 0x1 ;  /* 0x00000001f8498836 */ /* 0x048fe20000000000 */
[C---:B----4-:R-:W-:Y:S02]  /*38d0*/  @!P0 VIADDMNMX R72, R3.reuse, -R247, UR37, PT ;  /* 0x0000002503488e46 */ /* 0x050fe4000b8009f7 */
[----:B------:R-:W-:Y:S02]  /*38e0*/  @!P0 VIADDMNMX R3, R3, -R246, UR37, PT ;  /* 0x0000002503038e46 */ /* 0x000fe4000b8009f6 */
[-C--:B------:R-:W-:Y:S02]  /*38f0*/  @!P0 ISETP.GE.AND P2, PT, R73, R72.reuse, PT ;  /* 0x000000484900820c */ /* 0x080fe40003f46270 */
[-C--:B------:R-:W-:Y:S02]  /*3900*/  @!P0 ISETP.GE.AND P3, PT, R248, R72.reuse, PT ;  /* 0x00000048f800820c */ /* 0x080fe40003f66270 */
[----:B------:R-:W-:Y:S02]  /*3910*/  @!P0 FSEL R5, R5, -INF , !P2 ;  /* 0xff80000005058808 */ /* 0x000fe40005000000 */
[----:B------:R-:W-:Y:S02]  /*3920*/  @!P0 FSEL R4, R4, -INF , !P3 ;  /* 0xff80000004048808 */ /* 0x000fe40005800000 */
[-C--:B------:R-:W-:Y:S01]  /*3930*/  @!P0 ISETP.GE.AND P3, PT, R248, R3.reuse, PT ;  /* 0x00000003f800820c */ /* 0x080fe20003f66270 */
[--C-:B------:R-:W-:Y:S01]  /*3940*/  FFMA.FTZ R5, R5, UR9, -R2.reuse ;  /* 0x0000000905057c23 */ /* 0x100fe20008010802 */
[C---:B------:R-:W-:Y:S01]  /*3950*/  FSETP.NEU.FTZ.AND P2, PT, R96.reuse, -INF , PT ;  /* 0xff8000006000780b */ /* 0x040fe20003f5d000 */
[----:B------:R-:W-:Y:S01]  /*3960*/  FMUL.FTZ R0, R96, 1.4426950216293334961 ;  /* 0x3fb8aa3b60007820 */ /* 0x000fe20000410000 */
[----:B------:R-:W-:Y:S01]  /*3970*/  FFMA.FTZ R4, R4, UR9, -R2 ;  /* 0x0000000904047c23 */ /* 0x000fe20008010802 */
[----:B------:R1:W-:Y:S01]  /*3980*/  MUFU.EX2 R96, R5 ;  /* 0x0000000500607308 */ /* 0x0003e20000000800 */
[----:B------:R-:W-:Y:S02]  /*3990*/  @!P0 FSEL R6, R6, -INF , !P3 ;  /* 0xff80000006068808 */ /* 0x000fe40005800000 */
[----:B------:R-:W-:Y:S02]  /*39a0*/  FSEL R0, R0, RZ, P2 ;  /* 0x000000ff00007208 */ /* 0x000fe40001000000 */
[-C--:B------:R-:W-:Y:S05]  /*39b0*/  @!P0 ISETP.GE.AND P2, PT, R73, R3.reuse, PT ;  /* 0x000000034900820c */ /* 0x080fea0003f46270 */
[----:B------:R2:W3:Y:S01]  /*39c0*/  MUFU.EX2 R97, R4 ;  /* 0x0000000400617308 */ /* 0x0004e20000000800 */
[----:B------:R-:W-:Y:S01]  /*39d0*/  @!P0 FSEL R7, R7, -INF , !P2 ;  /* 0xff80000007078808 */ /* 0x000fe20005000000 */
[--C-:B------:R-:W-:Y:S04]  /*39e0*/  FFMA.FTZ R6, R6, UR9, -R0.reuse ;  /* 0x0000000906067c23 */ /* 0x100fe80008010800 */
[----:B------:R-:W-:Y:S04]  /*39f0*/  FFMA.FTZ R7, R7, UR9, -R0 ;  /* 0x0000000907077c23 */ /* 0x000fe80008010800 */
[----:B------:R-:W-:Y:S01]  /*3a00*/  MUFU.EX2 R247, R6 ;  /* 0x0000000600f77308 */ /* 0x000fe20000000800 */
[C---:B-1----:R-:W-:Y:S05]  /*3a10*/  @!P0 VIADD R5, R248.reuse, 0x8 ;  /* 0x00000008f8058836 */ /* 0x042fea0000000000 */
[-C--:B------:R-:W-:Y:S04]  /*3a20*/  @!P0 ISETP.GE.AND P2, PT, R5, R72.reuse, PT ;  /* 0x000000480500820c */ /* 0x080fe80003f46270 */
[----:B------:R3:W1:Y:S01]  /*3a30*/  MUFU.EX2 R246, R7 ;  /* 0x0000000700f67308 */ /* 0x0006620000000800 */
[----:B--2---:R-:W-:Y:S01]  /*3a40*/  @!P0 VIADD R4, R248, 0x9 ;  /* 0x00000009f8048836 */ /* 0x004fe20000000000 */
[----:B------:R-:W-:Y:S04]  /*3a50*/  @!P0 FSEL R8, R8, -INF , !P2 ;  /* 0xff80000008088808 */ /* 0x000fe80005000000 */
[-C--:B------:R-:W-:Y:S01]  /*3a60*/  @!P0 ISETP.GE.AND P2, PT, R4, R72.reuse, PT ;  /* 0x000000480400820c */ /* 0x080fe20003f46270 */
[--C-:B------:R-:W-:Y:S03]  /*3a70*/  FFMA.FTZ R8, R8, UR9, -R2.reuse ;  /* 0x0000000908087c23 */ /* 0x100fe60008010802 */
[----:B------:R-:W-:Y:S01]  /*3a80*/  @!P0 FSEL R9, R9, -INF , !P2 ;  /* 0xff80000009098808 */ /* 0x000fe20005000000 */
[----:B------:R2:W-:Y:S01]  /*3a90*/  MUFU.EX2 R95, R8 ;  /* 0x00000008005f7308 */ /* 0x0005e20000000800 */
[-C--:B------:R-:W-:Y:S01]  /*3aa0*/  @!P0 ISETP.GE.AND P2, PT, R5, R3.reuse, PT ;  /* 0x000000030500820c */ /* 0x080fe20003f46270 */
[----:B------:R-:W-:Y:S02]  /*3ab0*/  @!P0 VIADD R5, R248, 0x10 ;  /* 0x00000010f8058836 */ /* 0x000fe40000000000 */
[----:B------:R-:W-:Y:S01]  /*3ac0*/  FFMA.FTZ R9, R9, UR9, -R2 ;  /* 0x0000000909097c23 */ /* 0x000fe20008010802 */
[----:B------:R-:W-:Y:S02]  /*3ad0*/  @!P0 FSEL R10, R10, -INF , !P2 ;  /* 0xff8000000a0a8808 */ /* 0x000fe40005000000 */
[----:B------:R-:W-:Y:S01]  /*3ae0*/  @!P0 ISETP.GE.AND P2, PT, R4, R3, PT ;  /* 0x000000030400820c */ /* 0x000fe20003f46270 */
[----:B------:R-:W-:Y:S02]  /*3af0*/  @!P0 VIADD R4, R248, 0x11 ;  /* 0x00000011f8048836 */ /* 0x000fe40000000000 */
[----:B------:R-:W4:Y:S01]  /*3b00*/  MUFU.EX2 R93, R9 ;  /* 0x00000009005d7308 */ /* 0x000f220000000800 */
[--C-:B------:R-:W-:Y:S01]  /*3b10*/  FFMA.FTZ R10, R10, UR9, -R0.reuse ;  /* 0x000000090a0a7c23 */ /* 0x100fe20008010800 */
[----:B------:R-:W-:Y:S02]  /*3b20*/  @!P0 FSEL R11, R11, -INF , !P2 ;  /* 0xff8000000b0b8808 */ /* 0x000fe40005000000 */
[-C--:B------:R-:W-:Y:S02]  /*3b30*/  @!P0 ISETP.GE.AND P2, PT, R5, R72.reuse, PT ;  /* 0x000000480500820c */ /* 0x080fe40003f46270 */
[----:B---3--:R-:W-:Y:S01]  /*3b40*/  F2FP.BF16.F32.PACK_AB R7, R96, R97 ;  /* 0x000000616007723e */ /* 0x008fe200000010ff */
[----:B------:R-:W-:Y:S01]  /*3b50*/  FFMA.FTZ R11, R11, UR9, -R0 ;  /* 0x000000090b0b7c23 */ /* 0x000fe20008010800 */
[----:B--2---:R-:W2:Y:S01]  /*3b60*/  LDL R8, [R1+0x64] ;  /* 0x0000640001087983 */ /* 0x004ea20000100800 */
[----:B------:R-:W-:Y:S01]  /*3b70*/  @!P0 FSEL R12, R12, -INF , !P2 ;  /* 0xff8000000c0c8808 */ /* 0x000fe20005000000 */
[----:B------:R-:W-:Y:S01]  /*3b80*/  MUFU.EX2 R99, R10 ;  /* 0x0000000a00637308 */ /* 0x000fe20000000800 */
[-C--:B------:R-:W-:Y:S02]  /*3b90*/  @!P0 ISETP.GE.AND P2, PT, R4, R72.reuse, PT ;  /* 0x000000480400820c */ /* 0x080fe40003f46270 */
[----:B-1----:R-:W-:Y:S01]  /*3ba0*/  F2FP.BF16.F32.PACK_AB R6, R246, R247 ;  /* 0x000000f7f606723e */ /* 0x002fe200000010ff */
[--C-:B------:R-:W-:Y:S01]  /*3bb0*/  FFMA.FTZ R12, R12, UR9, -R2.reuse ;  /* 0x000000090c0c7c23 */ /* 0x100fe20008010802 */
[----:B------:R-:W-:Y:S02]  /*3bc0*/  @!P0 FSEL R13, R13, -INF , !P2 ;  /* 0xff8000000d0d8808 */ /* 0x000fe40005000000 */
[-C--:B------:R-:W-:Y:S01]  /*3bd0*/  @!P0 ISETP.GE.AND P2, PT, R5, R3.reuse, PT ;  /* 0x000000030500820c */ /* 0x080fe20003f46270 */
[----:B------:R-:W-:Y:S02]  /*3be0*/  @!P0 VIADD R5, R248, 0x18 ;  /* 0x00000018f8058836 */ /* 0x000fe40000000000 */
[----:B------:R-:W1:Y:S01]  /*3bf0*/  MUFU.EX2 R98, R11 ;  /* 0x0000000b00627308 */ /* 0x000e620000000800 */
[----:B------:R-:W-:Y:S01]  /*3c00*/  FFMA.FTZ R13, R13, UR9, -R2 ;  /* 0x000000090d0d7c23 */ /* 0x000fe20008010802 */
[----:B------:R-:W-:Y:S02]  /*3c10*/  @!P0 FSEL R14, R14, -INF , !P2 ;  /* 0xff8000000e0e8808 */ /* 0x000fe40005000000 */
[-C--:B------:R-:W-:Y:S01]  /*3c20*/  @!P0 ISETP.GE.AND P2, PT, R4, R3.reuse, PT ;  /* 0x000000030400820c */ /* 0x080fe20003f46270 */
[----:B------:R-:W-:Y:S02]  /*3c30*/  @!P0 VIADD R4, R248, 0x19 ;  /* 0x00000019f8048836 */ /* 0x000fe40000000000 */
[----:B------:R-:W3:Y:S01]  /*3c40*/  S2R R248, SR_TID.X ;  /* 0x0000000000f87919 */ /* 0x000ee20000002100 */
[----:B------:R-:W-:Y:S01]  /*3c50*/  @!P0 FSEL R15, R15, -INF , !P2 ;  /* 0xff8000000f0f8808 */ /* 0x000fe20005000000 */
[--C-:B------:R-:W-:Y:S01]  /*3c60*/  FFMA.FTZ R14, R14, UR9, -R0.reuse ;  /* 0x000000090e0e7c23 */ /* 0x100fe20008010800 */
[-C--:B------:R-:W-:Y:S01]  /*3c70*/  @!P0 ISETP.GE.AND P2, PT, R5, R72.reuse, PT ;  /* 0x000000480500820c */ /* 0x080fe20003f46270 */
[----:B------:R-:W-:Y:S02]  /*3c80*/  MUFU.EX2 R91, R12 ;  /* 0x0000000c005b7308 */ /* 0x000fe40000000800 */
[----:B------:R-:W-:Y:S01]  /*3c90*/  FFMA.FTZ R15, R15, UR9, -R0 ;  /* 0x000000090f0f7c23 */ /* 0x000fe20008010800 */
        /* <DEDUP_REMOVED lines=10> */
[----:B----4-:R-:W-:Y:S01]  /*3d40*/  F2FP.BF16.F32.PACK_AB R3, R93, R95 ;  /* 0x0000005f5d03723e */ /* 0x010fe200000010ff */
[--C-:B------:R-:W-:Y:S01]  /*3d50*/  FFMA.FTZ R18, R18, UR9, -R0.reuse ;  /* 0x0000000912127c23 */ /* 0x100fe20008010800 */
[----:B------:R-:W-:Y:S02]  /*3d60*/  @!P0 FSEL R19, R19, -INF , !P2 ;  /* 0xff80000013138808 */ /* 0x000fe40005000000 */
[----:B-----5:R-:W-:Y:S02]  /*3d70*/  LEA R4, P0, R78, R244, 0x2 ;  /* 0x000000f44e047211 */ /* 0x020fe400078010ff */
[----:B------:R-:W4:Y:S01]  /*3d80*/  LDL R244, [R1+0x28] ;  /* 0x0000280001f47983 */ /* 0x000f220000100800 */
[----:B------:R-:W-:Y:S02]  /*3d90*/  FFMA.FTZ R0, R19, UR9, -R0 ;  /* 0x0000000913007c23 */ /* 0x000fe40008010800 */
[----:B------:R-:W-:Y:S01]  /*3da0*/  MUFU.EX2 R94, R14 ;  /* 0x0000000e005e7308 */ /* 0x000fe20000000800 */
[C---:B---3--:R-:W-:Y:S01]  /*3db0*/  IMAD.SHL.U32 R249, R248.reuse, 0x2, RZ ;  /* 0x00000002f8f97824 */ /* 0x048fe200078e00ff */
[----:B------:R-:W-:Y:S01]  /*3dc0*/  SHF.R.U32.HI R251, RZ, 0x2, R248 ;  /* 0x00000002fffb7819 */ /* 0x000fe200000116f8 */
[----:B------:R-:W-:Y:S01]  /*3dd0*/  IMAD.SHL.U32 R250, R248, 0x20, RZ ;  /* 0x00000020f8fa7824 */ /* 0x000fe200078e00ff */
[----:B------:R-:W-:Y:S01]  /*3de0*/  LEA.HI.X R5, R78, R245, RZ, 0x2, P0 ;  /* 0x000000f54e057211 */ /* 0x000fe200000f14ff */
[----:B------:R-:W-:Y:S01]  /*3df0*/  IMAD.SHL.U32 R248, R248, 0x10, RZ ;  /* 0x00000010f8f87824 */ /* 0x000fe200078e00ff */
[----:B------:R-:W-:Y:S01]  /*3e00*/  LOP3.LUT R77, R249, 0x38, RZ, 0xc0, !PT ;  /* 0x00000038f94d7812 */ /* 0x000fe200078ec0ff */
[----:B------:R-:W3:Y:S01]  /*3e10*/  LDL R245, [R1+0x2c] ;  /* 0x00002c0001f57983 */ /* 0x000ee20000100800 */
[----:B------:R-:W-:Y:S02]  /*3e20*/  LOP3.LUT R75, R250, 0xc00, RZ, 0xc0, !PT ;  /* 0x00000c00fa4b7812 */ /* 0x000fe400078ec0ff */
[----:B------:R5:W-:Y:S01]  /*3e30*/  MUFU.EX2 R89, R0 ;  /* 0x0000000000597308 */ /* 0x000be20000000800 */
[----:B------:R-:W-:Y:S01]  /*3e40*/  LOP3.LUT R248, R248, 0x1c0, RZ, 0xc0, !PT ;  /* 0x000001c0f8f87812 */ /* 0x000fe200078ec0ff */
[----:B------:R-:W3:Y:S01]  /*3e50*/  LDG.E R81, desc[UR38][R4.64] ;  /* 0x0000002604517981 */ /* 0x000ee2000c1e1900 */
[----:B------:R-:W-:Y:S02]  /*3e60*/  LOP3.LUT R77, R77, 0x20, R251, 0x78, !PT ;  /* 0x000000204d4d7812 */ /* 0x000fe400078e78fb */
[----:B------:R-:W-:Y:S02]  /*3e70*/  LOP3.LUT R75, R75, 0x6, R249, 0xf8, !PT ;  /* 0x000000064b4b7812 */ /* 0x000fe400078ef8f9 */
[----:B------:R2:W3:Y:S03]  /*3e80*/  LDG.E R80, desc[UR38][R4.64+0x20] ;  /* 0x0000202604507981 */ /* 0x0004e6000c1e1900 */
[----:B------:R-:W-:Y:S01]  /*3e90*/  MUFU.EX2 R92, R15 ;  /* 0x0000000f005c7308 */ /* 0x000fe20000000800 */
[----:B------:R-:W-:Y:S01]  /*3ea0*/  LOP3.LUT R75, R75, R77, R248, 0xfe, !PT ;  /* 0x0000004d4b4b7212 */ /* 0x000fe200078efef8 */
[----:B------:R-:W5:Y:S03]  /*3eb0*/  S2R R250, SR_TID.X ;  /* 0x0000000000fa7919 */ /* 0x000f660000002100 */
[C---:B-1----:R-:W-:Y:S01]  /*3ec0*/  LEA R2, R75.reuse, UR5, 0x1 ;  /* 0x000000054b027c11 */ /* 0x042fe2000f8e08ff */
[----:B------:R-:W3:Y:S01]  /*3ed0*/  LDL R248, [R1+0x24] ;  /* 0x0000240001f87983 */ /* 0x000ee20000100800 */
[----:B------:R-:W-:Y:S03]  /*3ee0*/  LEA R83, R75, UR4, 0x1 ;  /* 0x000000044b537c11 */ /* 0x000fe6000f8e08ff */
[----:B------:R-:W1:Y:S01]  /*3ef0*/  MUFU.EX2 R87, R16 ;  /* 0x0000001000577308 */ /* 0x000e620000000800 */
[----:B-----5:R-:W-:Y:S01]  /*3f00*/  F2FP.BF16.F32.PACK_AB R0, R98, R99 ;  /* 0x000000636200723e */ /* 0x020fe200000010ff */
[C---:B------:R-:W-:Y:S01]  /*3f10*/  IMAD.IADD R84, R2.reuse, 0x1, R74 ;  /* 0x0000000102547824 */ /* 0x040fe200078e024a */
[----:B------:R-:W-:Y:S01]  /*3f20*/  STS [R83+0x14000], R7 ;  /* 0x0140000753007388 */ /* 0x000fe20000000800 */
[C---:B------:R-:W-:Y:S02]  /*3f30*/  VIADD R82, R2.reuse, 0x20 ;  /* 0x0000002002527836 */ /* 0x040fe40000000000 */
[----:B------:R-:W-:Y:S02]  /*3f40*/  @P1 VIADD R82, R2, 0xffffffe0 ;  /* 0xffffffe002521836 */ /* 0x000fe40000000000 */
[----:B------:R5:W-:Y:S02]  /*3f50*/  STS [R83+0x14400], R6 ;  /* 0x0144000653007388 */ /* 0x000be40000000800 */
[----:B------:R-:W5:Y:S01]  /*3f60*/  MUFU.EX2 R90, R18 ;  /* 0x00000012005a7308 */ /* 0x000f620000000800 */
[----:B------:R-:W-:Y:S02]  /*3f70*/  IMAD.IADD R85, R74, 0x1, R82 ;  /* 0x000000014a557824 */ /* 0x000fe400078e0252 */
[----:B------:R5:W-:Y:S05]  /*3f80*/  STS [R84], R3 ;  /* 0x0000000354007388 */ /* 0x000bea0000000800 */
[----:B------:R5:W-:Y:S01]  /*3f90*/  STS [R84+0x400], R0 ;  /* 0x0004000054007388 */ /* 0x000be20000000800 */
[----:B-1----:R-:W-:Y:S02]  /*3fa0*/  F2FP.BF16.F32.PACK_AB R2, R86, R87 ;  /* 0x000000575602723e */ /* 0x002fe400000010ff */
[----:B------:R-:W-:Y:S02]  /*3fb0*/  SHF.R.U32.HI R251, RZ, 0x1, R250 ;  /* 0x00000001fffb7819 */ /* 0x000fe400000116fa */
[----:B-----5:R-:W-:Y:S02]  /*3fc0*/  F2FP.BF16.F32.PACK_AB R6, R88, R91 ;  /* 0x0000005b5806723e */ /* 0x020fe400000010ff */
[----:B------:R-:W-:Y:S03]  /*3fd0*/  F2FP.BF16.F32.PACK_AB R3, R92, R94 ;  /* 0x0000005e5c03723e */ /* 0x000fe600000010ff */
[----:B------:R-:W-:Y:S01]  /*3fe0*/  STS [R82], R6 ;  /* 0x0000000652007388 */ /* 0x000fe20000000800 */
[----:B------:R-:W-:Y:S04]  /*3ff0*/  F2FP.BF16.F32.PACK_AB R0, R89, R90 ;  /* 0x0000005a5900723e */ /* 0x000fe800000010ff */
[----:B------:R1:W-:Y:S05]  /*4000*/  STS [R82+0x400], R3 ;  /* 0x0004000352007388 */ /* 0x0003ea0000000800 */
[----:B------:R-:W-:Y:S05]  /*4010*/  STS [R85], R2 ;  /* 0x0000000255007388 */ /* 0x000fea0000000800 */
[----:B------:R-:W-:Y:S01]  /*4020*/  STS [R85+0x400], R0 ;  /* 0x0004000055007388 */ /* 0x000fe20000000800 */
[----:B--2---:R-:W-:Y:S05]  /*4030*/  LEA R252, R8, UR4, 0x1 ;  /* 0x0000000408fc7c11 */ /* 0x004fea000f8e08ff */
[----:B------:R-:W2:Y:S01]  /*4040*/  LDSM.16.M88.4 R16, [R252+0x6000] ;  /* 0x00600000fc10783b */ /* 0x000ea20000000200 */
[C---:B-1----:R-:W-:Y:S05]  /*4050*/  IMAD.IADD R3, R252.reuse, 0x1, R76 ;  /* 0x00000001fc037824 */ /* 0x042fea00078e024c */
[----:B------:R-:W1:Y:S01]  /*4060*/  LDSM.16.M88.4 R68, [R3+0x6000] ;  /* 0x006000000344783b */ /* 0x000e620000000200 */
[C---:B--2---:R-:W-:Y:S03]  /*4070*/  HMMA.16816.F32.BF16 R4, R16.reuse, R148, RZ ;  /* 0x000000941004723c */ /* 0x044fe600000418ff */
[----:B----4-:R-:W-:Y:S04]  /*4080*/  IMAD.IADD R2, R252, 0x1, R244 ;  /* 0x00000001fc027824 */ /* 0x010fe800078e02f4 */
[----:B------:R-:W-:Y:S01]  /*4090*/  IMAD.IADD R0, R2, 0x1, R76 ;  /* 0x0000000102007824 */ /* 0x000fe200078e024c */
[C---:B------:R-:W-:Y:S01]  /*40a0*/  HMMA.16816.F32.BF16 R8, R16.reuse, R150, RZ ;  /* 0x000000961008723c */ /* 0x040fe200000418ff */
[----:B------:R-:W2:Y:S05]  /*40b0*/  LDSM.16.M88.4 R72, [R2+0x6000] ;  /* 0x006000000248783b */ /* 0x000eaa0000000200 */
[----:B------:R-:W4:Y:S02]  /*40c0*/  LDSM.16.M88.4 R76, [R0+0x6000] ;  /* 0x00600000004c783b */ /* 0x000f240000000200 */
[C---:B------:R-:W-:Y:S08]  /*40d0*/  HMMA.16816.F32.BF16 R12, R16.reuse, R152, RZ ;  /* 0x00000098100c723c */ /* 0x040ff000000418ff */
[----:B------:R-:W-:Y:S08]  /*40e0*/  HMMA.16816.F32.BF16 R16, R16, R154, RZ ;  /* 0x0000009a1010723c */ /* 0x000ff000000418ff */
[C---:B-1----:R-:W-:Y:S08]  /*40f0*/  HMMA.16816.F32.BF16 R4, R68.reuse, R156, R4 ;  /* 0x0000009c4404723c */ /* 0x042ff00000041804 */
[C---:B------:R-:W-:Y:S08]  /*4100*/  HMMA.16816.F32.BF16 R8, R68.reuse, R158, R8 ;  /* 0x0000009e4408723c */ /* 0x040ff00000041808 */
[C---:B------:R-:W-:Y:S08]  /*4110*/  HMMA.16816.F32.BF16 R12, R68.reuse, R160, R12 ;  /* 0x000000a0440c723c */ /* 0x040ff0000004180c */
[----:B------:R-:W-:Y:S01]  /*4120*/  HMMA.16816.F32.BF16 R16, R68, R162, R16 ;  /* 0x000000a24410723c */ /* 0x000fe20000041810 */
[----:B------:R-:W1:Y:S07]  /*4130*/  LDSM.16.M88.4 R68, [R252+0x8000] ;  /* 0x00800000fc44783b */ /* 0x000e6e0000000200 */
[C---:B--2---:R-:W-:Y:S08]  /*4140*/  HMMA.16816.F32.BF16 R4, R72.reuse, R164, R4 ;  /* 0x000000a44804723c */ /* 0x044ff00000041804 */
[C---:B------:R-:W-:Y:S08]  /*4150*/  HMMA.16816.F32.BF16 R8, R72.reuse, R166, R8 ;  /* 0x000000a64808723c */ /* 0x040ff00000041808 */
[C---:B------:R-:W-:Y:S08]  /*4160*/  HMMA.16816.F32.BF16 R12, R72.reuse, R168, R12 ;  /* 0x000000a8480c723c */ /* 0x040ff0000004180c */
[----:B------:R-:W-:Y:S01]  /*4170*/  HMMA.16816.F32.BF16 R16, R72, R170, R16 ;  /* 0x000000aa4810723c */ /* 0x000fe20000041810 */
[----:B------:R-:W2:Y:S07]  /*4180*/  LDSM.16.M88.4 R72, [R3+0x8000] ;  /* 0x008000000348783b */ /* 0x000eae0000000200 */
[C---:B----4-:R-:W-:Y:S08]  /*4190*/  HMMA.16816.F32.BF16 R4, R76.reuse, R172, R4 ;  /* 0x000000ac4c04723c */ /* 0x050ff00000041804 */
[C---:B------:R-:W-:Y:S08]  /*41a0*/  HMMA.16816.F32.BF16 R8, R76.reuse, R174, R8 ;  /* 0x000000ae4c08723c */ /* 0x040ff00000041808 */
[C---:B------:R-:W-:Y:S08]  /*41b0*/  HMMA.16816.F32.BF16 R12, R76.reuse, R176, R12 ;  /* 0x000000b04c0c723c */ /* 0x040ff0000004180c */
[----:B------:R-:W-:Y:S01]  /*41c0*/  HMMA.16816.F32.BF16 R16, R76, R178, R16 ;  /* 0x000000b24c10723c */ /* 0x000fe20000041810 */
[----:B------:R-:W4:Y:S07]  /*41d0*/  LDSM.16.M88.4 R76, [R2+0x8000] ;  /* 0x00800000024c783b */ /* 0x000f2e0000000200 */
        /* <DEDUP_REMOVED lines=28> */
[----:B------:R-:W-:Y:S08]  /*43a0*/  HMMA.16816.F32.BF16 R16, R76, R226, R16 ;  /* 0x000000e24c10723c */ /* 0x000ff00000041810 */
[C---:B-1----:R-:W-:Y:S08]  /*43b0*/  HMMA.16816.F32.BF16 R4, R68.reuse, R228, R4 ;  /* 0x000000e44404723c */ /* 0x042ff00000041804 */
[C---:B------:R-:W-:Y:S08]  /*43c0*/  HMMA.16816.F32.BF16 R8, R68.reuse, R230, R8 ;  /* 0x000000e64408723c */ /* 0x040ff00000041808 */
[C---:B------:R-:W-:Y:S08]  /*43d0*/  HMMA.16816.F32.BF16 R12, R68.reuse, R232, R12 ;  /* 0x000000e8440c723c */ /* 0x040ff0000004180c */
[----:B------:R-:W-:Y:S08]  /*43e0*/  HMMA.16816.F32.BF16 R16, R68, R234, R16 ;  /* 0x000000ea4410723c */ /* 0x000ff00000041810 */
[C---:B--2---:R-:W-:Y:S08]  /*43f0*/  HMMA.16816.F32.BF16 R4, R72.reuse, R236, R4 ;  /* 0x000000ec4804723c */ /* 0x044ff00000041804 */
[C---:B------:R-:W-:Y:S08]  /*4400*/  HMMA.16816.F32.BF16 R8, R72.reuse, R238, R8 ;  /* 0x000000ee4808723c */ /* 0x040ff00000041808 */
[C---:B------:R-:W-:Y:S03]  /*4410*/  HMMA.16816.F32.BF16 R12, R72.reuse, R240, R12 ;  /* 0x000000f0480c723c */ /* 0x040fe6000004180c */
[C---:B---3--:R-:W-:Y:S01]  /*4420*/  FADD.FTZ R2, -R81.reuse, R4 ;  /* 0x0000000451027221 */ /* 0x048fe20000010100 */
[----:B------:R-:W-:Y:S01]  /*4430*/  FADD.FTZ R0, -R81, R5 ;  /* 0x0000000551007221 */ /* 0x000fe20000010100 */
[----:B------:R-:W-:Y:S02]  /*4440*/  FADD.FTZ R7, -R80, R7 ;  /* 0x0000000750077221 */ /* 0x000fe40000010100 */
[----:B------:R-:W-:Y:S01]  /*4450*/  FMUL.FTZ R2, R97, R2 ;  /* 0x0000000261027220 */ /* 0x000fe20000410000 */
[----:B------:R-:W-:Y:S03]  /*4460*/  HMMA.16816.F32.BF16 R16, R72, R242, R16 ;  /* 0x000000f24810723c */ /* 0x000fe60000041810 */
[----:B------:R-:W-:Y:S01]  /*4470*/  FMUL.FTZ R0, R96, R0 ;  /* 0x0000000060007220 */ /* 0x000fe20000410000 */
[----:B------:R-:W-:Y:S01]  /*4480*/  FADD.FTZ R11, -R80, R11 ;  /* 0x0000000b500b7221 */ /* 0x000fe20000010100 */
[C---:B------:R-:W-:Y:S01]  /*4490*/  FADD.FTZ R4, -R81.reuse, R8 ;  /* 0x0000000851047221 */ /* 0x040fe20000010100 */
[C---:B------:R-:W-:Y:S02]  /*44a0*/  FADD.FTZ R5, -R81.reuse, R9 ;  /* 0x0000000951057221 */ /* 0x040fe40000010100 */
        /* <DEDUP_REMOVED lines=15> */
[C---:B------:R-:W-:Y:S01]  /*45a0*/  FADD.FTZ R8, -R80.reuse, R14 ;  /* 0x0000000e50087221 */ /* 0x040fe20000010100 */
[C---:B------:R-:W-:Y:S01]  /*45b0*/  FADD.FTZ R18, -R80.reuse, R18 ;  /* 0x0000001250127221 */ /* 0x040fe20000010100 */
[----:B------:R-:W-:Y:S01]  /*45c0*/  FADD.FTZ R19, -R80, R19 ;  /* 0x0000001350137221 */ /* 0x000fe20000010100 */
[----:B------:R-:W-:Y:S01]  /*45d0*/  F2FP.BF16.F32.PACK_AB R5, R5, R4 ;  /* 0x000000040505723e */ /* 0x000fe200000010ff */
[----:B------:R-:W-:Y:S01]  /*45e0*/  FMUL.FTZ R8, R94, R8 ;  /* 0x000000085e087220 */ /* 0x000fe20000410000 */
[----:B------:R-:W-:Y:S01]  /*45f0*/  FMUL.FTZ R9, R87, R9 ;  /* 0x0000000957097220 */ /* 0x000fe20000410000 */
[----:B------:R-:W-:Y:S05]  /*4600*/  FMUL.FTZ R4, R86, R17 ;  /* 0x0000001156047220 */ /* 0x000fea0000410000 */
[----:B------:R-:W-:Y:S01]  /*4610*/  F2FP.BF16.F32.PACK_AB R4, R4, R9 ;  /* 0x000000090404723e */ /* 0x000fe200000010ff */
[----:B-1----:R-:W-:Y:S01]  /*4620*/  FMUL.FTZ R0, R246, R7 ;  /* 0x00000007f6007220 */ /* 0x002fe20000410000 */
[----:B------:R-:W-:Y:S04]  /*4630*/  FADD.FTZ R7, -R80, R15 ;  /* 0x0000000f50077221 */ /* 0x000fe80000010100 */
[----:B------:R-:W-:Y:S01]  /*4640*/  F2FP.BF16.F32.PACK_AB R0, R0, R2 ;  /* 0x000000020000723e */ /* 0x000fe200000010ff */
[----:B------:R-:W-:Y:S01]  /*4650*/  FMUL.FTZ R2, R98, R11 ;  /* 0x0000000b62027220 */ /* 0x000fe20000410000 */
[----:B------:R-:W-:Y:S01]  /*4660*/  FMUL.FTZ R7, R92, R7 ;  /* 0x000000075c077220 */ /* 0x000fe20000410000 */
[----:B------:R-:W-:Y:S02]  /*4670*/  LEA R92, R248, UR5, 0x1 ;  /* 0x00000005f85c7c11 */ /* 0x000fe4000f8e08ff */
[----:B------:R1:W-:Y:S01]  /*4680*/  STS [R83+0x12400], R0 ;  /* 0x0124000053007388 */ /* 0x0003e20000000800 */
[----:B------:R-:W-:Y:S01]  /*4690*/  F2FP.BF16.F32.PACK_AB R2, R2, R6 ;  /* 0x000000060202723e */ /* 0x000fe200000010ff */
[----:B------:R-:W-:Y:S01]  /*46a0*/  FMUL.FTZ R6, R89, R19 ;  /* 0x0000001359067220 */ /* 0x000fe20000410000 */
[----:B------:R-:W-:Y:S02]  /*46b0*/  IMAD.IADD R92, R244, 0x1, R92 ;  /* 0x00000001f45c7824 */ /* 0x000fe400078e025c */
[----:B------:R-:W-:Y:S05]  /*46c0*/  STS [R84+-0x2000], R5 ;  /* 0xffe0000554007388 */ /* 0x000fea0000000800 */
[----:B------:R2:W-:Y:S05]  /*46d0*/  STS [R84+-0x1c00], R2 ;  /* 0xffe4000254007388 */ /* 0x0005ea0000000800 */
[----:B------:R3:W-:Y:S01]  /*46e0*/  STS [R82+-0x2000], R3 ;  /* 0xffe0000352007388 */ /* 0x0007e20000000800 */
[----:B-1----:R-:W-:Y:S01]  /*46f0*/  F2FP.BF16.F32.PACK_AB R0, R7, R8 ;  /* 0x000000080700723e */ /* 0x002fe200000010ff */
[----:B------:R-:W-:Y:S04]  /*4700*/  FMUL.FTZ R7, R90, R18 ;  /* 0x000000125a077220 */ /* 0x000fe80000410000 */
[----:B------:R1:W-:Y:S01]  /*4710*/  STS [R82+-0x1c00], R0 ;  /* 0xffe4000052007388 */ /* 0x0003e20000000800 */
[----:B--2---:R-:W-:Y:S04]  /*4720*/  F2FP.BF16.F32.PACK_AB R2, R6, R7 ;  /* 0x000000070602723e */ /* 0x004fe800000010ff */
[----:B------:R-:W-:Y:S01]  /*4730*/  STS [R85+-0x2000], R4 ;  /* 0xffe0000455007388 */ /* 0x000fe20000000800 */
[----:B---3--:R-:W-:Y:S04]  /*4740*/  LEA R3, R248, UR4, 0x1 ;  /* 0x00000004f8037c11 */ /* 0x008fe8000f8e08ff */
[----:B------:R-:W-:Y:S01]  /*4750*/  STS [R85+-0x1c00], R2 ;  /* 0xffe4000255007388 */ /* 0x000fe20000000800 */
[----:B------:R-:W-:Y:S01]  /*4760*/  BAR.SYNC.DEFER_BLOCKING 0x0 ;  /* 0x0000000000007b1d */ /* 0x000fe20000010000 */
[----:B-1----:R-:W-:Y:S05]  /*4770*/  LEA R0, R245, UR4, 0x1 ;  /* 0x00000004f5007c11 */ /* 0x002fea000f8e08ff */
[----:B------:R-:W-:Y:S05]  /*4780*/  LDSM.16.MT88.4 R4, [R3+0x14000] ;  /* 0x014000000304783b */ /* 0x000fea0000004200 */
[----:B------:R-:W1:Y:S05]  /*4790*/  LDSM.16.MT88.4 R8, [R0+0x6000] ;  /* 0x006000000008783b */ /* 0x000e6a0000004200 */
[----:B------:R-:W2:Y:S05]  /*47a0*/  LDSM.16.MT88.4 R12, [R92] ;  /* 0x000000005c0c783b */ /* 0x000eaa0000004200 */
[----:B------:R-:W3:Y:S05]  /*47b0*/  LDSM.16.MT88.4 R16, [R0+0x8000] ;  /* 0x008000000010783b */ /* 0x000eea0000004200 */
[----:B------:R-:W4:Y:S05]  /*47c0*/  LDSM.16.MT88.4 R68, [R0+0xa000] ;  /* 0x00a000000044783b */ /* 0x000f2a0000004200 */
[----:B------:R-:W-:Y:S05]  /*47d0*/  LDSM.16.MT88.4 R72, [R3+0x14800] ;  /* 0x014800000348783b */ /* 0x000fea0000004200 */
[----:B------:R-:W5:Y:S05]  /*47e0*/  LDSM.16.MT88.4 R76, [R0+0x6800] ;  /* 0x00680000004c783b */ /* 0x000f6a0000004200 */
[----:B------:R-:W5:Y:S05]  /*47f0*/  LDSM.16.MT88.4 R80, [R92+0x800] ;  /* 0x000800005c50783b */ /* 0x000f6a0000004200 */
[----:B------:R-:W5:Y:S01]  /*4800*/  LDSM.16.MT88.4 R84, [R0+0x8800] ;  /* 0x008800000054783b */ /* 0x000f620000004200 */
[-C--:B-1----:R-:W-:Y:S04]  /*4810*/  HMMA.16816.F32.BF16 R20, R4, R8.reuse, R20 ;  /* 0x000000080414723c */ /* 0x082fe80000041814 */
[----:B------:R-:W-:Y:S05]  /*4820*/  LDSM.16.MT88.4 R88, [R0+0x7800] ;  /* 0x007800000058783b */ /* 0x000fea0000004200 */
[----:B------:R-:W-:Y:S01]  /*4830*/  LDSM.16.MT88.4 R96, [R0+0x9800] ;  /* 0x009800000060783b */ /* 0x000fe20000004200 */
[C---:B--2---:R-:W-:Y:S04]  /*4840*/  HMMA.16816.F32.BF16 R24, R12.reuse, R8, R24 ;  /* 0x000000080c18723c */ /* 0x044fe80000041818 */
[----:B------:R-:W-:Y:S04]  /*4850*/  LDSM.16.MT88.4 R244, [R0+0xb800] ;  /* 0x00b8000000f4783b */ /* 0x000fe80000004200 */
[-C--:B------:R-:W-:Y:S01]  /*4860*/  HMMA.16816.F32.BF16 R28, R12, R10.reuse, R28 ;  /* 0x0000000a0c1c723c */ /* 0x080fe2000004181c */
[----:B------:R-:W1:Y:S07]  /*4870*/  S2R R248, SR_TID.X ;  /* 0x0000000000f87919 */ /* 0x000e6e0000002100 */
[C---:B------:R-:W-:Y:S01]  /*4880*/  HMMA.16816.F32.BF16 R32, R4.reuse, R10, R32 ;  /* 0x0000000a0420723c */ /* 0x040fe20000041820 */
[----:B------:R-:W2:Y:S07]  /*4890*/  LDSM.16.MT88.4 R8, [R0+0xa800] ;  /* 0x00a800000008783b */ /* 0x000eae0000004200 */
[-C--:B---3--:R-:W-:Y:S08]  /*48a0*/  HMMA.16816.F32.BF16 R36, R4, R16.reuse, R36 ;  /* 0x000000100424723c */ /* 0x088ff00000041824 */
[C---:B------:R-:W-:Y:S08]  /*48b0*/  HMMA.16816.F32.BF16 R40, R12.reuse, R16, R40 ;  /* 0x000000100c28723c */ /* 0x040ff00000041828 */
[-C--:B------:R-:W-:Y:S03]  /*48c0*/  HMMA.16816.F32.BF16 R44, R12, R18.reuse, R44 ;  /* 0x000000120c2c723c */ /* 0x080fe6000004182c */
[----:B-1----:R-:W-:Y:S02]  /*48d0*/  IMAD.SHL.U32 R249, R248, 0x8, RZ ;  /* 0x00000008f8f97824 */ /* 0x002fe400078e00ff */
[----:B------:R-:W-:Y:S03]  /*48e0*/  IMAD.SHL.U32 R248, R250, 0x40, RZ ;  /* 0x00000040faf87824 */ /* 0x000fe600078e00ff */
[C---:B------:R-:W-:Y:S01]  /*48f0*/  HMMA.16816.F32.BF16 R48, R4.reuse, R18, R48 ;  /* 0x000000120430723c */ /* 0x040fe20000041830 */
[----:B------:R-:W-:Y:S03]  /*4900*/  LDSM.16.MT88.4 R16, [R92+0x1000] ;  /* 0x001000005c10783b */ /* 0x000fe60000004200 */
[----:B------:R-:W-:Y:S02]  /*4910*/  LOP3.LUT R248, R248, 0x1c0, RZ, 0xc0, !PT ;  /* 0x000001c0f8f87812 */ /* 0x000fe400078ec0ff */
[----:B------:R-:W-:Y:S02]  /*4920*/  LDSM.16.MT88.4 R92, [R92+0x1800] ;  /* 0x001800005c5c783b */ /* 0x000fe40000004200 */
[-C--:B----4-:R-:W-:Y:S03]  /*4930*/  HMMA.16816.F32.BF16 R52, R4, R68.reuse, R52 ;  /* 0x000000440434723c */ /* 0x090fe60000041834 */
[----:B------:R-:W-:Y:S01]  /*4940*/  LOP3.LUT R248, R248, 0x38, R249, 0xf8, !PT ;  /* 0x00000038f8f87812 */ /* 0x000fe200078ef8f9 */
[C---:B------:R-:W-:Y:S02]  /*4950*/  IMAD.SHL.U32 R249, R250.reuse, 0x40, RZ ;  /* 0x00000040faf97824 */ /* 0x040fe400078e00ff */
[----:B------:R-:W-:Y:S01]  /*4960*/  IMAD.SHL.U32 R250, R250, 0x20, RZ ;  /* 0x00000020fafa7824 */ /* 0x000fe200078e00ff */
[----:B------:R-:W-:Y:S01]  /*4970*/  LOP3.LUT R248, R248, 0x8, R251, 0x78, !PT ;  /* 0x00000008f8f87812 */ /* 0x000fe200078e78fb */
[C---:B------:R-:W-:Y:S04]  /*4980*/  HMMA.16816.F32.BF16 R56, R12.reuse, R68, R56 ;  /* 0x000000440c38723c */ /* 0x040fe80000041838 */
[----:B------:R-:W-:Y:S04]  /*4990*/  LOP3.LUT R249, R249, 0x200, RZ, 0xc0, !PT ;  /* 0x00000200f9f97812 */ /* 0x000fe800078ec0ff */
[-C--:B------:R-:W-:Y:S01]  /*49a0*/  HMMA.16816.F32.BF16 R60, R12, R70.reuse, R60 ;  /* 0x000000460c3c723c */ /* 0x080fe2000004183c */
[----:B------:R-:W-:Y:S02]  /*49b0*/  LDSM.16.MT88.4 R12, [R0+0x7000] ;  /* 0x00700000000c783b */ /* 0x000fe40000004200 */
[----:B------:R-:W-:Y:S04]  /*49c0*/  LOP3.LUT R2, R249, 0x400, R250, 0xf8, !PT ;  /* 0x00000400f9027812 */ /* 0x000fe800078ef8fa */
[----:B------:R-:W-:Y:S01]  /*49d0*/  LOP3.LUT R2, R2, R248, RZ, 0xfc, !PT ;  /* 0x000000f802027212 */ /* 0x000fe200078efcff */
[----:B------:R-:W-:Y:S01]  /*49e0*/  HMMA.16816.F32.BF16 R64, R4, R70, R64 ;  /* 0x000000460440723c */ /* 0x000fe20000041840 */
[----:B------:R-:W1:Y:S03]  /*49f0*/  LDSM.16.MT88.4 R4, [R3+0x15000] ;  /* 0x015000000304783b */ /* 0x000e660000004200 */
[----:B------:R-:W-:Y:S02]  /*4a00*/  LEA R2, R2, UR4, 0x1 ;  /* 0x0000000402027c11 */ /* 0x000fe4000f8e08ff */
[----:B------:R-:W3:Y:S02]  /*4a10*/  LDSM.16.MT88.4 R68, [R0+0x9000] ;  /* 0x009000000044783b */ /* 0x000ee40000004200 */
[-C--:B-----5:R-:W-:Y:S08]  /*4a20*/  HMMA.16816.F32.BF16 R20, R72, R76.reuse, R20 ;  /* 0x0000004c4814723c */ /* 0x0a0ff00000041814 */
[C---:B------:R-:W-:Y:S08]  /*4a30*/  HMMA.16816.F32.BF16 R24, R80.reuse, R76, R24 ;  /* 0x0000004c5018723c */ /* 0x040ff00000041818 */
[-C--:B------:R-:W-:Y:S08]  /*4a40*/  HMMA.16816.F32.BF16 R28, R80, R78.reuse, R28 ;  /* 0x0000004e501c723c */ /* 0x080ff0000004181c */
[C---:B------:R-:W-:Y:S01]  /*4a50*/  HMMA.16816.F32.BF16 R32, R72.reuse, R78, R32 ;  /* 0x0000004e4820723c */ /* 0x040fe20000041820 */
[----:B------:R-:W4:Y:S07]  /*4a60*/  LDSM.16.MT88.4 R76, [R0+0xb000] ;  /* 0x00b00000004c783b */ /* 0x000f2e0000004200 */
[-C--:B------:R-:W-:Y:S08]  /*4a70*/  HMMA.16816.F32.BF16 R36, R72, R84.reuse, R36 ;  /* 0x000000544824723c */ /* 0x080ff00000041824 */
[C---:B------:R-:W-:Y:S08]  /*4a80*/  HMMA.16816.F32.BF16 R40, R80.reuse, R84, R40 ;  /* 0x000000545028723c */ /* 0x040ff00000041828 */
[-C--:B------:R-:W-:Y:S08]  /*4a90*/  HMMA.16816.F32.BF16 R44, R80, R86.reuse, R44 ;  /* 0x00000056502c723c */ /* 0x080ff0000004182c */
[C---:B------:R-:W-:Y:S01]  /*4aa0*/  HMMA.16816.F32.BF16 R48, R72.reuse, R86, R48 ;  /* 0x000000564830723c */ /* 0x040fe20000041830 */
[----:B------:R-:W5:Y:S01]  /*4ab0*/  LDSM.16.MT88.4 R84, [R3+0x15800] ;  /* 0x015800000354783b */ /* 0x000f620000004200 */
[----:B------:R-:W-:Y:S06]  /*4ac0*/  BAR.SYNC.DEFER_BLOCKING 0x0 ;  /* 0x0000000000007b1d */ /* 0x000fec0000010000 */
[-C--:B--2---:R-:W-:Y:S08]  /*4ad0*/  HMMA.16816.F32.BF16 R52, R72, R8.reuse, R52 ;  /* 0x000000084834723c */ /* 0x084ff00000041834 */
[C---:B------:R-:W-:Y:S08]  /*4ae0*/  HMMA.16816.F32.BF16 R56, R80.reuse, R8, R56 ;  /* 0x000000085038723c */ /* 0x040ff00000041838 */
[-C--:B------:R-:W-:Y:S08]  /*4af0*/  HMMA.16816.F32.BF16 R60, R80, R10.reuse, R60 ;  /* 0x0000000a503c723c */ /* 0x080ff0000004183c */
[----:B------:R-:W-:Y:S08]  /*4b00*/  HMMA.16816.F32.BF16 R64, R72, R10, R64 ;  /* 0x0000000a4840723c */ /* 0x000ff00000041840 */
[-C--:B-1----:R-:W-:Y:S08]  /*4b10*/  HMMA.16816.F32.BF16 R20, R4, R12.reuse, R20 ;  /* 0x0000000c0414723c */ /* 0x082ff00000041814 */
        /* <DEDUP_REMOVED lines=22> */
[----:B------:R-:W-:Y:S01]  /*4c80*/  HMMA.16816.F32.BF16 R64, R84, R246, R64 ;  /* 0x000000f65440723c */ /* 0x000fe20000041840 */
[----:B------:R-:W-:Y:S08]  /*4c90*/  @!UPT UIADD3 URZ, UPT, UPT, URZ, URZ, URZ ;  /* 0x000000fffffff290 */ /* 0x000ff0000fffe0ff */
[----:B------:R-:W-:Y:S11]  /*4ca0*/  BRA.U !UP0, `(.L_x_90) ;  /* 0x0000000108787547 */ /* 0x000ff6000b800000 */
[----:B------:R-:W2:Y:S01]  /*4cb0*/  LDL.LU.64 R250, [R1+0x48] ;  /* 0x0000480001fa7983 */ /* 0x000ea20000300a00 */
[----:B------:R-:W-:Y:S01]  /*4cc0*/  IMAD.U32 R6, RZ, RZ, UR18 ;  /* 0x00000012ff067e24 */ /* 0x000fe2000f8e00ff */
[----:B------:R-:W-:Y:S01]  /*4cd0*/  IADD3 R5, P0, PT, RZ, -UR35, RZ ;  /* 0x80000023ff057c10 */ /* 0x000fe2000ff1e0ff */
[----:B------:R-:W-:Y:S01]  /*4ce0*/  IMAD.U32 R10, RZ, RZ, UR18 ;  /* 0x00000012ff0a7e24 */ /* 0x000fe2000f8e00ff */
[----:B------:R-:W1:Y:S01]  /*4cf0*/  S2R R249, SR_TID.X ;  /* 0x0000000000f97919 */ /* 0x000e620000002100 */
[----:B------:R-:W-:Y:S02]  /*4d00*/  IMAD.U32 R9, RZ, RZ, UR22 ;  /* 0x00000016ff097e24 */ /* 0x000fe4000f8e00ff */
[----:B------:R-:W-:Y:S05]  /*4d10*/  IMAD.X R4, RZ, RZ, ~UR10, P0 ;  /* 0x8000000aff047e24 */ /* 0x000fea00080e06ff */
[----:B------:R-:W-:Y:S04]  /*4d20*/  SHF.R.S64 R5, R5, 0x1f, R4 ;  /* 0x0000001f05057819 */ /* 0x000fe80000001004 */
[----:B--2---:R-:W-:Y:S01]  /*4d30*/  IADD3 R8, P0, PT, R250, R5, RZ ;  /* 0x00000005fa087210 */ /* 0x004fe20007f1e0ff */
[----:B-1----:R-:W-:Y:S03]  /*4d40*/  IMAD.SHL.U32 R248, R249, 0x8, RZ ;  /* 0x00000008f9f87824 */ /* 0x002fe600078e00ff */
[----:B------:R-:W-:Y:S01]  /*4d50*/  LEA.HI.X.SX32 R5, R4, R251, 0x1, P0 ;  /* 0x000000fb04057211 */ /* 0x000fe200000f0eff */
[----:B------:R-:W-:Y:S01]  /*4d60*/  IMAD.MOV.U32 R12, RZ, RZ, R8 ;  /* 0x000000ffff0c7224 */ /* 0x000fe200078e0008 */
[----:B------:R-:W-:Y:S02]  /*4d70*/  LOP3.LUT R7, R248, 0x1f8, RZ, 0xc0, !PT ;  /* 0x000001f8f8077812 */ /* 0x000fe400078ec0ff */
[----:B------:R-:W-:Y:S01]  /*4d80*/  LEA R6, P0, R6, R8, 0x1 ;  /* 0x0000000806067211 */ /* 0x000fe200078008ff */
[----:B------:R-:W-:Y:S01]  /*4d90*/  IMAD.MOV.U32 R13, RZ, RZ, R5 ;  /* 0x000000ffff0d7224 */ /* 0x000fe200078e0005 */
[----:B------:R-:W-:Y:S04]  /*4da0*/  LOP3.LUT R7, R7, 0x38, R249, 0x78, !PT ;  /* 0x0000003807077812 */ /* 0x000fe800078e78f9 */
[----:B------:R1:W-:Y:S01]  /*4db0*/  STL.64 [R1+0x48], R12 ;  /* 0x0000480c01007387 */ /* 0x0003e20000100a00 */
[----:B------:R-:W-:Y:S02]  /*4dc0*/  LOP3.LUT R4, R7, 0x1e00, R248, 0xf8, !PT ;  /* 0x00001e0007047812 */ /* 0x000fe400078ef8f8 */
[----:B------:R-:W-:Y:S02]  /*4dd0*/  LEA.HI.X R7, R10, R5, R9, 0x1, P0 ;  /* 0x000000050a077211 */ /* 0x000fe400000f0c09 */
[----:B------:R-:W-:Y:S05]  /*4de0*/  LEA R4, R4, UR4, 0x1 ;  /* 0x0000000404047c11 */ /* 0x000fea000f8e08ff */
[----:B------:R-:W-:Y:S01]  /*4df0*/  @!PT LDS RZ, [RZ] ;  /* 0x00000000fffff984 */ /* 0x000fe20000000800 */
[----:B------:R-:W-:Y:S01]  /*4e00*/  @!PT LDS RZ, [RZ] ;  /* 0x00000000fffff984 */ /* 0x000fe20000000800 */
[----:B------:R-:W-:Y:S01]  /*4e10*/  @!PT LDS RZ, [RZ] ;  /* 0x00000000fffff984 */ /* 0x000fe20000000800 */
[----:B------:R1:W-:Y:S04]  /*4e20*/  LDGSTS.E.BYPASS.LTC128B.128 [R4+0x6000], desc[UR38][R12.64] ;  /* 0x060000000c047fae */ /* 0x0003e8000b981a26 */
[----:B------:R1:W-:Y:S04]  /*4e30*/  LDGSTS.E.BYPASS.LTC128B.128 [R4+0x8000], desc[UR38][R12.64+0x80] ;  /* 0x080000800c047fae */ /* 0x0003e8000b981a26 */
[----:B------:R1:W-:Y:S04]  /*4e40*/  LDGSTS.E.BYPASS.LTC128B.128 [R4+0xa000], desc[UR38][R12.64+0x100] ;  /* 0x0a0001000c047fae */ /* 0x0003e8000b981a26 */
[----:B------:R1:W-:Y:S04]  /*4e50*/  LDGSTS.E.BYPASS.LTC128B.128 [R4+0x7000], desc[UR38][R6.64] ;  /* 0x0700000006047fae */ /* 0x0003e8000b981a26 */
[----:B------:R1:W-:Y:S04]  /*4e60*/  LDGSTS.E.BYPASS.LTC128B.128 [R4+0x9000], desc[UR38][R6.64+0x80] ;  /* 0x0900008006047fae */ /* 0x0003e8000b981a26 */
[----:B------:R1:W-:Y:S04]  /*4e70*/  LDGSTS.E.BYPASS.LTC128B.128 [R4+0xb000], desc[UR38][R6.64+0x100] ;  /* 0x0b00010006047fae */ /* 0x0003e8000b981a26 */
[----:B------:R-:W0:Y:S02]  /*4e80*/  LDGDEPBAR ;  /* 0x00000000000079af */ /* 0x000e240000000000 */
.L_x_90:
[----:B------:R2:W-:Y:S01]  /*4e90*/  STL.64 [R1+0xd0], R46 ;  /* 0x0000d02e01007387 */ /* 0x0005e20000100a00 */
[----:B------:R-:W-:Y:S01]  /*4ea0*/  PLOP3.LUT P2, PT, PT, PT, UP0, 0x80, 0x8 ;  /* 0x000000000008781c */ /* 0x000fe20003f4f008 */
[----:B------:R-:W-:Y:S02]  /*4eb0*/  UISETP.GT.AND UP1, UPT, UR47, UR51, UPT ;  /* 0x000000332f00728c */ /* 0x000fe4000bf24270 */
[----:B------:R-:W-:Y:S04]  /*4ec0*/  LDSM.16.M88.4 R96, [R2+0x12000] ;  /* 0x012000000260783b */ /* 0x000fe80000000200 */
[----:B------:R-:W1:Y:S04]  /*4ed0*/  LDSM.16.MT88.4 R16, [R0+0xc000] ;  /* 0x00c000000010783b */ /* 0x000e680000004200 */
[----:B------:R-:W3:Y:S04]  /*4ee0*/  LDSM.16.M88.4 R92, [R2+0x13000] ;  /* 0x01300000025c783b */ /* 0x000ee80000000200 */
[----:B------:R-:W4:Y:S04]  /*4ef0*/  LDSM.16.MT88.4 R80, [R0+0xe000] ;  /* 0x00e000000050783b */ /* 0x000f280000004200 */
[----:B------:R-:W4:Y:S04]  /*4f00*/  LDSM.16.MT88.4 R244, [R0+0x10000] ;  /* 0x0100000000f4783b */ /* 0x000f280000004200 */
[----:B--2---:R-:W2:Y:S04]  /*4f10*/  LDL R47, [R1+0x1c] ;  /* 0x00001c00012f7983 */ /* 0x004ea80000100800 */
[----:B------:R-:W-:Y:S04]  /*4f20*/  STL.64 [R1+0xc8], R44 ;  /* 0x0000c82c01007387 */ /* 0x000fe80000100a00 */
[----:B------:R-:W-:Y:S04]  /*4f30*/  STL.64 [R1+0xc0], R42 ;  /* 0x0000c02a01007387 */ /* 0x000fe80000100a00 */
[----:B------:R-:W-:Y:S04]  /*4f40*/  STL.64 [R1+0xb8], R40 ;  /* 0x0000b82801007387 */ /* 0x000fe80000100a00 */
[----:B------:R-:W-:Y:S04]  /*4f50*/  STL.64 [R1+0xb0], R38 ;  /* 0x0000b02601007387 */ /* 0x000fe80000100a00 */
[----:B------:R-:W-:Y:S01]  /*4f60*/  STL.64 [R1+0xa8], R36 ;  /* 0x0000a82401007387 */ /* 0x000fe20000100a00 */
[-C--:B-1----:R-:W-:Y:S03]  /*4f70*/  HMMA.16816.F32.BF16 R4, R96, R16.reuse, RZ ;  /* 0x000000106004723c */ /* 0x082fe600000418ff */
[----:B------:R-:W-:Y:S04]  /*4f80*/  STL.64 [R1+0xa0], R34 ;  /* 0x0000a02201007387 */ /* 0x000fe80000100a00 */
[----:B------:R-:W-:Y:S01]  /*4f90*/  STL.64 [R1+0x98], R32 ;  /* 0x0000982001007387 */ /* 0x000fe20000100a00 */
[C---:B---3--:R-:W-:Y:S03]  /*4fa0*/  HMMA.16816.F32.BF16 R8, R92.reuse, R16, RZ ;  /* 0x000000105c08723c */ /* 0x048fe600000418ff */
[----:B------:R-:W-:Y:S04]  /*4fb0*/  STL.64 [R1+0x90], R30 ;  /* 0x0000901e01007387 */ /* 0x000fe80000100a00 */
[----:B------:R-:W-:Y:S01]  /*4fc0*/  STL.64 [R1+0x88], R28 ;  /* 0x0000881c01007387 */ /* 0x000fe20000100a00 */
[-C--:B------:R-:W-:Y:S03]  /*4fd0*/  HMMA.16816.F32.BF16 R12, R92, R18.reuse, RZ ;  /* 0x000000125c0c723c */ /* 0x080fe600000418ff */
[----:B------:R-:W-:Y:S04]  /*4fe0*/  STL.64 [R1+0x80], R26 ;  /* 0x0000801a01007387 */ /* 0x000fe80000100a00 */
[----:B------:R-:W-:Y:S01]  /*4ff0*/  STL.64 [R1+0x78], R24 ;  /* 0x0000781801007387 */ /* 0x000fe20000100a00 */
[C---:B------:R-:W-:Y:S03]  /*5000*/  HMMA.16816.F32.BF16 R16, R96.reuse, R18, RZ ;  /* 0x000000126010723c */ /* 0x040fe600000418ff */
[----:B------:R1:W-:Y:S04]  /*5010*/  STL.64 [R1+0x70], R22 ;  /* 0x0000701601007387 */ /* 0x0003e80000100a00 */
[----:B------:R-:W-:Y:S01]  /*5020*/  LDSM.16.MT88.4 R32, [R0+0xc800] ;  /* 0x00c800000020783b */ /* 0x000fe20000004200 */
[-C--:B----4-:R-:W-:Y:S03]  /*5030*/  HMMA.16816.F32.BF16 R68, R96, R80.reuse, RZ ;  /* 0x000000506044723c */ /* 0x090fe600000418ff */
[----:B------:R-:W-:Y:S04]  /*5040*/  LDSM.16.MT88.4 R36, [R0+0xe800] ;  /* 0x00e800000024783b */ /* 0x000fe80000004200 */
[----:B------:R-:W-:Y:S01]  /*5050*/  LDSM.16.MT88.4 R28, [R0+0xd000] ;  /* 0x00d00000001c783b */ /* 0x000fe20000004200 */
[C---:B------:R-:W-:Y:S03]  /*5060*/  HMMA.16816.F32.BF16 R72, R92.reuse, R80, RZ ;  /* 0x000000505c48723c */ /* 0x040fe600000418ff */
[----:B------:R3:W-:Y:S05]  /*5070*/  STL.64 [R1+0x68], R20 ;  /* 0x0000681401007387 */ /* 0x0007ea0000100a00 */
[-C--:B------:R-:W-:Y:S01]  /*5080*/  HMMA.16816.F32.BF16 R76, R92, R82.reuse, RZ ;  /* 0x000000525c4c723c */ /* 0x080fe200000418ff */
[----:B-1----:R-:W4:Y:S07]  /*5090*/  LDL.LU.64 R22, [R1+0x30] ;  /* 0x0000300001167983 */ /* 0x002f2e0000300a00 */
[C---:B------:R-:W-:Y:S08]  /*50a0*/  HMMA.16816.F32.BF16 R80, R96.reuse, R82, RZ ;  /* 0x000000526050723c */ /* 0x040ff000000418ff */
[-C--:B------:R-:W-:Y:S01]  /*50b0*/  HMMA.16816.F32.BF16 R84, R96, R244.reuse, RZ ;  /* 0x000000f46054723c */ /* 0x080fe200000418ff */
[----:B---3--:R-:W1:Y:S07]  /*50c0*/  LDC R20, c[0x0][0x44c] ;  /* 0x00011300ff147b82 */ /* 0x008e6e0000000800 */
[C---:B------:R-:W-:Y:S08]  /*50d0*/  HMMA.16816.F32.BF16 R88, R92.reuse, R244, RZ ;  /* 0x000000f45c58723c */ /* 0x040ff000000418ff */
[-C--:B------:R-:W-:Y:S08]  /*50e0*/  HMMA.16816.F32.BF16 R92, R92, R246.reuse, RZ ;  /* 0x000000f65c5c723c */ /* 0x080ff000000418ff */
[----:B------:R-:W-:Y:S02]  /*50f0*/  HMMA.16816.F32.BF16 R96, R96, R246, RZ ;  /* 0x000000f66060723c */ /* 0x000fe400000418ff */
[C---:B--2---:R-:W-:Y:S05]  /*5100*/  IMAD.IADD R244, R47.reuse, 0x1, R2 ;  /* 0x000000012ff47824 */ /* 0x044fea00078e0202 */
[----:B------:R-:W2:Y:S04]  /*5110*/  LDSM.16.M88.4 R248, [R244+0x12000] ;  /* 0x01200000f4f8783b */ /* 0x000ea80000000200 */
[----:B------:R-:W3:Y:S04]  /*5120*/  LDSM.16.M88.4 R40, [R244+0x13000] ;  /* 0x01300000f428783b */ /* 0x000ee80000000200 */
[----:B------:R-:W1:Y:S01]  /*5130*/  LDSM.16.MT88.4 R244, [R0+0x10800] ;  /* 0x0108000000f4783b */ /* 0x000e620000004200 */
[-C--:B--2---:R-:W-:Y:S08]  /*5140*/  HMMA.16816.F32.BF16 R4, R248, R32.reuse, R4 ;  /* 0x00000020f804723c */ /* 0x084ff00000041804 */
[C---:B---3--:R-:W-:Y:S08]  /*5150*/  HMMA.16816.F32.BF16 R8, R40.reuse, R32, R8 ;  /* 0x000000202808723c */ /* 0x048ff00000041808 */
[-C--:B------:R-:W-:Y:S08]  /*5160*/  HMMA.16816.F32.BF16 R12, R40, R34.reuse, R12 ;  /* 0x00000022280c723c */ /* 0x080ff0000004180c */
[C---:B------:R-:W-:Y:S08]  /*5170*/  HMMA.16816.F32.BF16 R16, R248.reuse, R34, R16 ;  /* 0x00000022f810723c */ /* 0x040ff00000041810 */
[-C--:B------:R-:W-:Y:S08]  /*5180*/  HMMA.16816.F32.BF16 R68, R248, R36.reuse, R68 ;  /* 0x00000024f844723c */ /* 0x080ff00000041844 */
[C---:B------:R-:W-:Y:S08]  /*5190*/  HMMA.16816.F32.BF16 R72, R40.reuse, R36, R72 ;  /* 0x000000242848723c */ /* 0x040ff00000041848 */
[-C--:B------:R-:W-:Y:S08]  /*51a0*/  HMMA.16816.F32.BF16 R76, R40, R38.reuse, R76 ;  /* 0x00000026284c723c */ /* 0x080ff0000004184c */
[C---:B------:R-:W-:Y:S08]  /*51b0*/  HMMA.16816.F32.BF16 R80, R248.reuse, R38, R80 ;  /* 0x00000026f850723c */ /* 0x040ff00000041850 */
[-C--:B-1----:R-:W-:Y:S08]  /*51c0*/  HMMA.16816.F32.BF16 R84, R248, R244.reuse, R84 ;  /* 0x000000f4f854723c */ /* 0x082ff00000041854 */
[C---:B------:R-:W-:Y:S04]  /*51d0*/  HMMA.16816.F32.BF16 R88, R40.reuse, R244, R88 ;  /* 0x000000f42858723c */ /* 0x040fe80000041858 */
[C---:B------:R-:W-:Y:S02]  /*51e0*/  VIADD R244, R2.reuse, 0x12000 ;  /* 0x0001200002f47836 */ /* 0x040fe40000000000 */
[----:B------:R-:W-:Y:S02]  /*51f0*/  VIADD R2, R2, 0x12040 ;  /* 0x0001204002027836 */ /* 0x000fe40000000000 */
[-C--:B------:R-:W-:Y:S01]  /*5200*/  HMMA.16816.F32.BF16 R92, R40, R246.reuse, R92 ;  /* 0x000000f6285c723c */ /* 0x080fe2000004185c */
[----:B------:R-:W2:Y:S02]  /*5210*/  LDL R41, [R1+0x54] ;  /* 0x0000540001297983 */ /* 0x000ea40000100800 */
[----:B------:R-:W-:Y:S01]  /*5220*/  @P5 VIADD R2, R244, 0xffffffc0 ;  /* 0xffffffc0f4025836 */ /* 0x000fe20000000000 */
[----:B------:R-:W1:Y:S04]  /*5230*/  S2R R40, SR_TID.X ;  /* 0x0000000000287919 */ /* 0x000e680000002100 */
[----:B------:R-:W-:Y:S01]  /*5240*/  HMMA.16816.F32.BF16 R96, R248, R246, R96 ;  /* 0x000000f6f860723c */ /* 0x000fe20000041860 */
[----:B------:R-:W3:Y:S04]  /*5250*/  LDSM.16.M88.4 R32, [R2] ;  /* 0x000000000220783b */ /* 0x000ee80000000200 */
[----:B------:R4:W3:Y:S04]  /*5260*/  LDSM.16.M88.4 R24, [R2+0x1000] ;  /* 0x001000000218783b */ /* 0x0008e80000000200 */
[----:B------:R-:W3:Y:S04]  /*5270*/  LDSM.16.MT88.4 R244, [R0+0xf000] ;  /* 0x00f0000000f4783b */ /* 0x000ee80000004200 */
[----:B------:R-:W3:Y:S01]  /*5280*/  LDSM.16.MT88.4 R248, [R0+0x11000] ;  /* 0x0110000000f8783b */ /* 0x000ee20000004200 */
[----:B----4-:R-:W-:Y:S01]  /*5290*/  IMAD.IADD R2, R47, 0x1, R2 ;  /* 0x000000012f027824 */ /* 0x010fe200078e0202 */
[--C-:B-1----:R-:W-:Y:S02]  /*52a0*/  SHF.R.U32.HI R36, RZ, 0x2, R40.reuse ;  /* 0x00000002ff247819 */ /* 0x102fe40000011628 */
        /* <DEDUP_REMOVED lines=14> */
[----:B------:R3:W4:Y:S07]  /*5390*/  LDSM.16.M88.4 R24, [R2+0x1000] ;  /* 0x001000000218783b */ /* 0x00072e0000000200 */
[----:B------:R-:W-:Y:S01]  /*53a0*/  HMMA.16816.F32.BF16 R96, R32, R250, R96 ;  /* 0x000000fa2060723c */ /* 0x000fe20000041860 */
[----:B------:R-:W4:Y:S07]  /*53b0*/  LDSM.16.MT88.4 R248, [R0+0xf800] ;  /* 0x00f8000000f8783b */ /* 0x000f2e0000004200 */
[-C--:B-1----:R-:W-:Y:S05]  /*53c0*/  HMMA.16816.F32.BF16 R4, R244, R28.reuse, R4 ;  /* 0x0000001cf404723c */ /* 0x082fea0000041804 */
[----:B---3--:R-:W-:Y:S04]  /*53d0*/  IMAD R2, R20, UR8, RZ ;  /* 0x0000000814027c24 */ /* 0x008fe8000f8e02ff */
[C---:B------:R-:W-:Y:S02]  /*53e0*/  IMAD.U32 R21, R2.reuse, -0x40, RZ ;  /* 0xffffffc002157824 */ /* 0x040fe400078e00ff */
[----:B------:R-:W-:Y:S03]  /*53f0*/  IMAD.SHL.U32 R32, R2, 0x8, RZ ;  /* 0x0000000802207824 */ /* 0x000fe600078e00ff */
[C---:B------:R-:W-:Y:S04]  /*5400*/  LEA R20, P0, R21.reuse, R22, 0x2 ;  /* 0x0000001615147211 */ /* 0x040fe800078010ff */
[----:B------:R-:W-:Y:S02]  /*5410*/  LEA.HI.X.SX32 R21, R21, R23, 0x2, P0 ;  /* 0x0000001715157211 */ /* 0x000fe400000f16ff */
[C---:B------:R-:W-:Y:S01]  /*5420*/  LEA R22, P0, R32.reuse, R20, 0x2 ;  /* 0x0000001420167211 */ /* 0x040fe200078010ff */
[C---:B----4-:R-:W-:Y:S02]  /*5430*/  HMMA.16816.F32.BF16 R8, R24.reuse, R28, R8 ;  /* 0x0000001c1808723c */ /* 0x050fe40000041808 */
[----:B------:R-:W-:Y:S02]  /*5440*/  STL.64 [R1+0x30], R20 ;  /* 0x0000301401007387 */ /* 0x000fe40000100a00 */
[----:B------:R-:W-:Y:S02]  /*5450*/  LEA.HI.X.SX32 R23, R32, R21, 0x2, P0 ;  /* 0x0000001520177211 */ /* 0x000fe400000f16ff */
[----:B------:R-:W3:Y:S01]  /*5460*/  LDL R43, [R1+0x58] ;  /* 0x00005800012b7983 */ /* 0x000ee20000100800 */
[C---:B------:R-:W-:Y:S01]  /*5470*/  LEA R34, P0, R2.reuse, R22, 0x5 ;  /* 0x0000001602227211 */ /* 0x040fe200078028ff */
[-C--:B------:R-:W-:Y:S02]  /*5480*/  HMMA.16816.F32.BF16 R12, R24, R30.reuse, R12 ;  /* 0x0000001e180c723c */ /* 0x080fe4000004180c */
[----:B------:R-:W4:Y:S01]  /*5490*/  LDL R42, [R1+0x5c] ;  /* 0x00005c00012a7983 */ /* 0x000f220000100800 */
[C---:B------:R-:W-:Y:S02]  /*54a0*/  LEA.HI.X.SX32 R35, R2.reuse, R23, 0x5, P0 ;  /* 0x0000001702237211 */ /* 0x040fe400000f2eff */
[C---:B------:R-:W-:Y:S03]  /*54b0*/  LEA R32, P0, R2.reuse, R34, 0x5 ;  /* 0x0000002202207211 */ /* 0x040fe600078028ff */
[C---:B------:R-:W-:Y:S04]  /*54c0*/  HMMA.16816.F32.BF16 R16, R244.reuse, R30, R16 ;  /* 0x0000001ef410723c */ /* 0x040fe80000041810 */
[C---:B------:R-:W-:Y:S02]  /*54d0*/  LEA.HI.X.SX32 R33, R2.reuse, R35, 0x5, P0 ;  /* 0x0000002302217211 */ /* 0x040fe400000f2eff */
[C---:B------:R-:W-:Y:S02]  /*54e0*/  LEA R30, P0, R2.reuse, R32, 0x5 ;  /* 0x00000020021e7211 */ /* 0x040fe400078028ff */
[-C--:B------:R-:W-:Y:S03]  /*54f0*/  HMMA.16816.F32.BF16 R68, R244, R248.reuse, R68 ;  /* 0x000000f8f444723c */ /* 0x080fe60000041844 */
[C---:B------:R-:W-:Y:S02]  /*5500*/  LEA.HI.X.SX32 R31, R2.reuse, R33, 0x5, P0 ;  /* 0x00000021021f7211 */ /* 0x040fe400000f2eff */
[C---:B------:R-:W-:Y:S03]  /*5510*/  LEA R28, P0, R2.reuse, R30, 0x5 ;  /* 0x0000001e021c7211 */ /* 0x040fe600078028ff */
[C---:B------:R-:W-:Y:S04]  /*5520*/  HMMA.16816.F32.BF16 R72, R24.reuse, R248, R72 ;  /* 0x000000f81848723c */ /* 0x040fe80000041848 */
[C---:B------:R-:W-:Y:S04]  /*5530*/  LEA.HI.X.SX32 R29, R2.reuse, R31, 0x5, P0 ;  /* 0x0000001f021d7211 */ /* 0x040fe800000f2eff */
[-C--:B------:R-:W-:Y:S08]  /*5540*/  HMMA.16816.F32.BF16 R76, R24, R250.reuse, R76 ;  /* 0x000000fa184c723c */ /* 0x080ff0000004184c */
[C---:B------:R-:W-:Y:S04]  /*5550*/  HMMA.16816.F32.BF16 R80, R244.reuse, R250, R80 ;  /* 0x000000faf450723c */ /* 0x040fe80000041850 */
[C---:B------:R-:W-:Y:S04]  /*5560*/  LEA R250, P0, R2.reuse, R28, 0x5 ;  /* 0x0000001c02fa7211 */ /* 0x040fe800078028ff */
[-C--:B------:R-:W-:Y:S03]  /*5570*/  HMMA.16816.F32.BF16 R84, R244, R44.reuse, R84 ;  /* 0x0000002cf454723c */ /* 0x080fe60000041854 */
[C---:B------:R-:W-:Y:S05]  /*5580*/  LEA.HI.X.SX32 R251, R2.reuse, R29, 0x5, P0 ;  /* 0x0000001d02fb7211 */ /* 0x040fea00000f2eff */
[C---:B------:R-:W-:Y:S08]  /*5590*/  HMMA.16816.F32.BF16 R88, R24.reuse, R44, R88 ;  /* 0x0000002c1858723c */ /* 0x040ff00000041858 */
[-C--:B------:R-:W-:Y:S03]  /*55a0*/  HMMA.16816.F32.BF16 R92, R24, R46.reuse, R92 ;  /* 0x0000002e185c723c */ /* 0x080fe6000004185c */
[----:B------:R-:W-:Y:S02]  /*55b0*/  SHF.R.U32.HI R24, RZ, 0x1, R40 ;  /* 0x00000001ff187819 */ /* 0x000fe40000011628 */
[----:B------:R-:W-:Y:S03]  /*55c0*/  LEA R26, P0, R2, R250, 0x5 ;  /* 0x000000fa021a7211 */ /* 0x000fe600078028ff */
[----:B------:R-:W-:Y:S01]  /*55d0*/  HMMA.16816.F32.BF16 R96, R244, R46, R96 ;  /* 0x0000002ef460723c */ /* 0x000fe20000041860 */
[----:B------:R-:W-:Y:S01]  /*55e0*/  IMAD.MOV.U32 R246, RZ, RZ, 0x4 ;  /* 0x00000004fff67424 */ /* 0x000fe200078e00ff */
[----:B------:R-:W5:Y:S02]  /*55f0*/  LDL.LU.64 R46, [R1+0xd0] ;  /* 0x0000d000012e7983 */ /* 0x000f640000300a00 */
[----:B------:R-:W-:Y:S02]  /*5600*/  @P2 LOP3.LUT R244, R24, 0x30, RZ, 0xc0, !PT ;  /* 0x0000003018f42812 */ /* 0x000fe400078ec0ff */
[----:B------:R-:W5:Y:S01]  /*5610*/  LDL.LU.64 R44, [R1+0xc8] ;  /* 0x0000c800012c7983 */ /* 0x000f620000300a00 */
[C---:B------:R-:W-:Y:S03]  /*5620*/  LEA.HI.X.SX32 R27, R2.reuse, R251, 0x5, P0 ;  /* 0x000000fb021b7211 */ /* 0x040fe600000f2eff */
[----:B------:R-:W-:Y:S01]  /*5630*/  IMAD.WIDE R24, R2, -0xc0, R26 ;  /* 0xffffff4002187825 */ /* 0x000fe200078e021a */
[----:B--2---:R-:W-:Y:S02]  /*5640*/  @P2 LOP3.LUT R41, R244, 0x7, R36, 0xf8, !PT ;  /* 0x00000007f4292812 */ /* 0x004fe400078ef824 */
[C---:B------:R-:W-:Y:S03]  /*5650*/  LEA R244, P0, R2.reuse, R24, 0x5 ;  /* 0x0000001802f47211 */ /* 0x040fe600078028ff */
[----:B------:R-:W-:Y:S01]  /*5660*/  @P2 IMAD.WIDE.U32 R246, R41, R246, UR58 ;  /* 0x0000003a29f62e25 */ /* 0x000fe2000f8e00f6 */
[----:B------:R-:W-:Y:S01]  /*5670*/  @P2 STL [R1+0x54], R41 ;  /* 0x0000542901002387 */ /* 0x000fe20000100800 */
[----:B------:R-:W-:Y:S01]  /*5680*/  @UP0 UMOV UR58, UR14 ;  /* 0x0000000e003a0c82 */ /* 0x000fe20008000000 */
[C---:B------:R-:W-:Y:S01]  /*5690*/  LEA.HI.X.SX32 R245, R2.reuse, R25, 0x5, P0 ;  /* 0x0000001902f57211 */ /* 0x040fe200000f2eff */
[----:B------:R-:W-:Y:S01]  /*56a0*/  @UP0 UMOV UR59, UR11 ;  /* 0x0000000b003b0c82 */ /* 0x000fe20008000000 */
[C---:B------:R-:W-:Y:S04]  /*56b0*/  LEA R248, P0, R2.reuse, R244, 0x5 ;  /* 0x000000f402f87211 */ /* 0x040fe800078028ff */
[C---:B------:R-:W-:Y:S01]  /*56c0*/  LEA.HI.X.SX32 R249, R2.reuse, R245, 0x5, P0 ;  /* 0x000000f502f97211 */ /* 0x040fe200000f2eff */
[----:B---3--:R-:W2:Y:S04]  /*56d0*/  @P2 LDG.E R43, desc[UR38][R246.64+-0xe0] ;  /* 0xffff2026f62b2981 */ /* 0x008ea8000c1e1900 */
[----:B----4-:R1:W3:Y:S04]  /*56e0*/  @P2 LDG.E R42, desc[UR38][R246.64+-0x100] ;  /* 0xffff0026f62a2981 */ /* 0x0102e8000c1e1900 */
        /* <DEDUP_REMOVED lines=64> */
[C---:B------:R-:W-:Y:S01]  /*5af0*/  LEA R4, P0, R2.reuse, R248, 0x5 ;  /* 0x000000f802047211 */ /* 0x040fe200078028ff */
[----:B---3--:R1:W5:Y:S03]  /*5b00*/  LDL.LU.64 R38, [R1+0xb0] ;  /* 0x0000b00001267983 */ /* 0x0083660000300a00 */
[C---:B------:R-:W-:Y:S01]  /*5b10*/  LEA.HI.X.SX32 R5, R2.reuse, R249, 0x5, P0 ;  /* 0x000000f902057211 */ /* 0x040fe200000f2eff */
[----:B------:R-:W-:Y:S01]  /*5b20*/  REDG.E.ADD.F32.FTZ.RN.STRONG.GPU desc[UR38][R248.64+0x180], R77 ;  /* 0x0001804df80079a6 */ /* 0x000fe2000c12f326 */
        /* <DEDUP_REMOVED lines=30> */
[----:B------:R-:W-:Y:S03]  /*5d10*/  LEA R12, P0, R2, R70, 0x5 ;  /* 0x00000046020c7211 */ /* 0x000fe600078028ff */
[----:B------:R-:W-:Y:S01]  /*5d20*/  REDG.E.ADD.F32.FTZ.RN.STRONG.GPU desc[UR38][R20.64+0x280], R96 ;  /* 0x00028060140079a6 */ /* 0x000fe2000c12f326 */
[----:B--2---:R-:W-:Y:S01]  /*5d30*/  IMAD.SHL.U32 R251, R250, 0x8, RZ ;  /* 0x00000008fafb7824 */ /* 0x004fe200078e00ff */
[C---:B------:R-:W-:Y:S02]  /*5d40*/  LEA.HI.X.SX32 R13, R2.reuse, R71, 0x5, P0 ;  /* 0x00000047020d7211 */ /* 0x040fe400000f2eff */
        /* <DEDUP_REMOVED lines=65> */
[C---:B------:R-:W-:Y:S08]  /*6160*/  HMMA.16816.F32.BF16 R136, R80.reuse, R8, R136 ;  /* 0x000000085088723c */ /* 0x040ff00000041888 */
[-C--:B------:R-:W-:Y:S01]  /*6170*/  HMMA.16816.F32.BF16 R140, R80, R10.reuse, R140 ;  /* 0x0000000a508c723c */ /* 0x080fe2000004188c */
[----:B------:R-:W2:Y:S07]  /*6180*/  LDSM.16.MT88.4 R80, [R0+0x3800] ;  /* 0x003800000050783b */ /* 0x000eae0000004200 */
[----:B------:R-:W-:Y:S08]  /*6190*/  HMMA.16816.F32.BF16 R144, R72, R10, R144 ;  /* 0x0000000a4890723c */ /* 0x000ff00000041890 */
[-C--:B---3--:R-:W-:Y:S08]  /*61a0*/  HMMA.16816.F32.BF16 R100, R4, R12.reuse, R100 ;  /* 0x0000000c0464723c */ /* 0x088ff00000041864 */
[C---:B------:R-:W-:Y:S08]  /*61b0*/  HMMA.16816.F32.BF16 R104, R16.reuse, R12, R104 ;  /* 0x0000000c1068723c */ /* 0x040ff00000041868 */
[-C--:B------:R-:W-:Y:S08]  /*61c0*/  HMMA.16816.F32.BF16 R108, R16, R14.reuse, R108 ;  /* 0x0000000e106c723c */ /* 0x080ff0000004186c */
[C---:B------:R-:W-:Y:S08]  /*61d0*/  HMMA.16816.F32.BF16 R112, R4.reuse, R14, R112 ;  /* 0x0000000e0470723c */ /* 0x040ff00000041870 */
[-C--:B-1----:R-:W-:Y:S08]  /*61e0*/  HMMA.16816.F32.BF16 R116, R4, R68.reuse, R116 ;  /* 0x000000440474723c */ /* 0x082ff00000041874 */
[C---:B------:R-:W-:Y:S08]  /*61f0*/  HMMA.16816.F32.BF16 R120, R16.reuse, R68, R120 ;  /* 0x000000441078723c */ /* 0x040ff00000041878 */
        /* <DEDUP_REMOVED lines=10> */
[-C--:B--2---:R-:W-:Y:S08]  /*62a0*/  HMMA.16816.F32.BF16 R116, R84, R80.reuse, R116 ;  /* 0x000000505474723c */ /* 0x084ff00000041874 */
        /* <DEDUP_REMOVED lines=10> */
[----:B------:R-:W1:Y:S08]  /*6350*/  LDC R6, c[0x0][0x3b0] ;  /* 0x0000ec00ff067b82 */ /* 0x000e700000000800 */
[----:B------:R-:W-:Y:S01]  /*6360*/  BAR.SYNC.DEFER_BLOCKING 0x0 ;  /* 0x0000000000007b1d */ /* 0x000fe20000010000 */
[----:B------:R-:W-:Y:S02]  /*6370*/  IADD3 R2, P0, PT, RZ, -UR36, RZ ;  /* 0x80000024ff027c10 */ /* 0x000fe4000ff1e0ff */
[----:B------:R-:W-:Y:S04]  /*6380*/  LOP3.LUT R3, R251, 0x1f8, RZ, 0xc0, !PT ;  /* 0x000001f8fb037812 */ /* 0x000fe800078ec0ff */
[----:B------:R-:W-:Y:S04]  /*6390*/  LOP3.LUT R3, R3, 0x38, R250, 0x78, !PT ;  /* 0x0000003803037812 */ /* 0x000fe800078e78fa */
[----:B------:R-:W-:Y:S01]  /*63a0*/  LOP3.LUT R3, R3, 0x1e00, R251, 0xf8, !PT ;  /* 0x00001e0003037812 */ /* 0x000fe200078ef8fb */
[----:B------:R-:W3:Y:S01]  /*63b0*/  LDC R7, c[0x0][0x3b4] ;  /* 0x0000ed00ff077b82 */ /* 0x000ee20000000800 */
[----:B-1----:R-:W-:Y:S04]  /*63c0*/  IMAD.SHL.U32 R0, R6, 0x40, RZ ;  /* 0x0000004006007824 */ /* 0x002fe800078e00ff */
[----:B------:R-:W-:Y:S05]  /*63d0*/  IMAD.X R0, RZ, RZ, ~R0, P0 ;  /* 0x000000ffff007224 */ /* 0x000fea00000e0e00 */
[----:B------:R-:W-:Y:S04]  /*63e0*/  SHF.R.S64 R2, R2, 0x1f, R0 ;  /* 0x0000001f02027819 */ /* 0x000fe80000001000 */
[----:B--2---:R-:W-:Y:S04]  /*63f0*/  IADD3 R5, P0, PT, R244, R2, RZ ;  /* 0x00000002f4057210 */ /* 0x004fe80007f1e0ff */
[----:B------:R-:W-:Y:S01]  /*6400*/  LEA.HI.X.SX32 R4, R0, R245, 0x1, P0 ;  /* 0x000000f500047211 */ /* 0x000fe200000f0eff */
[----:B------:R-:W-:Y:S01]  /*6410*/  IMAD.MOV.U32 R8, RZ, RZ, R5 ;  /* 0x000000ffff087224 */ /* 0x000fe200078e0005 */
[----:B------:R-:W-:Y:S02]  /*6420*/  LEA R0, R3, UR4, 0x1 ;  /* 0x0000000403007c11 */ /* 0x000fe4000f8e08ff */
[C---:B------:R-:W-:Y:S01]  /*6430*/  LEA R2, P0, R6.reuse, R5, 0x6 ;  /* 0x0000000506027211 */ /* 0x040fe200078030ff */
[----:B------:R-:W-:Y:S03]  /*6440*/  IMAD.MOV.U32 R9, RZ, RZ, R4 ;  /* 0x000000ffff097224 */ /* 0x000fe600078e0004 */
[----:B---3--:R-:W-:Y:S02]  /*6450*/  LEA.HI.X R3, R6, R4, R7, 0x6, P0 ;  /* 0x0000000406037211 */ /* 0x008fe400000f3407 */
[----:B------:R-:W-:Y:S01]  /*6460*/  @!PT LDS RZ, [RZ] ;  /* 0x00000000fffff984 */ /* 0x000fe20000000800 */
[----:B------:R-:W-:Y:S01]  /*6470*/  @!PT LDS RZ, [RZ] ;  /* 0x00000000fffff984 */ /* 0x000fe20000000800 */
[----:B------:R-:W-:Y:S01]  /*6480*/  @!PT LDS RZ, [RZ] ;  /* 0x00000000fffff984 */ /* 0x000fe20000000800 */
[----:B------:R1:W-:Y:S04]  /*6490*/  LDGSTS.E.BYPASS.LTC128B.128 [R0], desc[UR38][R8.64] ;  /* 0x0000000008007fae */ /* 0x0003e8000b981a26 */
[----:B------:R1:W-:Y:S04]  /*64a0*/  LDGSTS.E.BYPASS.LTC128B.128 [R0+0x2000], desc[UR38][R8.64+0x80] ;  /* 0x0200008008007fae */ /* 0x0003e8000b981a26 */
[----:B------:R1:W-:Y:S04]  /*64b0*/  LDGSTS.E.BYPASS.LTC128B.128 [R0+0x4000], desc[UR38][R8.64+0x100] ;  /* 0x0400010008007fae */ /* 0x0003e8000b981a26 */
[----:B------:R1:W-:Y:S04]  /*64c0*/  LDGSTS.E.BYPASS.LTC128B.128 [R0+0x1000], desc[UR38][R2.64] ;  /* 0x0100000002007fae */ /* 0x0003e8000b981a26 */
[----:B------:R1:W-:Y:S04]  /*64d0*/  LDGSTS.E.BYPASS.LTC128B.128 [R0+0x3000], desc[UR38][R2.64+0x80] ;  /* 0x0300008002007fae */ /* 0x0003e8000b981a26 */
[----:B------:R1:W-:Y:S04]  /*64e0*/  LDGSTS.E.BYPASS.LTC128B.128 [R0+0x5000], desc[UR38][R2.64+0x100] ;  /* 0x0500010002007fae */ /* 0x0003e8000b981a26 */
[----:B------:R1:W-:Y:S04]  /*64f0*/  STL.64 [R1+0x40], R8 ;  /* 0x0000400801007387 */ /* 0x0003e80000100a00 */
[----:B------:R-:W0:Y:S02]  /*6500*/  LDGDEPBAR ;  /* 0x00000000000079af */ /* 0x000e240000000000 */
.L_x_91:
[----:B-1----:R-:W2:Y:S02]  /*6510*/  LDL.LU R0, [R1+0x50] ;  /* 0x0000500001007983 */ /* 0x002ea40000300800 */
[----:B--2---:R-:W-:Y:S05]  /*6520*/  IADD3 R0, PT, PT, R0, -0x40, RZ ;  /* 0xffffffc000007810 */ /* 0x004fea0007ffe0ff */
[----:B------:R1:W-:Y:S01]  /*6530*/  STL [R1+0x50], R0 ;  /* 0x0000500001007387 */ /* 0x0003e20000100800 */
[----:B------:R-:W-:Y:S05]  /*6540*/  BRA.U UP1, `(.L_x_92) ;  /* 0xffffffcd01047547 */ /* 0x000fea000b83ffff */
[----:B------:R-:W1:Y:S01]  /*6550*/  S2R R3, SR_TID.X ;  /* 0x0000000000037919 */ /* 0x000e620000002100 */
[----:B------:R-:W-:Y:S01]  /*6560*/  F2FP.BF16.F32.PACK_AB R56, R57, R56 ;  /* 0x000000383938723e */ /* 0x000fe200000010ff */
[C---:B------:R-:W-:Y:S01]  /*6570*/  IMAD.SHL.U32 R2, R250.reuse, 0x20, RZ ;  /* 0x00000020fa027824 */ /* 0x040fe200078e00ff */
[----:B------:R-:W-:Y:S01]  /*6580*/  F2FP.BF16.F32.PACK_AB R60, R61, R60 ;  /* 0x0000003c3d3c723e */ /* 0x000fe200000010ff */
[----:B------:R-:W2:Y:S01]  /*6590*/  S2R R57, SR_TID.X ;  /* 0x0000000000397919 */ /* 0x000ea20000002100 */
[----:B------:R-:W3:Y:S01]  /*65a0*/  LDCU UR8, c[0x0][0x500] ;  /* 0x0000a000ff0877ac */ /* 0x000ee20008000800 */
[----:B------:R-:W-:Y:S02]  /*65b0*/  LOP3.LUT P0, RZ, R250, 0x10, RZ, 0xc0, !PT ;  /* 0x00000010faff7812 */ /* 0x000fe4000780c0ff */
[----:B------:R-:W-:Y:S01]  /*65c0*/  LOP3.LUT R2, R2, 0x400, RZ, 0xc0, !PT ;  /* 0x0000040002027812 */ /* 0x000fe200078ec0ff */
[----:B------:R-:W-:Y:S01]  /*65d0*/  UISETP.NE.AND UP0, UPT, UR45, -0x1, UPT ;  /* 0xffffffff2d00788c */ /* 0x000fe2000bf05270 */
[----:B-----5:R-:W-:Y:S01]  /*65e0*/  F2FP.BF16.F32.PACK_AB R68, R25, R24 ;  /* 0x000000181944723e */ /* 0x020fe200000010ff */
[----:B------:R-:W-:Y:S01]  /*65f0*/  UMOV UR41, UR7 ;  /* 0x0000000700297c82 */ /* 0x000fe20008000000 */
[----:B------:R-:W-:Y:S01]  /*6600*/  F2FP.BF16.F32.PACK_AB R27, R27, R26 ;  /* 0x0000001a1b1b723e */ /* 0x000fe200000010ff */
[----:B------:R-:W-:Y:S01]  /*6610*/  UISETP.NE.AND UP1, UPT, UR45, -0x1, UPT ;  /* 0xffffffff2d00788c */ /* 0x000fe2000bf25270 */
[----:B------:R-:W-:-:S02]  /*6620*/  F2FP.BF16.F32.PACK_AB R70, R21, R20 ;  /* 0x000000141546723e */ /* 0x000fc400000010ff */
[----:B------:R-:W-:Y:S02]  /*6630*/  F2FP.BF16.F32.PACK_AB R69, R23, R22 ;  /* 0x000000161745723e */ /* 0x000fe400000010ff */
[----:B------:R-:W-:Y:S02]  /*6640*/  F2FP.BF16.F32.PACK_AB R32, R33, R32 ;  /* 0x000000202120723e */ /* 0x000fe400000010ff */
[----:B------:R-:W-:Y:S01]  /*6650*/  F2FP.BF16.F32.PACK_AB R34, R35, R34 ;  /* 0x000000222322723e */ /* 0x000fe200000010ff */
[----:B------:R-:W4:Y:S01]  /*6660*/  @UP0 LDCU.64 UR10, c[0x0][0x5c0] ;  /* 0x0000b800ff0a07ac */ /* 0x000f220008000a00 */
[----:B------:R-:W-:Y:S01]  /*6670*/  F2FP.BF16.F32.PACK_AB R28, R29, R28 ;  /* 0x0000001c1d1c723e */ /* 0x000fe200000010ff */
[----:B---3--:R-:W-:Y:S01]  /*6680*/  FMUL.FTZ R100, R100, UR8 ;  /* 0x0000000864647c20 */ /* 0x008fe20008410000 */
        /* <DEDUP_REMOVED lines=8> */
[----:B-1----:R-:W-:-:S02]  /*6710*/  IMAD.SHL.U32 R0, R3, 0x10, RZ ;  /* 0x0000001003007824 */ /* 0x002fc400078e00ff */
[----:B------:R-:W-:Y:S01]  /*6720*/  FMUL.FTZ R24, R105, UR8 ;  /* 0x0000000869187c20 */ /* 0x000fe20008410000 */
[----:B------:R-:W-:Y:S02]  /*6730*/  IMAD.SHL.U32 R3, R3, 0x2, RZ ;  /* 0x0000000203037824 */ /* 0x000fe400078e00ff */
[----:B------:R-:W-:Y:S01]  /*6740*/  FMUL.FTZ R106, R106, UR8 ;  /* 0x000000086a6a7c20 */ /* 0x000fe20008410000 */
[----:B--2---:R-:W-:Y:S01]  /*6750*/  SHF.R.U32.HI R61, RZ, 0x3, R57 ;  /* 0x00000003ff3d7819 */ /* 0x004fe20000011639 */
[----:B------:R-:W-:Y:S01]  /*6760*/  FMUL.FTZ R23, R107, UR8 ;  /* 0x000000086b177c20 */ /* 0x000fe20008410000 */
[----:B------:R-:W-:Y:S01]  /*6770*/  LOP3.LUT R0, R0, 0x1c0, RZ, 0xc0, !PT ;  /* 0x000001c000007812 */ /* 0x000fe200078ec0ff */
[----:B------:R-:W-:Y:S01]  /*6780*/  FMUL.FTZ R108, R108, UR8 ;  /* 0x000000086c6c7c20 */ /* 0x000fe20008410000 */
[----:B------:R-:W-:Y:S01]  /*6790*/  LOP3.LUT R2, R2, 0x6, R3, 0xf8, !PT ;  /* 0x0000000602027812 */ /* 0x000fe200078ef803 */
        /* <DEDUP_REMOVED lines=64> */
[----:B----4-:R-:W-:Y:S01]  /*6ba0*/  @UP0 UIMAD.WIDE.U32 UR20, UR18, UR10, URZ ;  /* 0x0000000a121402a5 */ /* 0x010fe2000f8e00ff */
        /* <DEDUP_REMOVED lines=80> */
.L_x_93:
        /* <DEDUP_REMOVED lines=12> */
.L_x_94:
[----:B------:R-:W2:Y:S01]  /*7170*/  LDCU.64 UR8, c[0x0][0x5c8] ;  /* 0x0000b900ff0877ac */ /* 0x000ea20008000a00 */
[----:B------:R-:W-:-:S04]  /*7180*/  UIADD3 UR14, UPT, UPT, UR44, UR45, URZ ;  /* 0x0000002d2c0e7290 */ /* 0x000fc8000fffe0ff */
[----:B--2---:R-:W-:Y:S02]  /*7190*/  UIMAD.WIDE.U32 UR22, UR14, UR8, URZ ;  /* 0x000000080e1672a5 */ /* 0x004fe4000f8e00ff */
[----:B------:R-:W-:-:S04]  /*71a0*/  UIMAD UR14, UR14, UR9, URZ ;  /* 0x000000090e0e72a4 */ /* 0x000fc8000f8e02ff */
[----:B------:R-:W-:-:S06]  /*71b0*/  UIADD3 UR14, UPT, UPT, UR23, UR14, URZ ;  /* 0x0000000e170e7290 */ /* 0x000fcc000fffe0ff */
[----:B-1----:R-:W-:-:S07]  /*71c0*/  MOV R23, UR14 ;  /* 0x0000000e00177c02 */ /* 0x002fce0008000f00 */
.L_x_95:
[----:B------:R-:W-:Y:S01]  /*71d0*/  BAR.SYNC.DEFER_BLOCKING 0x0 ;  /* 0x0000000000007b1d */ /* 0x000fe20000010000 */
[----:B------:R-:W-:Y:S01]  /*71e0*/  LOP3.LUT R0, R251, 0x1f8, RZ, 0xc0, !PT ;  /* 0x000001f8fb007812 */ /* 0x000fe200078ec0ff */
[----:B------:R-:W-:Y:S01]  /*71f0*/  USHF.L.U32 UR16, UR40, 0x6, URZ ;  /* 0x0000000628107899 */ /* 0x000fe200080006ff */
[----:B------:R-:W-:Y:S01]  /*7200*/  VIADD R5, R61, 0x20 ;  /* 0x000000203d057836 */ /* 0x000fe20000000000 */
[----:B------:R-:W-:Y:S01]  /*7210*/  USHF.L.U32 UR15, UR40, 0x6, URZ ;  /* 0x00000006280f7899 */ /* 0x000fe200080006ff */
[----:B------:R-:W-:Y:S01]  /*7220*/  LOP3.LUT R0, R0, 0x38, R250, 0x78, !PT ;  /* 0x0000003800007812 */ /* 0x000fe200078e78fa */
[----:B------:R-:W-:Y:S02]  /*7230*/  UIMAD.WIDE.U32 UR44, UR16, UR10, URZ ;  /* 0x0000000a102c72a5 */ /* 0x000fe4000f8e00ff */
[----:B------:R-:W1:Y:S01]  /*7240*/  LDC.64 R6, c[0x0][0x5d8] ;  /* 0x00017600ff067b82 */ /* 0x000e620000000a00 */
[----:B------:R-:W-:Y:S01]  /*7250*/  USHF.R.S32.HI UR17, URZ, 0x1f, UR16 ;  /* 0x0000001fff117899 */ /* 0x000fe20008011410 */
[--C-:B------:R-:W-:Y:S01]  /*7260*/  LOP3.LUT R0, R0, 0x1e00, R251.reuse, 0xf8, !PT ;  /* 0x00001e0000007812 */ /* 0x100fe200078ef8fb */
[----:B------:R-:W-:Y:S01]  /*7270*/  UIADD3 UR37, UPT, UPT, -UR15, UR37, URZ ;  /* 0x000000250f257290 */ /* 0x000fe2000fffe1ff */
[----:B------:R-:W-:Y:S01]  /*7280*/  IMAD.SHL.U32 R57, R57, 0x8, RZ ;  /* 0x0000000839397824 */ /* 0x000fe200078e00ff */
[----:B------:R-:W-:Y:S01]  /*7290*/  UIMAD UR14, UR17, UR10, URZ ;  /* 0x0000000a110e72a4 */ /* 0x000fe2000f8e02ff */
[----:B------:R-:W-:Y:S01]  /*72a0*/  LEA R0, R0, UR4, 0x1 ;  /* 0x0000000400007c11 */ /* 0x000fe2000f8e08ff */
[----:B------:R-:W-:Y:S01]  /*72b0*/  IMAD.U32 R2, RZ, RZ, UR44 ;  /* 0x0000002cff027e24 */ /* 0x000fe2000f8e00ff */
[----:B------:R-:W2:Y:S01]  /*72c0*/  LDC.64 R58, c[0x0][0x5e0] ;  /* 0x00017800ff3a7b82 */ /* 0x000ea20000000a00 */
[----:B------:R-:W-:Y:S01]  /*72d0*/  UIMAD UR14, UR16, UR11, UR14 ;  /* 0x0000000b100e72a4 */ /* 0x000fe2000f8e020e */
[----:B------:R-:W-:Y:S01]  /*72e0*/  ISETP.GE.AND P1, PT, R61, UR37, PT ;  /* 0x000000253d007c0c */ /* 0x000fe2000bf26270 */
[----:B------:R-:W-:Y:S01]  /*72f0*/  IMAD.U32 R3, RZ, RZ, UR45 ;  /* 0x0000002dff037e24 */ /* 0x000fe2000f8e00ff */
[----:B------:R-:W-:Y:S01]  /*7300*/  LOP3.LUT R4, R2, 0x38, R251, 0xf8, !PT ;  /* 0x0000003802047812 */ /* 0x000fe200078ef8fb */
[----:B------:R-:W-:Y:S01]  /*7310*/  BSSY.RECONVERGENT B0, `(.L_x_96) ;  /* 0x0000021000007945 */ /* 0x000fe20003800200 */
[----:B------:R-:W-:Y:S01]  /*7320*/  ISETP.GE.AND P2, PT, R5, UR37, PT ;  /* 0x0000002505007c0c */ /* 0x000fe2000bf46270 */
[----:B------:R-:W-:Y:S01]  /*7330*/  IMAD.U32 R56, RZ, RZ, UR8 ;  /* 0x00000008ff387e24 */ /* 0x000fe2000f8e00ff */
[----:B------:R-:W-:Y:S01]  /*7340*/  IADD3 R2, P0, PT, R4, UR20, RZ ;  /* 0x0000001404027c10 */ /* 0x000fe2000ff1e0ff */
[----:B------:R3:W4:Y:S01]  /*7350*/  LDS.128 R28, [R0+0xd000] ;  /* 0x00d00000001c7984 */ /* 0x0007220000000c00 */
[----:B------:R-:W-:Y:S01]  /*7360*/  IMAD.U32 R4, RZ, RZ, UR14 ;  /* 0x0000000eff047e24 */ /* 0x000fe2000f8e00ff */
[----:B------:R-:W-:-:S02]  /*7370*/  LOP3.LUT R57, R57, 0x38, RZ, 0xc0, !PT ;  /* 0x0000003839397812 */ /* 0x000fc400078ec0ff */
[----:B------:R3:W2:Y:S02]  /*7380*/  LDS.128 R24, [R0+0xf000] ;  /* 0x00f0000000187984 */ /* 0x0006a40000000c00 */
[----:B------:R-:W-:Y:S02]  /*7390*/  IADD3.X R3, PT, PT, R3, UR18, R4, P0, !PT ;  /* 0x0000001203037c10 */ /* 0x000fe400087fe404 */
[----:B------:R3:W2:Y:S01]  /*73a0*/  LDS.128 R40, [R0+0x12000] ;  /* 0x0120000000287984 */ /* 0x0006a20000000c00 */
[----:B------:R-:W-:Y:S01]  /*73b0*/  IADD3 R21, P0, PT, R61, 0x20, RZ ;  /* 0x000000203d157810 */ /* 0x000fe20007f1e0ff */
[----:B-1----:R-:W-:Y:S02]  /*73c0*/  IMAD.WIDE.U32 R4, R6, UR25, R2 ;  /* 0x0000001906047c25 */ /* 0x002fe4000f8e0002 */
[----:B------:R3:W1:Y:S02]  /*73d0*/  LDS.128 R52, [R0+0x13000] ;  /* 0x0130000000347984 */ /* 0x0006640000000c00 */
[----:B------:R-:W-:-:S02]  /*73e0*/  IMAD.X R22, RZ, RZ, RZ, P0 ;  /* 0x000000ffff167224 */ /* 0x000fc400000e06ff */
[----:B------:R3:W1:Y:S01]  /*73f0*/  LDS.128 R36, [R0+0x14000] ;  /* 0x0140000000247984 */ /* 0x0006620000000c00 */
[----:B------:R-:W-:-:S03]  /*7400*/  IMAD R20, R7, UR25, R5 ;  /* 0x0000001907147c24 */ /* 0x000fc6000f8e0205 */
[----:B------:R3:W1:Y:S04]  /*7410*/  LDS.128 R48, [R0+0x15000] ;  /* 0x0150000000307984 */ /* 0x0006680000000c00 */
[----:B------:R3:W1:Y:S04]  /*7420*/  LDS.128 R32, [R0+0x16000] ;  /* 0x0160000000207984 */ /* 0x0006680000000c00 */
[----:B------:R3:W1:Y:S01]  /*7430*/  LDS.128 R44, [R0+0x17000] ;  /* 0x01700000002c7984 */ /* 0x0006620000000c00 */
[----:B--2-4-:R-:W-:Y:S05]  /*7440*/  @P1 BRA `(.L_x_97) ;  /* 0x0000000000341947 */ /* 0x014fea0003800000 */
[----:B------:R-:W2:Y:S01]  /*7450*/  LDS.128 R12, [R0+0xe000] ;  /* 0x00e00000000c7984 */ /* 0x000ea20000000c00 */
[----:B------:R-:W4:Y:S01]  /*7460*/  LDCU.64 UR14, c[0x0][0x560] ;  /* 0x0000ac00ff0e77ac */ /* 0x000f220008000a00 */
[----:B------:R-:W-:Y:S02]  /*7470*/  MOV R2, R4 ;  /* 0x0000000400027202 */ /* 0x000fe40000000f00 */
[----:B------:R-:W5:Y:S01]  /*7480*/  LDS.128 R8, [R0+0xc000] ;  /* 0x00c0000000087984 */ /* 0x000f620000000c00 */
[----:B------:R-:W-:-:S03]  /*7490*/  MOV R3, R20 ;  /* 0x0000001400037202 */ /* 0x000fc60000000f00 */
[----:B------:R-:W3:Y:S01]  /*74a0*/  LDS.128 R16, [R0+0x10000] ;  /* 0x0100000000107984 */ /* 0x000ee20000000c00 */
[----:B------:R-:W-:-:S04]  /*74b0*/  IMAD.WIDE.U32 R6, R61, UR10, R2 ;  /* 0x0000000a3d067c25 */ /* 0x000fc8000f8e0002 */
[----:B------:R-:W-:Y:S01]  /*74c0*/  IMAD R3, R61, UR11, R7 ;  /* 0x0000000b3d037c24 */ /* 0x000fe2000f8e0207 */
[----:B----4-:R-:W-:-:S04]  /*74d0*/  LEA R2, P0, R6, UR14, 0x1 ;  /* 0x0000000e06027c11 */ /* 0x010fc8000f8008ff */
[----:B------:R-:W-:-:S05]  /*74e0*/  LEA.HI.X R3, R6, UR15, R3, 0x1, P0 ;  /* 0x0000000f06037c11 */ /* 0x000fca00080f0c03 */
[----:B--2---:R2:W-:Y:S04]  /*74f0*/  STG.E.128 desc[UR38][R2.64+0x80], R12 ;  /* 0x0000800c02007986 */ /* 0x0045e8000c101d26 */
[----:B-----5:R2:W-:Y:S04]  /*7500*/  STG.E.128 desc[UR38][R2.64], R8 ;  /* 0x0000000802007986 */ /* 0x0205e8000c101d26 */
[----:B---3--:R2:W-:Y:S02]  /*7510*/  STG.E.128 desc[UR38][R2.64+0x100], R16 ;  /* 0x0001001002007986 */ /* 0x0085e4000c101d26 */
.L_x_97:
[----:B------:R-:W-:Y:S05]  /*7520*/  BSYNC.RECONVERGENT B0 ;  /* 0x0000000000007941 */ /* 0x000fea0003800200 */
.L_x_96:
[----:B--2---:R2:W4:Y:S01]  /*7530*/  LDS.128 R8, [R0+0x11000] ;  /* 0x0110000000087984 */ /* 0x0045220000000c00 */
[----:B------:R-:W-:Y:S04]  /*7540*/  BSSY.RECONVERGENT B0, `(.L_x_98) ;  /* 0x000000e000007945 */ /* 0x000fe80003800200 */
[----:B------:R-:W-:Y:S05]  /*7550*/  @P2 BRA `(.L_x_99) ;  /* 0x0000000000302947 */ /* 0x000fea0003800000 */
[----:B------:R-:W5:Y:S01]  /*7560*/  LDCU.64 UR14, c[0x0][0x560] ;  /* 0x0000ac00ff0e77ac */ /* 0x000f620008000a00 */
[----:B------:R-:W-:Y:S01]  /*7570*/  MOV R2, R4 ;  /* 0x0000000400027202 */ /* 0x000fe20000000f00 */
[----:B--23--:R-:W-:Y:S01]  /*7580*/  IMAD R0, R22, UR10, RZ ;  /* 0x0000000a16007c24 */ /* 0x00cfe2000f8e02ff */
[----:B------:R-:W-:-:S03]  /*7590*/  MOV R3, R20 ;  /* 0x0000001400037202 */ /* 0x000fc60000000f00 */
[C---:B------:R-:W-:Y:S02]  /*75a0*/  IMAD R0, R21.reuse, UR11, R0 ;  /* 0x0000000b15007c24 */ /* 0x040fe4000f8e0200 */
[----:B------:R-:W-:-:S05]  /*75b0*/  IMAD.WIDE.U32 R4, R21, UR10, R2 ;  /* 0x0000000a15047c25 */ /* 0x000fca000f8e0002 */
[----:B------:R-:W-:Y:S02]  /*75c0*/  IADD3 R0, PT, PT, R0, R5, RZ ;  /* 0x0000000500007210 */ /* 0x000fe40007ffe0ff */
[----:B-----5:R-:W-:-:S04]  /*75d0*/  LEA R2, P0, R4, UR14, 0x1 ;  /* 0x0000000e04027c11 */ /* 0x020fc8000f8008ff */
[----:B------:R-:W-:-:S05]  /*75e0*/  LEA.HI.X R3, R4, UR15, R0, 0x1, P0 ;  /* 0x0000000f04037c11 */ /* 0x000fca00080f0c00 */
[----:B------:R2:W-:Y:S04]  /*75f0*/  STG.E.128 desc[UR38][R2.64], R28 ;  /* 0x0000001c02007986 */ /* 0x0005e8000c101d26 */
[----:B------:R2:W-:Y:S04]  /*7600*/  STG.E.128 desc[UR38][R2.64+0x80], R24 ;  /* 0x0000801802007986 */ /* 0x0005e8000c101d26 */
[----:B----4-:R2:W-:Y:S02]  /*7610*/  STG.E.128 desc[UR38][R2.64+0x100], R8 ;  /* 0x0001000802007986 */ /* 0x0105e4000c101d26 */
.L_x_99:
[----:B------:R-:W-:Y:S05]  /*7620*/  BSYNC.RECONVERGENT B0 ;  /* 0x0000000000007941 */ /* 0x000fea0003800200 */
.L_x_98:
[----:B--2---:R-:W-:Y:S01]  /*7630*/  MOV R2, R57 ;  /* 0x0000003900027202 */ /* 0x004fe20000000f00 */
        /* <DEDUP_REMOVED lines=8> */
[----:B---3--:R-:W-:Y:S01]  /*76c0*/  IMAD R0, R59, UR25, R5 ;  /* 0x000000193b007c24 */ /* 0x008fe2000f8e0205 */
        /* <DEDUP_REMOVED lines=8> */
[----:B------:R2:W-:Y:S04]  /*7750*/  STG.E.128 desc[UR38][R2.64], R40 ;  /* 0x0000002802007986 */ /* 0x0005e8000c101d26 */
[----:B-1----:R2:W-:Y:S04]  /*7760*/  STG.E.128 desc[UR38][R2.64+0x80], R36 ;  /* 0x0000802402007986 */ /* 0x0025e8000c101d26 */
[----:B------:R2:W-:Y:S02]  /*7770*/  STG.E.128 desc[UR38][R2.64+0x100], R32 ;  /* 0x0001002002007986 */ /* 0x0005e4000c101d26 */
.L_x_101:
[----:B------:R-:W-:Y:S05]  /*7780*/  BSYNC.RECONVERGENT B0 ;  /* 0x0000000000007941 */ /* 0x000fea0003800200 */
.L_x_100:
[----:B------:R-:W-:Y:S05]  /*7790*/  @P2 BRA `(.L_x_89) ;  /* 0x0000000000302947 */ /* 0x000fea0003800000 */
[----:B------:R-:W3:Y:S01]  /*77a0*/  LDCU.64 UR10, c[0x0][0x568] ;  /* 0x0000ad00ff0a77ac */ /* 0x000ee20008000a00 */
[----:B--2---:R-:W-:Y:S01]  /*77b0*/  MOV R2, R4 ;  /* 0x0000000400027202 */ /* 0x004fe20000000f00 */
[----:B------:R-:W-:Y:S01]  /*77c0*/  IMAD R6, R22, UR8, RZ ;  /* 0x0000000816067c24 */ /* 0x000fe2000f8e02ff */
[----:B------:R-:W-:-:S03]  /*77d0*/  MOV R3, R0 ;  /* 0x0000000000037202 */ /* 0x000fc60000000f00 */
[C---:B------:R-:W-:Y:S02]  /*77e0*/  IMAD R0, R21.reuse, UR9, R6 ;  /* 0x0000000915007c24 */ /* 0x040fe4000f8e0206 */
[----:B------:R-:W-:-:S05]  /*77f0*/  IMAD.WIDE.U32 R4, R21, UR8, R2 ;  /* 0x0000000815047c25 */ /* 0x000fca000f8e0002 */
[----:B------:R-:W-:Y:S02]  /*7800*/  IADD3 R0, PT, PT, R0, R5, RZ ;  /* 0x0000000500007210 */ /* 0x000fe40007ffe0ff */
[----:B---3--:R-:W-:-:S04]  /*7810*/  LEA R2, P0, R4, UR10, 0x1 ;  /* 0x0000000a04027c11 */ /* 0x008fc8000f8008ff */
[----:B------:R-:W-:-:S05]  /*7820*/  LEA.HI.X R3, R4, UR11, R0, 0x1, P0 ;  /* 0x0000000b04037c11 */ /* 0x000fca00080f0c00 */
[----:B-1----:R3:W-:Y:S04]  /*7830*/  STG.E.128 desc[UR38][R2.64], R52 ;  /* 0x0000003402007986 */ /* 0x0027e8000c101d26 */
[----:B------:R3:W-:Y:S04]  /*7840*/  STG.E.128 desc[UR38][R2.64+0x80], R48 ;  /* 0x0000803002007986 */ /* 0x0007e8000c101d26 */
[----:B------:R3:W-:Y:S02]  /*7850*/  STG.E.128 desc[UR38][R2.64+0x100], R44 ;  /* 0x0001002c02007986 */ /* 0x0007e4000c101d26 */
.L_x_89:
[----:B------:R-:W-:Y:S05]  /*7860*/  BSYNC.RECONVERGENT B1 ;  /* 0x0000000000017941 */ /* 0x000fea0003800200 */
.L_x_67:
        /* <DEDUP_REMOVED lines=11> */
.L_x_103:
        /* <DEDUP_REMOVED lines=14> */
.L_x_1081:


//--------------------- .text._ZN5flash44flash_bwd_dq_dk_dv_loop_seqk_parallel_kernelI23Flash_bwd_kernel_traitsILi192ELi64ELi64ELi8ELi4ELi2ELi2ELb1ELb1EN7cutlass10bfloat16_tE19Flash_kernel_traitsILi192ELi64ELi64ELi8ES3_EELb0ELb1ELb0ELb1ELb0ELb0ELb0EEEvNS_16Flash_bwd_paramsE --------------------------
	.section	.text._ZN5flash44flash_bwd_dq_dk_dv_loop_seqk_parallel_kernelI23Flash_bwd_kernel_traitsILi192ELi64ELi64ELi8ELi4ELi2ELi2ELb1ELb1EN7cutlass10bfloat16_tE19Flash_kernel_traitsILi192ELi64ELi64ELi8ES3_EELb0ELb1ELb0ELb1ELb0ELb0ELb0EEEvNS_16Flash_bwd_paramsE,"ax",@progbits
	.align	128
        .global         _ZN5flash44flash_bwd_dq_dk_dv_loop_seqk_parallel_kernelI23Flash_bwd_kernel_traitsILi192ELi64ELi64ELi8ELi4ELi2ELi2ELb1ELb1EN7cutlass10bfloat16_tE19Flash_kernel_traitsILi192ELi64ELi64ELi8ES3_EELb0ELb1ELb0ELb1ELb0ELb0ELb0EEEvNS_16Flash_bwd_paramsE
        .type           _ZN5flash44flash_bwd_dq_dk_dv_loop_seqk_parallel_kernelI23Flash_bwd_kernel_traitsILi192ELi64ELi64ELi8ELi4ELi2ELi2ELb1ELb1EN7cutlass10bfloat16_tE19Flash_kernel_traitsILi192ELi64ELi64ELi8ES3_EELb0ELb1ELb0ELb1ELb0ELb0ELb0EEEvNS_16Flash_bwd_paramsE,@function
        .size           _ZN5flash44flash_bwd_dq_dk_dv_loop_seqk_parallel_kernelI23Flash_bwd_kernel_traitsILi192ELi64ELi64ELi8ELi4ELi2ELi2ELb1ELb1EN7cutlass10bfloat16_tE19Flash_kernel_traitsILi192ELi64ELi64ELi8ES3_EELb0ELb1ELb0ELb1ELb0ELb0ELb0EEEvNS_16Flash_bwd_paramsE,(.L_x_1082 - _ZN5flash44flash_bwd_dq_dk_dv_loop_seqk_parallel_kernelI23Flash_bwd_kernel_traitsILi192ELi64ELi64ELi8ELi4ELi2ELi2ELb1ELb1EN7cutlass10bfloat16_tE19Flash_kernel_traitsILi192ELi64ELi64ELi8ES3_EELb0ELb1ELb0ELb1ELb0ELb0ELb0EEEvNS_16Flash_bwd_paramsE)
        .other          _ZN5flash44flash_bwd_dq_dk_dv_loop_seqk_parallel_kernelI23Flash_bwd_kernel_traitsILi192ELi64ELi64ELi8ELi4ELi2ELi2ELb1ELb1EN7cutlass10bfloat16_tE19Flash_kernel_traitsILi192ELi64ELi64ELi8ES3_EELb0ELb1ELb0ELb1ELb0ELb0ELb0EEEvNS_16Flash_bwd_paramsE,@"STO_CUDA_ENTRY STV_DEFAULT"
_ZN5flash44flash_bwd_dq_dk_dv_loop_seqk_parallel_kernelI23Flash_bwd_kernel_traitsILi192ELi64ELi64ELi8ELi4ELi2ELi2ELb1ELb1EN7cutlass10bfloat16_tE19Flash_kernel_traitsILi192ELi64ELi64ELi8ES3_EELb0ELb1ELb0ELb1ELb0ELb0ELb0EEEvNS_16Flash_bwd_paramsE:
.text._ZN5flash44flash_bwd_dq_dk_dv_loop_seqk_parallel_kernelI23Flash_bwd_kernel_traitsILi192ELi64ELi64ELi8ELi4ELi2ELi2ELb1ELb1EN7cutlass10bfloat16_tE19Flash_kernel_traitsILi192ELi64ELi64ELi8ES3_EELb0ELb1ELb0ELb1ELb0ELb0ELb0EEEvNS_16Flash_bwd_paramsE:
        /* <DEDUP_REMOVED lines=16> */
[----:B------:R-:W-:Y:S01]  /*0100*/  S2UR UR24, SR_CTAID.Y ;  /* 0x00000000001879c3 */ /* 0x000fe20000002600 */
[----:B------:R-:W5:Y:S01]  /*0110*/  LDCU.64 UR12, c[0x0][0x470] ;  /* 0x00008e00ff0c77ac */ /* 0x000f620008000a00 */
[----:B------:R-:W4:Y:S06]  /*0120*/  LDCU UR10, c[0x0][0x438] ;  /* 0x00008700ff0a77ac */ /* 0x000f2c0008000800 */
[----:B------:R-:W-:Y:S01]  /*0130*/  S2UR UR27, SR_CTAID.X ;  /* 0x00000000001b79c3 */ /* 0x000fe20000002500 */
        /* <DEDUP_REMOVED lines=19> */
[----:B------:R-:W4:Y:S01]  /*0270*/  S2UR UR26, SR_CTAID.Z ;  /* 0x00000000001a79c3 */ /* 0x000f220000002700 */
[----:B-1----:R-:W-:Y:S01]  /*0280*/  ULEA UR4, UR4, UR5, 0x18 ;  /* 0x0000000504047291 */ /* 0x002fe2000f8ec0ff */
[----:B------:R-:W1:Y:S01]  /*0290*/  LDCU.64 UR38, c[0x0][0x358] ;  /* 0x00006b00ff2677ac */ /* 0x000e620008000a00 */
[----:B------:R-:W1:Y:S01]  /*02a0*/  LDCU.64 UR34, c[0x0][0x460] ;  /* 0x00008c00ff2277ac */ /* 0x000e620008000a00 */
[----:B------:R-:W1:Y:S01]  /*02b0*/  LDCU UR25, c[0x0][0x438] ;  /* 0x00008700ff1977ac */ /* 0x000e620008000800 */
[----:B------:R-:W1:Y:S01]  /*02c0*/  @!UP4 LDCU UR28, c[0x0][0x434] ;  /* 0x00008680ff1cc7ac */ /* 0x000e620008000800 */
[----:B--2---:R-:W-:-:S02]  /*02d0*/  ULEA UR6, UR6, UR8, 0x18 ;  /* 0x0000000806067291 */ /* 0x004fc4000f8ec0ff */
[----:B------:R-:W-:Y:S02]  /*02e0*/  UIADD3 UR5, UPT, UPT, UR4, 0x14000, URZ ;  /* 0x0001400004057890 */ /* 0x000fe4000fffe0ff */
[----:B------:R-:W-:Y:S01]  /*02f0*/  UISETP.NE.AND.EX UP3, UPT, UR13, URZ, UPT, UP0 ;  /* 0x000000ff0d00728c */ /* 0x000fe2000bf65300 */
[----:B------:R-:W-:Y:S01]  /*0300*/  UMOV UR36, URZ ;  /* 0x000000ff00247c82 */ /* 0x000fe20008000000 */
[----:B------:R-:W-:-:S09]  /*0310*/  UMOV UR37, URZ ;  /* 0x000000ff00257c82 */ /* 0x000fd20008000000 */
.L_x_168:
        /* <DEDUP_REMOVED lines=9> */
[----:B-1----:R-:W-:Y:S02]  /*03b0*/  UIMAD.WIDE.U32 UR14, UR30, 0x4, UR34 ;  /* 0x000000041e0e78a5 */ /* 0x002fe4000f8e0022 */
[----:B--2---:R-:W-:Y:S02]  /*03c0*/  UISETP.NE.U32.AND UP0, UPT, UR8, URZ, UPT ;  /* 0x000000ff0800728c */ /* 0x004fe4000bf05070 */
[----:B------:R-:W2:Y:S02]  /*03d0*/  @P1 LDG.E R6, desc[UR38][R4.64] ;  /* 0x0000002604061981 */ /* 0x000ea4000c1e1900 */
[----:B------:R-:W-:-:S06]  /*03e0*/  UISETP.NE.AND.EX UP0, UPT, UR9, URZ, UPT, UP0 ;  /* 0x000000ff0900728c */ /* 0x000fcc000bf05300 */
[----:B------:R-:W-:-:S05]  /*03f0*/  PLOP3.LUT P0, PT, PT, PT, UP0, 0x80, 0x8 ;  /* 0x000000000008781c */ /* 0x000fca0003f0f008 */
[----:B------:R-:W-:Y:S01]  /*0400*/  @UP0 ULEA UR16, UP1, UR30, UR8, 0x2 ;  /* 0x000000081e100291 */ /* 0x000fe2000f8210ff */
[----:B------:R-:W-:Y:S01]  /*0410*/  PLOP3.LUT P3, PT, PT, PT, UP2, 0x80, 0x8 ;  /* 0x000000000008781c */ /* 0x000fe20003f6f028 */
[----:B------:R-:W1:Y:S02]  /*0420*/  @!UP0 LDCU UR11, c[0x0][0x43c] ;  /* 0x00008780ff0b87ac */ /* 0x000e640008000800 */
[----:B------:R-:W-:Y:S02]  /*0430*/  @UP0 ULEA.HI.X UR17, UR30, UR9, URZ, 0x2, UP1 ;  /* 0x000000091e110291 */ /* 0x000fe400088f14ff */
[----:B---34-:R-:W-:Y:S01]  /*0440*/  IMAD.U32 R2, RZ, RZ, UR16 ;  /* 0x00000010ff027e24 */ /* 0x018fe2000f8e00ff */
[----:B------:R-:W5:Y:S03]  /*0450*/  @!UP0 LDCU.64 UR8, c[0x0][0x488] ;  /* 0x00009100ff0887ac */ /* 0x000f660008000a00 */
[----:B------:R-:W-:-:S05]  /*0460*/  IMAD.U32 R3, RZ, RZ, UR17 ;  /* 0x00000011ff037e24 */ /* 0x000fca000f8e00ff */
[----:B------:R3:W4:Y:S01]  /*0470*/  @P0 LDG.E R4, desc[UR38][R2.64] ;  /* 0x0000002602040981 */ /* 0x000722000c1e1900 */
[----:B------:R-:W-:Y:S01]  /*0480*/  UMOV UR43, URZ ;  /* 0x000000ff002b7c82 */ /* 0x000fe20008000000 */
[----:B------:R-:W-:Y:S01]  /*0490*/  UMOV UR21, 0xffffffff ;  /* 0xffffffff00157882 */ /* 0x000fe20000000000 */
[----:B------:R-:W-:Y:S01]  /*04a0*/  UMOV UR45, 0xffffffff ;  /* 0xffffffff002d7882 */ /* 0x000fe20000000000 */
[----:B-----5:R-:W-:-:S04]  /*04b0*/  @!UP0 UISETP.NE.U32.AND UP1, UPT, UR8, URZ, UPT ;  /* 0x000000ff0800828c */ /* 0x020fc8000bf25070 */
[----:B------:R-:W-:Y:S02]  /*04c0*/  @!UP0 UISETP.NE.AND.EX UP1, UPT, UR9, URZ, UPT, UP1 ;  /* 0x000000ff0900828c */ /* 0x000fe4000bf25310 */
[----:B------:R-:W-:Y:S02]  /*04d0*/  USHF.L.U32 UR33, UR46, 0x6, URZ ;  /* 0x000000062e217899 */ /* 0x000fe400080006ff */
[----:B-1----:R-:W-:Y:S01]  /*04e0*/  @!UP0 USEL UR9, UR11, URZ, UP1 ;  /* 0x000000ff0b098287 */ /* 0x002fe20008800000 */
[----:B---3--:R-:W-:Y:S02]  /*04f0*/  IMAD.U32 R2, RZ, RZ, UR14 ;  /* 0x0000000eff027e24 */ /* 0x008fe4000f8e00ff */
[----:B------:R-:W-:-:S05]  /*0500*/  IMAD.U32 R3, RZ, RZ, UR15 ;  /* 0x0000000fff037e24 */ /* 0x000fca000f8e00ff */
[----:B------:R-:W3:Y:S04]  /*0510*/  @P4 LDG.E R5, desc[UR38][R2.64] ;  /* 0x0000002602054981 */ /* 0x000ee8000c1e1900 */
[----:B------:R1:W5:Y:S02]  /*0520*/  @P2 LDG.E R0, desc[UR38][R2.64+0x4] ;  /* 0x0000042602002981 */ /* 0x000364000c1e1900 */
[----:B-1----:R-:W-:Y:S02]  /*0530*/  IMAD.U32 R2, RZ, RZ, UR48 ;  /* 0x00000030ff027e24 */ /* 0x002fe4000f8e00ff */
[----:B------:R-:W-:-:S05]  /*0540*/  IMAD.U32 R3, RZ, RZ, UR49 ;  /* 0x00000031ff037e24 */ /* 0x000fca000f8e00ff */
[----:B------:R-:W5:Y:S01]  /*0550*/  @!P3 LDG.E R2, desc[UR38][R2.64] ;  /* 0x000000260202b981 */ /* 0x000f62000c1e1900 */
[----:B--2---:R-:W-:Y:S02]  /*0560*/  @P1 R2UR UR43, R6 ;  /* 0x00000000062b12ca */ /* 0x004fe400000e0000 */
[----:B----4-:R-:W-:-:S13]  /*0570*/  @P0 R2UR UR42, R4 ;  /* 0x00000000042a02ca */ /* 0x010fda00000e0000 */
[----:B------:R-:W-:Y:S01]  /*0580*/  @UP0 UIADD3 UR42, UPT, UPT, UR42, -UR43, URZ ;  /* 0x8000002b2a2a0290 */ /* 0x000fe2000fffe0ff */
[----:B---3--:R-:W-:Y:S02]  /*0590*/  @P4 R2UR UR21, R5 ;  /* 0x00000000051542ca */ /* 0x008fe400000e0000 */
        /* <DEDUP_REMOVED lines=12> */
.L_x_104:
        /* <DEDUP_REMOVED lines=34> */
.L_x_106:
[----:B------:R-:W1:Y:S01]  /*0880*/  LDCU.64 UR16, c[0x0][0x3b8] ;  /* 0x00007700ff1077ac */ /* 0x000e620008000a00 */
[----:B------:R-:W-:-:S04]  /*0890*/  UIADD3 UR8, UPT, UPT, UR43, UR45, URZ ;  /* 0x0000002d2b087290 */ /* 0x000fc8000fffe0ff */
[----:B-1----:R-:W-:Y:S02]  /*08a0*/  UIMAD.WIDE.U32 UR54, UR8, UR16, URZ ;  /* 0x00000010083672a5 */ /* 0x002fe4000f8e00ff */
[----:B------:R-:W-:-:S04]  /*08b0*/  UIMAD UR8, UR8, UR17, URZ ;  /* 0x00000011080872a4 */ /* 0x000fc8000f8e02ff */
[----:B------:R-:W-:-:S06]  /*08c0*/  UIADD3 UR8, UPT, UPT, UR55, UR8, URZ ;  /* 0x0000000837087290 */ /* 0x000fcc000fffe0ff */
[----:B------:R-:W-:Y:S02]  /*08d0*/  MOV R22, UR8 ;  /* 0x0000000800167c02 */ /* 0x000fe40008000f00 */
.L_x_107:
        /* <DEDUP_REMOVED lines=43> */
.L_x_108:
[----:B------:R-:W1:Y:S01]  /*0b90*/  LDCU.64 UR14, c[0x0][0x3c0] ;  /* 0x00007800ff0e77ac */ /* 0x000e620008000a00 */
[----:B------:R-:W-:-:S04]  /*0ba0*/  UIADD3 UR8, UPT, UPT, UR43, UR45, URZ ;  /* 0x0000002d2b087290 */ /* 0x000fc8000fffe0ff */
[----:B-1----:R-:W-:Y:S02]  /*0bb0*/  UIMAD.WIDE.U32 UR56, UR8, UR14, URZ ;  /* 0x0000000e083872a5 */ /* 0x002fe4000f8e00ff */
[----:B------:R-:W-:-:S04]  /*0bc0*/  UIMAD UR8, UR8, UR15, URZ ;  /* 0x0000000f080872a4 */ /* 0x000fc8000f8e02ff */
[----:B------:R-:W-:-:S06]  /*0bd0*/  UIADD3 UR8, UPT, UPT, UR57, UR8, URZ ;  /* 0x0000000839087290 */ /* 0x000fcc000fffe0ff */
[----:B------:R-:W-:-:S07]  /*0be0*/  MOV R19, UR8 ;  /* 0x0000000800137c02 */ /* 0x000fce0008000f00 */
.L_x_109:
        /* <DEDUP_REMOVED lines=13> */
[----:B-1----:R-:W-:Y:S02]  /*0cc0*/  USHF.R.S32.HI UR9, URZ, 0x1f, UR8 ;  /* 0x0000001fff097899 */ /* 0x002fe40008011408 */
[----:B------:R-:W-:Y:S02]  /*0cd0*/  UIMAD.WIDE.U32 UR10, UR30, UR8, URZ ;  /* 0x000000081e0a72a5 */ /* 0x000fe4000f8e00ff */
[----:B------:R-:W-:Y:S02]  /*0ce0*/  UIMAD UR8, UR9, UR30, URZ ;  /* 0x0000001e090872a4 */ /* 0x000fe4000f8e02ff */
[----:B------:R-:W-:Y:S02]  /*0cf0*/  USHF.R.S32.HI UR9, URZ, 0x1f, UR22 ;  /* 0x0000001fff097899 */ /* 0x000fe40008011416 */
[----:B------:R-:W-:-:S02]  /*0d00*/  UIADD3 UR8, UPT, UPT, UR11, UR8, URZ ;  /* 0x000000080b087290 */ /* 0x000fc4000fffe0ff */
[----:B------:R-:W-:Y:S02]  /*0d10*/  UIMAD.WIDE.U32 UR52, UR10, UR22, URZ ;  /* 0x000000160a3472a5 */ /* 0x000fe4000f8e00ff */
[----:B------:R-:W-:-:S04]  /*0d20*/  UIMAD UR8, UR8, UR22, URZ ;  /* 0x00000016080872a4 */ /* 0x000fc8000f8e02ff */
[----:B------:R-:W-:Y:S01]  /*0d30*/  UIMAD UR8, UR9, UR10, UR8 ;  /* 0x0000000a090872a4 */ /* 0x000fe2000f8e0208 */
[----:B------:R-:W-:-:S03]  /*0d40*/  IMAD.WIDE.U32 R2, R11, UR52, RZ ;  /* 0x000000340b027c25 */ /* 0x000fc6000f8e00ff */
[----:B------:R-:W-:-:S06]  /*0d50*/  UIADD3 UR8, UPT, UPT, UR53, UR8, URZ ;  /* 0x0000000835087290 */ /* 0x000fcc000fffe0ff */
[----:B------:R-:W-:-:S04]  /*0d60*/  IMAD R0, R11, UR8, RZ ;  /* 0x000000080b007c24 */ /* 0x000fc8000f8e02ff */
[----:B------:R-:W-:Y:S01]  /*0d70*/  IMAD R0, R6, UR52, R0 ;  /* 0x0000003406007c24 */ /* 0x000fe2000f8e0200 */
[----:B------:R-:W-:-:S04]  /*0d80*/  MOV R6, R2 ;  /* 0x0000000200067202 */ /* 0x000fc80000000f00 */
[----:B------:R-:W-:Y:S01]  /*0d90*/  IADD3 R7, PT, PT, R3, R0, RZ ;  /* 0x0000000003077210 */ /* 0x000fe20007ffe0ff */
[----:B------:R-:W-:Y:S06]  /*0da0*/  BRA `(.L_x_111) ;  /* 0x0000000000107947 */ /* 0x000fec0003800000 */
.L_x_110:
[----:B------:R-:W-:Y:S02]  /*0db0*/  IMAD R0, R5, UR21, RZ ;  /* 0x0000001505007c24 */ /* 0x000fe4000f8e02ff */
[----:B------:R-:W-:-:S05]  /*0dc0*/  IMAD.WIDE.U32 R2, R4, UR21, RZ ;  /* 0x0000001504027c25 */ /* 0x000fca000f8e00ff */
[----:B------:R-:W-:Y:S02]  /*0dd0*/  IADD3 R7, PT, PT, R3, R0, RZ ;  /* 0x0000000003077210 */ /* 0x000fe40007ffe0ff */
[----:B------:R-:W-:-:S07]  /*0de0*/  MOV R6, R2 ;  /* 0x0000000200067202 */ /* 0x000fce0000000f00 */
.L_x_111:
[----:B------:R-:W-:Y:S01]  /*0df0*/  UMOV UR30, UR24 ;  /* 0x00000018001e7c82 */ /* 0x000fe20008000000 */
        /* <DEDUP_REMOVED lines=20> */
.L_x_112:
[----:B------:R-:W1:Y:S01]  /*0f40*/  LDCU UR55, c[0x0][0x434] ;  /* 0x00008680ff3777ac */ /* 0x000e620008000800 */
[----:B------:R-:W-:-:S04]  /*0f50*/  UIMAD UR8, UR30, UR22, UR29 ;  /* 0x000000161e0872a4 */ /* 0x000fc8000f8e021d */
[----:B-1----:R-:W-:-:S12]  /*0f60*/  UIMAD UR55, UR8, UR55, URZ ;  /* 0x00000037083772a4 */ /* 0x002fd8000f8e02ff */
.L_x_113:
        /* <DEDUP_REMOVED lines=10> */
.L_x_114:
[----:B------:R-:W1:Y:S01]  /*1010*/  LDCU UR53, c[0x0][0x444] ;  /* 0x00008880ff3577ac */ /* 0x000e620008000800 */
[----:B------:R-:W-:-:S04]  /*1020*/  UIMAD UR8, UR30, UR22, UR29 ;  /* 0x000000161e0872a4 */ /* 0x000fc8000f8e021d */
[----:B-1----:R-:W-:-:S12]  /*1030*/  UIMAD UR53, UR8, UR53, URZ ;  /* 0x00000035083572a4 */ /* 0x002fd8000f8e02ff */
.L_x_115:
        /* <DEDUP_REMOVED lines=38> */
[----:B------:R-:W-:Y:S02]  /*12a0*/  IMAD.MOV.U32 R9, RZ, RZ, RZ ;  /* 0x000000ffff097224 */ /* 0x000fe400078e00ff */
        /* <DEDUP_REMOVED lines=8> */
[----:B------:R-:W3:Y:S03]  /*1330*/  LDCU.64 UR10, c[0x0][0x570] ;  /* 0x0000ae00ff0a77ac */ /* 0x000ee60008000a00 */
[----:B------:R-:W-:-:S02]  /*1340*/  IMAD R10, R15, UR50, R10 ;  /* 0x000000320f0a7c24 */ /* 0x000fc4000f8e020a */
[----:B------:R-:W-:Y:S01]  /*1350*/  IMAD R3, R0, UR29, R3 ;  /* 0x0000001d00037c24 */ /* 0x000fe2000f8e0203 */
[----:B------:R-:W-:Y:S01]  /*1360*/  SEL R0, R6, RZ, P3 ;  /* 0x000000ff06007207 */ /* 0x000fe20001800000 */
[----:B------:R-:W-:Y:S01]  /*1370*/  IMAD R12, R13, UR27, R7 ;  /* 0x0000001b0d0c7c24 */ /* 0x000fe2000f8e0207 */
[----:B------:R-:W-:Y:S01]  /*1380*/  IADD3.X R5, PT, PT, R5, UR20, R10, P0, !PT ;  /* 0x0000001405057c10 */ /* 0x000fe200087fe40a */
[----:B------:R-:W5:Y:S01]  /*1390*/  LDCU.64 UR20, c[0x0][0x380] ;  /* 0x00007000ff1477ac */ /* 0x000f620008000a00 */
        /* <DEDUP_REMOVED lines=24> */
[C---:B---3--:R-:W-:Y:S01]  /*1520*/  LEA R30, P0, R5.reuse, UR10, 0x2 ;  /* 0x0000000a051e7c11 */ /* 0x048fe2000f8010ff */
[----:B------:R1:W-:Y:S01]  /*1530*/  STL [R1+0x38], R27 ;  /* 0x0000381b01007387 */ /* 0x0003e20000100800 */
[C---:B-----5:R-:W-:Y:S01]  /*1540*/  LEA R26, P1, R2.reuse, UR20, 0x1 ;  /* 0x00000014021a7c11 */ /* 0x060fe2000f8208ff */
[----:B------:R-:W-:Y:S01]  /*1550*/  USHF.L.U32 UR18, UR8, 0x5, URZ ;  /* 0x0000000508127899 */ /* 0x000fe200080006ff */
[----:B------:R-:W-:Y:S01]  /*1560*/  LEA.HI.X R31, R5, UR11, R4, 0x2, P0 ;  /* 0x0000000b051f7c11 */ /* 0x000fe200080f1404 */
[----:B------:R-:W-:Y:S01]  /*1570*/  UMOV UR10, UR60 ;  /* 0x0000003c000a7c82 */ /* 0x000fe20008000000 */
[----:B------:R-:W-:Y:S01]  /*1580*/  LEA.HI.X R20, R2, UR21, R0, 0x1, P1 ;  /* 0x0000001502147c11 */ /* 0x000fe200088f0c00 */
[----:B------:R1:W-:Y:S01]  /*1590*/  STL [R1+0x34], R26 ;  /* 0x0000341a01007387 */ /* 0x0003e20000100800 */
[----:B------:R-:W-:Y:S01]  /*15a0*/  IADD3 R13, P0, PT, R23, 0x20, RZ ;  /* 0x00000020170d7810 */ /* 0x000fe20007f1e0ff */
[----:B--2---:R-:W-:Y:S01]  /*15b0*/  UIMAD.WIDE UR20, UR55, 0x4, UR58 ;  /* 0x00000004371478a5 */ /* 0x004fe2000f8e023a */
[----:B------:R-:W-:Y:S01]  /*15c0*/  LOP3.LUT R11, R8, 0x40, RZ, 0xfc, !PT ;  /* 0x00000040080b7812 */ /* 0x000fe200078efcff */
[----:B------:R1:W-:Y:S01]  /*15d0*/  STL.64 [R1+0x28], R30 ;  /* 0x0000281e01007387 */ /* 0x0003e20000100a00 */
[----:B------:R-:W-:Y:S01]  /*15e0*/  UMOV UR11, UR61 ;  /* 0x0000003d000b7c82 */ /* 0x000fe20008000000 */
        /* <DEDUP_REMOVED lines=16> */
.L_x_117:
[----:B------:R-:W2:Y:S01]  /*16f0*/  LDCU.64 UR10, c[0x0][0x5c0] ;  /* 0x0000b800ff0a77ac */ /* 0x000ea20008000a00 */
[----:B------:R-:W-:-:S04]  /*1700*/  UIADD3 UR8, UPT, UPT, UR43, UR45, URZ ;  /* 0x0000002d2b087290 */ /* 0x000fc8000fffe0ff */
[----:B--2---:R-:W-:Y:S02]  /*1710*/  UIMAD.WIDE.U32 UR18, UR8, UR10, URZ ;  /* 0x0000000a081272a5 */ /* 0x004fe4000f8e00ff */
[----:B------:R-:W-:-:S04]  /*1720*/  UIMAD UR8, UR8, UR11, URZ ;  /* 0x0000000b080872a4 */ /* 0x000fc8000f8e02ff */
[----:B------:R-:W-:-:S06]  /*1730*/  UIADD3 UR8, UPT, UPT, UR19, UR8, URZ ;  /* 0x0000000813087290 */ /* 0x000fcc000fffe0ff */
[----:B------:R-:W-:Y:S02]  /*1740*/  MOV R0, UR8 ;  /* 0x0000000800007c02 */ /* 0x000fe40008000f00 */
.L_x_118:
        /* <DEDUP_REMOVED lines=13> */
.L_x_119:
[----:B------:R-:W2:Y:S01]  /*1820*/  LDCU.64 UR8, c[0x0][0x5c8] ;  /* 0x0000b900ff0877ac */ /* 0x000ea20008000a00 */
[----:B------:R-:W-:-:S04]  /*1830*/  UIADD3 UR43, UPT, UPT, UR43, UR45, URZ ;  /* 0x0000002d2b2b7290 */ /* 0x000fc8000fffe0ff */
[----:B--2---:R-:W-:Y:S02]  /*1840*/  UIMAD.WIDE.U32 UR16, UR43, UR8, URZ ;  /* 0x000000082b1072a5 */ /* 0x004fe4000f8e00ff */
[----:B------:R-:W-:-:S04]  /*1850*/  UIMAD UR43, UR43, UR9, URZ ;  /* 0x000000092b2b72a4 */ /* 0x000fc8000f8e02ff */
[----:B------:R-:W-:-:S06]  /*1860*/  UIADD3 UR43, UPT, UPT, UR17, UR43, URZ ;  /* 0x0000002b112b7290 */ /* 0x000fcc000fffe0ff */
[----:B------:R-:W-:-:S07]  /*1870*/  MOV R10, UR43 ;  /* 0x0000002b000a7c02 */ /* 0x000fce0008000f00 */
.L_x_120:
        /* <DEDUP_REMOVED lines=30> */
.L_x_122:
[----:B------:R-:W-:Y:S05]  /*1a60*/  BSYNC.RECONVERGENT B0 ;  /* 0x0000000000007941 */ /* 0x000fea0003800200 */
.L_x_121:
        /* <DEDUP_REMOVED lines=17> */
.L_x_124:
[----:B------:R-:W-:Y:S05]  /*1b80*/  BSYNC.RECONVERGENT B0 ;  /* 0x0000000000007941 */ /* 0x000fea0003800200 */
.L_x_123:
        /* <DEDUP_REMOVED lines=27> */
.L_x_126:
[----:B------:R-:W-:Y:S05]  /*1d40*/  BSYNC.RECONVERGENT B0 ;  /* 0x0000000000007941 */ /* 0x000fea0003800200 */
.L_x_125:
        /* <DEDUP_REMOVED lines=18> */
.L_x_116:
        /* <DEDUP_REMOVED lines=47> */
.L_x_130:
[----:B------:R3:W-:Y:S01]  /*2160*/  STS.128 [R0+0x16000], RZ ;  /* 0x016000ff00007388 */ /* 0x0007e20000000c00 */
[----:B------:R-:W-:Y:S05]  /*2170*/  BRA `(.L_x_131) ;  /* 0x00000000000c7947 */ /* 0x000fea0003800000 */
.L_x_129:
[----:B------:R2:W-:Y:S04]  /*2180*/  STS.128 [R0+0x12000], RZ ;  /* 0x012000ff00007388 */ /* 0x0005e80000000c00 */
[----:B------:R2:W-:Y:S04]  /*2190*/  STS.128 [R0+0x14000], RZ ;  /* 0x014000ff00007388 */ /* 0x0005e80000000c00 */
[----:B------:R2:W-:Y:S02]  /*21a0*/  STS.128 [R0+0x16000], RZ ;  /* 0x016000ff00007388 */ /* 0x0005e40000000c00 */
.L_x_131:
[----:B------:R-:W-:Y:S05]  /*21b0*/  BSYNC.RECONVERGENT B0 ;  /* 0x0000000000007941 */ /* 0x000fea0003800200 */
.L_x_128:
        /* <DEDUP_REMOVED lines=34> */
.L_x_134:
[----:B------:R4:W-:Y:S02]  /*23e0*/  STS.128 [R0+0x17000], RZ ;  /* 0x017000ff00007388 */ /* 0x0009e40000000c00 */
.L_x_133:
[----:B------:R-:W-:Y:S05]  /*23f0*/  BSYNC.RECONVERGENT B0 ;  /* 0x0000000000007941 */ /* 0x000fea0003800200 */
.L_x_132:
        /* <DEDUP_REMOVED lines=31> */
.L_x_137:
[----:B------:R4:W-:Y:S01]  /*25f0*/  STS.128 [R0+0xa000], RZ ;  /* 0x00a000ff00007388 */ /* 0x0009e20000000c00 */
[----:B------:R-:W-:Y:S05]  /*2600*/  BRA `(.L_x_138) ;  /* 0x00000000000c7947 */ /* 0x000fea0003800000 */
.L_x_136:
[----:B------:R1:W-:Y:S04]  /*2610*/  STS.128 [R0+0x6000], RZ ;  /* 0x006000ff00007388 */ /* 0x0003e80000000c00 */
[----:B------:R1:W-:Y:S04]  /*2620*/  STS.128 [R0+0x8000], RZ ;  /* 0x008000ff00007388 */ /* 0x0003e80000000c00 */
[----:B------:R1:W-:Y:S02]  /*2630*/  STS.128 [R0+0xa000], RZ ;  /* 0x00a000ff00007388 */ /* 0x0003e40000000c00 */
.L_x_138:
[----:B------:R-:W-:Y:S05]  /*2640*/  BSYNC.RECONVERGENT B0 ;  /* 0x0000000000007941 */ /* 0x000fea0003800200 */
.L_x_135:
        /* <DEDUP_REMOVED lines=31> */
.L_x_141:
[----:B------:R4:W-:Y:S02]  /*2840*/  STS.128 [R0+0xb000], RZ ;  /* 0x00b000ff00007388 */ /* 0x0009e40000000c00 */
.L_x_140:
[----:B------:R-:W-:Y:S05]  /*2850*/  BSYNC.RECONVERGENT B0 ;  /* 0x0000000000007941 */ /* 0x000fea0003800200 */
.L_x_139:
        /* <DEDUP_REMOVED lines=28> */
.L_x_144:
[----:B------:R4:W-:Y:S01]  /*2a20*/  STS.128 [R0+0x4000], RZ ;  /* 0x004000ff00007388 */ /* 0x0009e20000000c00 */
[----:B------:R-:W-:Y:S05]  /*2a30*/  BRA `(.L_x_145) ;  /* 0x00000000000c7947 */ /* 0x000fea0003800000 */
.L_x_143:
[----:B------:R1:W-:Y:S04]  /*2a40*/  STS.128 [R0], RZ ;  /* 0x000000ff00007388 */ /* 0x0003e80000000c00 */
[----:B------:R1:W-:Y:S04]  /*2a50*/  STS.128 [R0+0x2000], RZ ;  /* 0x002000ff00007388 */ /* 0x0003e80000000c00 */
[----:B------:R1:W-:Y:S02]  /*2a60*/  STS.128 [R0+0x4000], RZ ;  /* 0x004000ff00007388 */ /* 0x0003e40000000c00 */
.L_x_145:
[----:B------:R-:W-:Y:S05]  /*2a70*/  BSYNC.RECONVERGENT B0 ;  /* 0x0000000000007941 */ /* 0x000fea0003800200 */
.L_x_142:
        /* <DEDUP_REMOVED lines=27> */
.L_x_148:
[----:B------:R4:W-:Y:S02]  /*2c30*/  STS.128 [R0+0x5000], RZ ;  /* 0x005000ff00007388 */ /* 0x0009e40000000c00 */
.L_x_147:
[----:B------:R-:W-:Y:S05]  /*2c40*/  BSYNC.RECONVERGENT B0 ;  /* 0x0000000000007941 */ /* 0x000fea0003800200 */
.L_x_146:
        /* <DEDUP_REMOVED lines=56> */
.L_x_151:
[----:B------:R4:W-:Y:S01]  /*2fd0*/  STS.128 [R0+0x10000], RZ ;  /* 0x010000ff00007388 */ /* 0x0009e20000000c00 */
[----:B------:R-:W-:Y:S05]  /*2fe0*/  BRA `(.L_x_152) ;  /* 0x00000000000c7947 */ /* 0x000fea0003800000 */
.L_x_150:
[----:B------:R2:W-:Y:S04]  /*2ff0*/  STS.128 [R0+0xc000], RZ ;  /* 0x00c000ff00007388 */ /* 0x0005e80000000c00 */
[----:B------:R2:W-:Y:S04]  /*3000*/  STS.128 [R0+0xe000], RZ ;  /* 0x00e000ff00007388 */ /* 0x0005e80000000c00 */
[----:B------:R2:W-:Y:S02]  /*3010*/  STS.128 [R0+0x10000], RZ ;  /* 0x010000ff00007388 */ /* 0x0005e40000000c00 */
.L_x_152:
[----:B------:R-:W-:Y:S05]  /*3020*/  BSYNC.RECONVERGENT B0 ;  /* 0x0000000000007941 */ /* 0x000fea0003800200 */
.L_x_149:
        /* <DEDUP_REMOVED lines=33> */
.L_x_155:
[----:B------:R3:W-:Y:S02]  /*3240*/  STS.128 [R0+0x11000], RZ ;  /* 0x011000ff00007388 */ /* 0x0007e40000000c00 */
.L_x_154:
[----:B------:R-:W-:Y:S05]  /*3250*/  BSYNC.RECONVERGENT B0 ;  /* 0x0000000000007941 */ /* 0x000fea0003800200 */
.L_x_153:
[----:B------:R-:W5:Y:S01]  /*3260*/  LDCU.64 UR8, c[0x0][0x538] ;  /* 0x0000a700ff0877ac */ /* 0x000f620008000a00 */
[----:B------:R-:W0:Y:S01]  /*3270*/  LDGDEPBAR ;  /* 0x00000000000079af */ /* 0x000e220000000000 */
[----:B--23--:R-:W-:Y:S01]  /*3280*/  IMAD.U32 R2, RZ, RZ, UR29 ;  /* 0x0000001dff027e24 */ /* 0x00cfe2000f8e00ff */
[----:B------:R-:W2:Y:S01]  /*3290*/  S2R R16, SR_TID.X ;  /* 0x0000000000107919 */ /* 0x000ea20000002100 */
[C---:B-1--4-:R-:W-:Y:S02]  /*32a0*/  IMAD.SHL.U32 R0, R24.reuse, 0x40, RZ ;  /* 0x0000004018007824 */ /* 0x052fe400078e00ff */
[C---:B------:R-:W-:Y:S01]  /*32b0*/  IMAD.SHL.U32 R6, R24.reuse, 0x10, RZ ;  /* 0x0000001018067824 */ /* 0x040fe200078e00ff */
[----:B------:R-:W-:Y:S01]  /*32c0*/  LOP3.LUT P2, RZ, R24, 0x2, RZ, 0xc0, !PT ;  /* 0x0000000218ff7812 */ /* 0x000fe2000784c0ff */
[----:B------:R-:W1:Y:S01]  /*32d0*/  LDCU UR15, c[0x0][0x590] ;  /* 0x0000b200ff0f77ac */ /* 0x000e620008000800 */
[----:B------:R-:W-:Y:S01]  /*32e0*/  UIADD3 UR52, UPT, UPT, UR52, 0x40, -UR42 ;  /* 0x0000004034347890 */ /* 0x000fe2000fffe82a */
[----:B------:R-:W3:Y:S01]  /*32f0*/  LDCU UR14, c[0x0][0x45c] ;  /* 0x00008b80ff0e77ac */ /* 0x000ee20008000800 */
[----:B-----5:R-:W-:-:S04]  /*3300*/  ISETP.NE.U32.AND P0, PT, RZ, UR8, PT ;  /* 0x00000008ff007c0c */ /* 0x020fc8000bf05070 */
[----:B------:R-:W-:Y:S01]  /*3310*/  ISETP.NE.AND.EX P0, PT, RZ, UR9, PT, P0 ;  /* 0x00000009ff007c0c */ /* 0x000fe2000bf05300 */
[----:B------:R-:W-:-:S12]  /*3320*/  DEPBAR.LE SB0, 0x1 ;  /* 0x000080400000791a */ /* 0x000fd80000000000 */
[----:B------:R-:W4:Y:S01]  /*3330*/  @P0 LDC.64 R4, c[0x0][0x540] ;  /* 0x00015000ff040b82 */ /* 0x000f220000000a00 */
[----:B------:R-:W-:-:S07]  /*3340*/  @P0 IMAD.MOV.U32 R3, RZ, RZ, RZ ;  /* 0x000000ffff030224 */ /* 0x000fce00078e00ff */
[----:B------:R-:W5:Y:S01]  /*3350*/  @P0 LDC R8, c[0x0][0x458] ;  /* 0x00011600ff080b82 */ /* 0x000f620000000800 */
[----:B----4-:R-:W-:-:S04]  /*3360*/  @P0 IMAD.WIDE.U32 R2, R4, UR30, R2 ;  /* 0x0000001e04020c25 */ /* 0x010fc8000f8e0002 */
[----:B------:R-:W-:Y:S01]  /*3370*/  @P0 IMAD R5, R5, UR30, R3 ;  /* 0x0000001e05050c24 */ /* 0x000fe2000f8e0203 */
[----:B------:R-:W-:Y:S01]  /*3380*/  @P0 LEA R4, P1, R2, UR8, 0x2 ;  /* 0x0000000802040c11 */ /* 0x000fe2000f8210ff */
[----:B--2---:R-:W-:Y:S01]  /*3390*/  IMAD.SHL.U32 R15, R16, 0x20, RZ ;  /* 0x00000020100f7824 */ /* 0x004fe200078e00ff */
[----:B------:R-:W-:Y:S02]  /*33a0*/  BAR.SYNC.DEFER_BLOCKING 0x0 ;  /* 0x0000000000007b1d */ /* 0x000fe40000010000 */
[----:B------:R-:W-:Y:S02]  /*33b0*/  @P0 LEA.HI.X R5, R2, UR9, R5, 0x2, P1 ;  /* 0x0000000902050c11 */ /* 0x000fe400088f1405 */
[C---:B------:R-:W-:Y:S02]  /*33c0*/  LOP3.LUT R2, R0.reuse, 0x1c0, RZ, 0xc0, !PT ;  /* 0x000001c000027812 */ /* 0x040fe400078ec0ff */
[----:B------:R-:W-:Y:S01]  /*33d0*/  LOP3.LUT R3, R0, 0x200, RZ, 0xc0, !PT ;  /* 0x0000020000037812 */ /* 0x000fe200078ec0ff */
[----:B------:R-:W-:Y:S01]  /*33e0*/  IMAD.SHL.U32 R18, R16, 0x2, RZ ;  /* 0x0000000210127824 */ /* 0x000fe200078e00ff */
[----:B------:R-:W-:-:S02]  /*33f0*/  SHF.R.U32.HI R10, RZ, 0x2, R16 ;  /* 0x00000002ff0a7819 */ /* 0x000fc40000011610 */
        /* <DEDUP_REMOVED lines=14> */
[----:B------:R-:W-:Y:S01]  /*34e0*/  CS2R R118, SRZ ;  /* 0x0000000000767805 */ /* 0x000fe2000001ff00 */
[----:B------:R2:W4:Y:S01]  /*34f0*/  @P0 LDG.E R7, desc[UR38][R4.64] ;  /* 0x0000002604070981 */ /* 0x000522000c1e1900 */
[----:B------:R-:W-:Y:S02]  /*3500*/  LOP3.LUT R0, R2, 0x38, R25, 0xf8, !PT ;  /* 0x0000003802007812 */ /* 0x000fe400078ef819 */
[----:B------:R-:W-:Y:S02]  /*3510*/  CS2R R116, SRZ ;  /* 0x0000000000747805 */ /* 0x000fe4000001ff00 */
[----:B------:R-:W-:-:S02]  /*3520*/  LOP3.LUT P1, RZ, R24, 0x4, RZ, 0xc0, !PT ;  /* 0x0000000418ff7812 */ /* 0x000fc4000782c0ff */
[----:B------:R-:W-:Y:S02]  /*3530*/  CS2R R110, SRZ ;  /* 0x00000000006e7805 */ /* 0x000fe4000001ff00 */
[----:B------:R-:W-:Y:S02]  /*3540*/  LOP3.LUT R2, R0, 0x8, R14, 0x78, !PT ;  /* 0x0000000800027812 */ /* 0x000fe400078e780e */
        /* <DEDUP_REMOVED lines=19> */
[----:B--2---:R-:W-:Y:S01]  /*3680*/  IMAD.SHL.U32 R5, R24, 0x20, RZ ;  /* 0x0000002018057824 */ /* 0x004fe200078e00ff */
[----:B------:R-:W-:Y:S02]  /*3690*/  CS2R R42, SRZ ;  /* 0x00000000002a7805 */ /* 0x000fe4000001ff00 */
[----:B------:R-:W-:Y:S02]  /*36a0*/  CS2R R40, SRZ ;  /* 0x0000000000287805 */ /* 0x000fe4000001ff00 */
[----:B------:R-:W-:-:S02]  /*36b0*/  CS2R R38, SRZ ;  /* 0x0000000000267805 */ /* 0x000fc4000001ff00 */
[----:B------:R-:W-:Y:S02]  /*36c0*/  CS2R R36, SRZ ;  /* 0x0000000000247805 */ /* 0x000fe4000001ff00 */
[----:B------:R-:W-:Y:S02]  /*36d0*/  LOP3.LUT R4, R5, 0x200, RZ, 0xc0, !PT ;  /* 0x0000020005047812 */ /* 0x000fe400078ec0ff */
[----:B------:R-:W-:Y:S02]  /*36e0*/  CS2R R30, SRZ ;  /* 0x00000000001e7805 */ /* 0x000fe4000001ff00 */
[----:B------:R-:W-:Y:S02]  /*36f0*/  LOP3.LUT R5, R3, 0xc00, R5, 0xf8, !PT ;  /* 0x00000c0003057812 */ /* 0x000fe400078ef805 */
[----:B------:R-:W-:Y:S02]  /*3700*/  CS2R R28, SRZ ;  /* 0x00000000001c7805 */ /* 0x000fe4000001ff00 */
[----:B------:R-:W-:Y:S01]  /*3710*/  LOP3.LUT R4, R4, 0x3800, R6, 0xf8, !PT ;  /* 0x0000380004047812 */ /* 0x000fe200078ef806 */
[----:B------:R-:W-:Y:S01]  /*3720*/  IMAD.SHL.U32 R6, R24, 0x2, RZ ;  /* 0x0000000218067824 */ /* 0x000fe200078e00ff */
[----:B------:R-:W-:-:S02]  /*3730*/  LOP3.LUT R3, R0, 0x8, R24, 0x78, !PT ;  /* 0x0000000800037812 */ /* 0x000fc400078e7818 */
[----:B------:R-:W-:Y:S02]  /*3740*/  CS2R R34, SRZ ;  /* 0x0000000000227805 */ /* 0x000fe4000001ff00 */
[----:B------:R-:W-:Y:S02]  /*3750*/  LOP3.LUT R252, R5, R2, RZ, 0xfc, !PT ;  /* 0x0000000205fc7212 */ /* 0x000fe400078efcff */
[----:B------:R-:W-:Y:S01]  /*3760*/  CS2R R32, SRZ ;  /* 0x0000000000207805 */ /* 0x000fe2000001ff00 */
[----:B-----5:R2:W4:Y:S01]  /*3770*/  @P0 MUFU.RCP R5, R8 ;  /* 0x0000000800050308 */ /* 0x0205220000001000 */
[----:B------:R-:W-:Y:S01]  /*3780*/  LOP3.LUT R0, R4, R3, RZ, 0xfc, !PT ;  /* 0x0000000304007212 */ /* 0x000fe200078efcff */
        /* <DEDUP_REMOVED lines=9> */
[----:B------:R-:W-:Y:S01]  /*3820*/  LOP3.LUT R9, R4, 0x1c0, RZ, 0xc0, !PT ;  /* 0x000001c004097812 */ /* 0x000fe200078ec0ff */
[----:B------:R-:W1:Y:S01]  /*3830*/  LDCU UR8, c[0x0][0x440] ;  /* 0x00008800ff0877ac */ /* 0x000e620008000800 */
[----:B------:R-:W-:Y:S01]  /*3840*/  LEA R13, R0, UR6, 0x1 ;  /* 0x00000006000d7c11 */ /* 0x000fe2000f8e08ff */
[----:B------:R-:W-:Y:S01]  /*3850*/  IMAD.MOV.U32 R0, RZ, RZ, RZ ;  /* 0x000000ffff007224 */ /* 0x000fe200078e00ff */
[----:B------:R-:W-:Y:S01]  /*3860*/  LOP3.LUT R3, R3, 0x6, R18, 0xf8, !PT ;  /* 0x0000000603037812 */ /* 0x000fe200078ef812 */
[----:B------:R-:W1:Y:S01]  /*3870*/  LDCU UR9, c[0x0][0x3e0] ;  /* 0x00007c00ff0977ac */ /* 0x000e620008000800 */
[----:B------:R-:W-:Y:S01]  /*3880*/  LOP3.LUT R2, R2, 0x20, R10, 0x78, !PT ;  /* 0x0000002002027812 */ /* 0x000fe200078e780a */
[C---:B------:R-:W-:Y:S01]  /*3890*/  VIADD R4, R13.reuse, 0x12000 ;  /* 0x000120000d047836 */ /* 0x040fe20000000000 */
[----:B------:R-:W-:Y:S01]  /*38a0*/  STL [R1+0xc], R13 ;  /* 0x00000c0d01007387 */ /* 0x000fe20000100800 */
[----:B------:R-:W-:Y:S01]  /*38b0*/  VIADD R232, R13, 0x12040 ;  /* 0x000120400de87836 */ /* 0x000fe20000000000 */
[----:B------:R-:W-:Y:S01]  /*38c0*/  LOP3.LUT R3, R3, R2, R9, 0xfe, !PT ;  /* 0x0000000203037212 */ /* 0x000fe200078efe09 */
[----:B------:R-:W-:Y:S01]  /*38d0*/  VIADD R2, R6, UR33 ;  /* 0x0000002106027c36 */ /* 0x000fe20008000000 */
[----:B------:R-:W-:Y:S01]  /*38e0*/  LEA R252, R252, UR6, 0x1 ;  /* 0x00000006fcfc7c11 */ /* 0x000fe2000f8e08ff */
[----:B------:R-:W-:Y:S01]  /*38f0*/  @P1 VIADD R232, R4, 0xffffffc0 ;  /* 0xffffffc004e81836 */ /* 0x000fe20000000000 */
[----:B------:R-:W3:Y:S01]  /*3900*/  LDSM.16.M88.4 R148, [R13+0x12000] ;  /* 0x012000000d94783b */ /* 0x000ee20000000200 */
[C---:B------:R-:W-:Y:S01]  /*3910*/  VIADD R4, R2.reuse, 0x8 ;  /* 0x0000000802047836 */ /* 0x040fe20000000000 */
[----:B------:R-:W-:Y:S01]  /*3920*/  I2FP.F32.S32 R12, R2 ;  /* 0x00000002000c7245 */ /* 0x000fe20000201400 */
[C---:B------:R-:W-:Y:S01]  /*3930*/  VIADD R3, R2.reuse, 0x9 ;  /* 0x0000000902037836 */ /* 0x040fe20000000000 */
[----:B------:R-:W3:Y:S01]  /*3940*/  LDSM.16.M88.4 R164, [R232] ;  /* 0x00000000e8a4783b */ /* 0x000ee20000000200 */
[C---:B------:R-:W-:Y:S01]  /*3950*/  VIADD R9, R2.reuse, 0x11 ;  /* 0x0000001102097836 */ /* 0x040fe20000000000 */
[----:B--2---:R-:W-:Y:S01]  /*3960*/  I2FP.F32.S32 R8, R4 ;  /* 0x0000000400087245 */ /* 0x004fe20000201400 */
[C---:B------:R-:W-:Y:S01]  /*3970*/  VIADD R11, R2.reuse, 0x18 ;  /* 0x00000018020b7836 */ /* 0x040fe20000000000 */
[----:B------:R-:W-:Y:S01]  /*3980*/  I2FP.F32.S32 R6, R3 ;  /* 0x0000000300067245 */ /* 0x000fe20000201400 */
[----:B------:R-:W2:Y:S01]  /*3990*/  LDSM.16.M88.4 R168, [R232+0x800] ;  /* 0x00080000e8a8783b */ /* 0x000ea20000000200 */
[----:B------:R-:W-:Y:S01]  /*39a0*/  I2FP.F32.S32 R4, R9 ;  /* 0x0000000900047245 */ /* 0x000fe20000201400 */
[----:B-1----:R-:W-:Y:S01]  /*39b0*/  USHF.L.U32 UR15, UR15, 0x6, URZ ;  /* 0x000000060f0f7899 */ /* 0x002fe200080006ff */
[----:B------:R-:W-:Y:S01]  /*39c0*/  I2FP.F32.S32 R3, R11 ;  /* 0x0000000b00037245 */ /* 0x000fe20000201400 */
[----:B------:R-:W1:Y:S04]  /*39d0*/  LDSM.16.M88.4 R196, [R232+0x2000] ;  /* 0x00200000e8c4783b */ /* 0x000e680000000200 */
[----:B------:R-:W1:Y:S04]  /*39e0*/  LDSM.16.M88.4 R200, [R232+0x2800] ;  /* 0x00280000e8c8783b */ /* 0x000e680000000200 */
[----:B------:R-:W1:Y:S04]  /*39f0*/  LDSM.16.M88.4 R228, [R232+0x4000] ;  /* 0x00400000e8e4783b */ /* 0x000e680000000200 */
[----:B------:R-:W1:Y:S04]  /*3a00*/  LDSM.16.M88.4 R152, [R13+0x12800] ;  /* 0x012800000d98783b */ /* 0x000e680000000200 */
[----:B------:R-:W1:Y:S04]  /*3a10*/  LDSM.16.M88.4 R180, [R13+0x14000] ;  /* 0x014000000db4783b */ /* 0x000e680000000200 */
[----:B------:R-:W1:Y:S04]  /*3a20*/  LDSM.16.M88.4 R184, [R13+0x14800] ;  /* 0x014800000db8783b */ /* 0x000e680000000200 */
[----:B------:R-:W1:Y:S04]  /*3a30*/  LDSM.16.M88.4 R212, [R13+0x16000] ;  /* 0x016000000dd4783b */ /* 0x000e680000000200 */
[----:B------:R-:W1:Y:S01]  /*3a40*/  LDSM.16.M88.4 R216, [R13+0x16800] ;  /* 0x016800000dd8783b */ /* 0x000e620000000200 */
[----:B----4-:R-:W-:Y:S01]  /*3a50*/  @P0 FMUL.FTZ R0, R7, R5 ;  /* 0x0000000507000220 */ /* 0x010fe20000410000 */
[----:B------:R-:W-:Y:S01]  /*3a60*/  VIADD R5, R2, 0x1 ;  /* 0x0000000102057836 */ /* 0x000fe20000000000 */
[----:B------:R-:W-:Y:S01]  /*3a70*/  LOP3.LUT P0, RZ, R16, 0x2, RZ, 0xc0, !PT ;  /* 0x0000000210ff7812 */ /* 0x000fe2000780c0ff */
[----:B------:R-:W-:-:S02]  /*3a80*/  VIADD R7, R2, 0x10 ;  /* 0x0000001002077836 */ /* 0x000fc40000000000 */
[-C--:B------:R-:W-:Y:S01]  /*3a90*/  FMUL.FTZ R8, R8, R0.reuse ;  /* 0x0000000008087220 */ /* 0x080fe20000410000 */
[----:B------:R-:W-:Y:S01]  /*3aa0*/  VIADD R2, R2, 0x19 ;  /* 0x0000001902027836 */ /* 0x000fe20000000000 */
[----:B------:R-:W-:Y:S02]  /*3ab0*/  I2FP.F32.S32 R10, R5 ;  /* 0x00000005000a7245 */ /* 0x000fe40000201400 */
[----:B------:R-:W-:Y:S01]  /*3ac0*/  I2FP.F32.S32 R5, R7 ;  /* 0x0000000700057245 */ /* 0x000fe20000201400 */
[----:B------:R-:W-:Y:S01]  /*3ad0*/  FMUL.FTZ R7, R6, R0 ;  /* 0x0000000006077220 */ /* 0x000fe20000410000 */
[----:B------:R-:W-:Y:S01]  /*3ae0*/  I2FP.F32.S32 R2, R2 ;  /* 0x0000000200027245 */ /* 0x000fe20000201400 */
[-C--:B------:R-:W-:Y:S01]  /*3af0*/  FMUL.FTZ R9, R10, R0.reuse ;  /* 0x000000000a097220 */ /* 0x080fe20000410000 */
[----:B------:R-:W-:Y:S01]  /*3b00*/  SHF.R.U32.HI R10, RZ, 0x1, R16 ;  /* 0x00000001ff0a7819 */ /* 0x000fe20000011610 */
[-C--:B------:R-:W-:Y:S01]  /*3b10*/  FMUL.FTZ R6, R5, R0.reuse ;  /* 0x0000000005067220 */ /* 0x080fe20000410000 */
[-C--:B------:R-:W-:Y:S01]  /*3b20*/  FMUL.FTZ R5, R4, R0.reuse ;  /* 0x0000000004057220 */ /* 0x080fe20000410000 */
[-C--:B------:R-:W-:Y:S01]  /*3b30*/  FMUL.FTZ R4, R3, R0.reuse ;  /* 0x0000000003047220 */ /* 0x080fe20000410000 */
[----:B------:R4:W-:Y:S01]  /*3b40*/  STL [R1+0x6c], R9 ;  /* 0x00006c0901007387 */ /* 0x0009e20000100800 */
[-C--:B------:R-:W-:Y:S01]  /*3b50*/  FMUL.FTZ R3, R12, R0.reuse ;  /* 0x000000000c037220 */ /* 0x080fe20000410000 */
[----:B------:R-:W-:Y:S01]  /*3b60*/  FMUL.FTZ R2, R2, R0 ;  /* 0x0000000002027220 */ /* 0x000fe20000410000 */
[----:B------:R-:W-:Y:S01]  /*3b70*/  IMAD.U32 R0, RZ, RZ, UR40 ;  /* 0x00000028ff007e24 */ /* 0x000fe2000f8e00ff */
[----:B------:R5:W-:Y:S01]  /*3b80*/  STL [R1+0x68], R8 ;  /* 0x0000680801007387 */ /* 0x000be20000100800 */
[----:B------:R-:W-:-:S03]  /*3b90*/  IMAD.SHL.U32 R12, R16, 0x8, RZ ;  /* 0x00000008100c7824 */ /* 0x000fc600078e00ff */
[----:B------:R3:W-:Y:S04]  /*3ba0*/  STL [R1+0x64], R7 ;  /* 0x0000640701007387 */ /* 0x0007e80000100800 */
[----:B------:R2:W-:Y:S04]  /*3bb0*/  STL [R1+0x60], R6 ;  /* 0x0000600601007387 */ /* 0x0005e80000100800 */
[----:B------:R1:W-:Y:S04]  /*3bc0*/  STL [R1+0x5c], R5 ;  /* 0x00005c0501007387 */ /* 0x0003e80000100800 */
[----:B------:R1:W-:Y:S04]  /*3bd0*/  STL [R1+0x58], R4 ;  /* 0x0000580401007387 */ /* 0x0003e80000100800 */
[----:B------:R1:W-:Y:S01]  /*3be0*/  STL [R1+0x54], R3 ;  /* 0x0000540301007387 */ /* 0x0003e20000100800 */
[----:B----4-:R-:W-:-:S03]  /*3bf0*/  IMAD.MOV.U32 R9, RZ, RZ, 0x10 ;  /* 0x00000010ff097424 */ /* 0x010fc600078e00ff */
[----:B------:R4:W-:Y:S01]  /*3c00*/  STL [R1+0x50], R2 ;  /* 0x0000500201007387 */ /* 0x0009e20000100800 */
[----:B-----5:R-:W-:Y:S02]  /*3c10*/  SHF.R.U32.HI R8, RZ, 0x3, R16 ;  /* 0x00000003ff087819 */ /* 0x020fe40000011610 */
[----:B---3--:R-:W-:Y:S01]  /*3c20*/  IADD3 R7, PT, PT, R0, UR42, R19 ;  /* 0x0000002a00077c10 */ /* 0x008fe2000fffe013 */
[----:B--2---:R-:W-:-:S04]  /*3c30*/  IMAD.MOV.U32 R6, RZ, RZ, 0x20 ;  /* 0x00000020ff067424 */ /* 0x004fc800078e00ff */
[----:B------:R-:W-:Y:S02]  /*3c40*/  VIADD R11, R7, -UR44 ;  /* 0x8000002c070b7c36 */ /* 0x000fe40008000000 */
[----:B-1----:R-:W-:Y:S02]  /*3c50*/  IMAD.MOV.U32 R5, RZ, RZ, 0x40 ;  /* 0x00000040ff057424 */ /* 0x002fe400078e00ff */
[----:B------:R-:W-:Y:S02]  /*3c60*/  IMAD.SHL.U32 R4, R16, 0x40, RZ ;  /* 0x0000004010047824 */ /* 0x000fe400078e00ff */
[----:B------:R-:W-:-:S03]  /*3c70*/  IMAD.MOV.U32 R3, RZ, RZ, 0x40 ;  /* 0x00000040ff037424 */ /* 0x000fc600078e00ff */
[----:B------:R-:W-:Y:S01]  /*3c80*/  LOP3.LUT R7, R4, 0x1c0, RZ, 0xc0, !PT ;  /* 0x000001c004077812 */ /* 0x000fe200078ec0ff */
[----:B----4-:R-:W-:Y:S01]  /*3c90*/  IMAD.MOV.U32 R2, RZ, RZ, 0x20 ;  /* 0x00000020ff027424 */ /* 0x010fe200078e00ff */
[----:B------:R-:W-:Y:S02]  /*3ca0*/  SEL R3, R3, 0xffffffc0, !P1 ;  /* 0xffffffc003037807 */ /* 0x000fe40004800000 */
[----:B------:R-:W-:Y:S02]  /*3cb0*/  LOP3.LUT P1, RZ, R16, 0x4, RZ, 0xc0, !PT ;  /* 0x0000000410ff7812 */ /* 0x000fe4000782c0ff */
[----:B------:R-:W-:Y:S02]  /*3cc0*/  SEL R0, R2, 0xffffffe0, !P2 ;  /* 0xffffffe002007807 */ /* 0x000fe40005000000 */
[----:B------:R-:W-:Y:S02]  /*3cd0*/  LOP3.LUT R2, R18, 0x20, RZ, 0xc0, !PT ;  /* 0x0000002012027812 */ /* 0x000fe400078ec0ff */
[----:B------:R-:W-:Y:S01]  /*3ce0*/  LOP3.LUT P2, RZ, R16, 0x8, RZ, 0xc0, !PT ;  /* 0x0000000810ff7812 */ /* 0x000fe2000784c0ff */
[----:B------:R-:W-:Y:S01]  /*3cf0*/  IMAD.IADD R240, R0, 0x1, R232 ;  /* 0x0000000100f07824 */ /* 0x000fe200078e02e8 */
[----:B------:R-:W-:Y:S01]  /*3d00*/  LOP3.LUT R2, R2, 0x18, R8, 0xf8, !PT ;  /* 0x0000001802027812 */ /* 0x000fe200078ef808 */
[----:B------:R-:W-:Y:S01]  /*3d10*/  IMAD.IADD R8, R0, 0x1, R13 ;  /* 0x0000000100087824 */ /* 0x000fe200078e020d */
[----:B------:R-:W1:Y:S02]  /*3d20*/  LDSM.16.M88.4 R232, [R232+0x4800] ;  /* 0x00480000e8e8783b */ /* 0x000e640000000200 */
[----:B------:R-:W-:-:S02]  /*3d30*/  LOP3.LUT R2, R2, 0x1c0, R4, 0xf8, !PT ;  /* 0x000001c002027812 */ /* 0x000fc400078ef804 */
[----:B------:R-:W-:Y:S02]  /*3d40*/  STL [R1+0x10], R8 ;  /* 0x0000100801007387 */ /* 0x000fe40000100800 */
[----:B------:R-:W-:Y:S02]  /*3d50*/  LOP3.LUT R2, R2, 0x38, R12, 0x78, !PT ;  /* 0x0000003802027812 */ /* 0x000fe400078e780c */
[----:B------:R-:W2:Y:S02]  /*3d60*/  LDSM.16.M88.4 R156, [R8+0x12000] ;  /* 0x01200000089c783b */ /* 0x000ea40000000200 */
[----:B------:R-:W-:Y:S02]  /*3d70*/  LOP3.LUT R14, R2, 0x200, R4, 0xf8, !PT ;  /* 0x00000200020e7812 */ /* 0x000fe400078ef804 */
[----:B------:R-:W3:Y:S01]  /*3d80*/  LDSM.16.M88.4 R160, [R8+0x12800] ;  /* 0x0128000008a0783b */ /* 0x000ee20000000200 */
[----:B------:R-:W-:Y:S02]  /*3d90*/  LOP3.LUT R2, R7, 0x38, R12, 0xf8, !PT ;  /* 0x0000003807027812 */ /* 0x000fe400078ef80c */
[----:B------:R-:W-:Y:S01]  /*3da0*/  SEL R7, R5, 0xffffffc0, !P1 ;  /* 0xffffffc005077807 */ /* 0x000fe20004800000 */
[----:B------:R-:W4:Y:S01]  /*3db0*/  LDSM.16.M88.4 R188, [R8+0x14000] ;  /* 0x0140000008bc783b */ /* 0x000f220000000200 */
[----:B------:R-:W-:-:S02]  /*3dc0*/  SEL R5, R6, 0xffffffe0, !P0 ;  /* 0xffffffe006057807 */ /* 0x000fc40004000000 */
[----:B------:R-:W-:Y:S01]  /*3dd0*/  LOP3.LUT R7, R2, 0x8, R10, 0x78, !PT ;  /* 0x0000000802077812 */ /* 0x000fe200078e780a */
[----:B------:R-:W1:Y:S01]  /*3de0*/  LDSM.16.M88.4 R192, [R8+0x14800] ;  /* 0x0148000008c0783b */ /* 0x000e620000000200 */
[----:B------:R-:W-:Y:S01]  /*3df0*/  SEL R6, R9, 0xfffffff0, !P1 ;  /* 0xfffffff009067807 */ /* 0x000fe20004800000 */
[----:B------:R-:W-:Y:S02]  /*3e00*/  IMAD.IADD R6, R13, 0x1, R3 ;  /* 0x000000010d067824 */ /* 0x000fe400078e0203 */
[----:B------:R-:W1:Y:S04]  /*3e10*/  LDSM.16.M88.4 R220, [R8+0x16000] ;  /* 0x0160000008dc783b */ /* 0x000e680000000200 */
[----:B------:R5:W1:Y:S04]  /*3e20*/  LDSM.16.M88.4 R224, [R8+0x16800] ;  /* 0x0168000008e0783b */ /* 0x000a680000000200 */
[----:B------:R2:W-:Y:S04]  /*3e30*/  STL [R1+0x40], R11 ;  /* 0x0000400b01007387 */ /* 0x0005e80000100800 */
[----:B------:R-:W1:Y:S04]  /*3e40*/  LDSM.16.M88.4 R172, [R240] ;  /* 0x00000000f0ac783b */ /* 0x000e680000000200 */
[----:B------:R-:W1:Y:S04]  /*3e50*/  LDSM.16.M88.4 R176, [R240+0x800] ;  /* 0x00080000f0b0783b */ /* 0x000e680000000200 */
[----:B------:R-:W1:Y:S04]  /*3e60*/  LDSM.16.M88.4 R204, [R240+0x2000] ;  /* 0x00200000f0cc783b */ /* 0x000e680000000200 */
[----:B------:R-:W1:Y:S01]  /*3e70*/  LDSM.16.M88.4 R208, [R240+0x2800] ;  /* 0x00280000f0d0783b */ /* 0x000e620000000200 */
[----:B-----5:R-:W-:-:S03]  /*3e80*/  LOP3.LUT R8, R10, 0x10, RZ, 0xc0, !PT ;  /* 0x000000100a087812 */ /* 0x020fc600078ec0ff */
[----:B------:R-:W1:Y:S04]  /*3e90*/  LDSM.16.M88.4 R236, [R240+0x4000] ;  /* 0x00400000f0ec783b */ /* 0x000e680000000200 */
[----:B------:R-:W1:Y:S01]  /*3ea0*/  LDSM.16.M88.4 R240, [R240+0x4800] ;  /* 0x00480000f0f0783b */ /* 0x000e620000000200 */
[----:B--2---:R-:W-:Y:S02]  /*3eb0*/  LOP3.LUT R11, R4, 0x200, RZ, 0xc0, !PT ;  /* 0x00000200040b7812 */ /* 0x004fe400078ec0ff */
[----:B------:R-:W-:Y:S01]  /*3ec0*/  LOP3.LUT R4, R8, 0x8, R16, 0xf8, !PT ;  /* 0x0000000808047812 */ /* 0x000fe200078ef810 */
[----:B------:R-:W-:Y:S01]  /*3ed0*/  STL [R1+0x20], R14 ;  /* 0x0000200e01007387 */ /* 0x000fe20000100800 */
[----:B------:R-:W-:Y:S02]  /*3ee0*/  LOP3.LUT R5, R11, 0xc00, R15, 0xf8, !PT ;  /* 0x00000c000b057812 */ /* 0x000fe400078ef80f */
[----:B------:R-:W-:Y:S01]  /*3ef0*/  LOP3.LUT R4, R4, R2, RZ, 0x3c, !PT ;  /* 0x0000000204047212 */ /* 0x000fe200078e3cff */
[----:B------:R-:W-:Y:S01]  /*3f00*/  IMAD.IADD R2, R3, 0x1, R252 ;  /* 0x0000000103027824 */ /* 0x000fe200078e02fc */
[----:B------:R-:W-:-:S02]  /*3f10*/  LOP3.LUT R3, R5, R7, RZ, 0xfc, !PT ;  /* 0x0000000705037212 */ /* 0x000fc400078efcff */
[----:B------:R-:W-:-:S05]  /*3f20*/  LOP3.LUT R4, R4, 0x200, R15, 0xf8, !PT ;  /* 0x0000020004047812 */ /* 0x000fca00078ef80f */
[----:B------:R2:W-:Y:S04]  /*3f30*/  STL [R1+0x1c], R4 ;  /* 0x00001c0401007387 */ /* 0x0005e80000100800 */
[----:B------:R-:W-:Y:S04]  /*3f40*/  STL [R1+0x14], R6 ;  /* 0x0000140601007387 */ /* 0x000fe80000100800 */
[----:B------:R5:W-:Y:S01]  /*3f50*/  STL [R1+0x70], R3 ;  /* 0x0000700301007387 */ /* 0x000be20000100800 */
[----:B--2---:R-:W-:-:S05]  /*3f60*/  IMAD.IADD R4, R0, 0x1, R252 ;  /* 0x0000000100047824 */ /* 0x004fca00078e02fc */
[----:B------:R2:W-:Y:S01]  /*3f70*/  STL [R1+0x4], R4 ;  /* 0x0000040401007387 */ /* 0x0005e20000100800 */
[----:B-----5:R-:W-:-:S03]  /*3f80*/  IMAD.IADD R3, R0, 0x1, R6 ;  /* 0x0000000100037824 */ /* 0x020fc600078e0206 */
[----:B------:R2:W-:Y:S01]  /*3f90*/  STL [R1], R2 ;  /* 0x0000000201007387 */ /* 0x0005e20000100800 */
[----:B------:R-:W-:-:S03]  /*3fa0*/  IMAD.IADD R0, R0, 0x1, R2 ;  /* 0x0000000100007824 */ /* 0x000fc600078e0202 */
[----:B------:R2:W-:Y:S04]  /*3fb0*/  STL [R1+0x18], R3 ;  /* 0x0000180301007387 */ /* 0x0005e80000100800 */
[----:B-1-34-:R2:W-:Y:S02]  /*3fc0*/  STL [R1+0x8], R0 ;  /* 0x0000080001007387 */ /* 0x01a5e40000100800 */
.L_x_158:
[----:B------:R-:W3:Y:S01]  /*3fd0*/  LDL R248, [R1+0xc] ;  /* 0x00000c0001f87983 */ /* 0x000ee20000100800 */
[----:B------:R-:W-:Y:S01]  /*3fe0*/  UIADD3 UR40, UPT, UPT, UR40, -0x40, URZ ;  /* 0xffffffc028287890 */ /* 0x000fe2000fffe0ff */
[----:B------:R-:W-:Y:S01]  /*3ff0*/  IMAD.U32 R244, RZ, RZ, UR10 ;  /* 0x0000000afff47e24 */ /* 0x000fe2000f8e00ff */
[----:B------:R-:W-:Y:S02]  /*4000*/  USHF.L.U32 UR16, UR46, 0x6, URZ ;  /* 0x000000062e107899 */ /* 0x000fe400080006ff */
[----:B------:R-:W4:Y:S01]  /*4010*/  LDL.LU R247, [R1+0x4] ;  /* 0x0000040001f77983 */ /* 0x000f220000300800 */
[----:B------:R-:W-:Y:S01]  /*4020*/  UISETP.GE.AND UP0, UPT, UR40, UR52, UPT ;  /* 0x000000342800728c */ /* 0x000fe2000bf06270 */
[----:B------:R-:W-:Y:S01]  /*4030*/  IMAD.U32 R245, RZ, RZ, UR11 ;  /* 0x0000000bfff57e24 */ /* 0x000fe2000f8e00ff */
[----:B------:R-:W-:Y:S02]  /*4040*/  UIADD3 UR16, UPT, UPT, UR16, 0x40, URZ ;  /* 0x0000004010107890 */ /* 0x000fe4000fffe0ff */
[----:B-----5:R-:W5:Y:S01]  /*4050*/  LDL R246, [R1+0x10] ;  /* 0x0000100001f67983 */ /* 0x020f620000100800 */
[----:B------:R-:W-:Y:S02]  /*4060*/  UIADD3 UR41, UPT, UPT, UR41, -0x1, URZ ;  /* 0xffffffff29297890 */ /* 0x000fe4000fffe0ff */
[----:B------:R-:W-:Y:S02]  /*4070*/  UISETP.LT.AND UP0, UPT, UR16, UR42, UP0 ;  /* 0x0000002a1000728c */ /* 0x000fe40008701270 */
[----:B--2---:R-:W2:Y:S05]  /*4080*/  LDL.LU R3, [R1] ;  /* 0x0000000001037983 */ /* 0x004eaa0000300800 */
[----:B------:R-:W2:Y:S01]  /*4090*/  LDL R2, [R1+0x14] ;  /* 0x0000140001027983 */ /* 0x000ea20000100800 */
[----:B------:R-:W-:Y:S01]  /*40a0*/  PLOP3.LUT P0, PT, PT, PT, UP0, 0x80, 0x8 ;  /* 0x000000000008781c */ /* 0x000fe20003f0f008 */
[----:B------:R-:W-:Y:S03]  /*40b0*/  UISETP.GT.AND UP0, UPT, UR41, UR51, UPT ;  /* 0x000000332900728c */ /* 0x000fe6000bf04270 */
[----:B-1----:R-:W2:Y:S05]  /*40c0*/  LDL.LU R0, [R1+0x8] ;  /* 0x0000080001007983 */ /* 0x002eaa0000300800 */
[----:B------:R-:W2:Y:S05]  /*40d0*/  LDL R250, [R1+0x18] ;  /* 0x0000180001fa7983 */ /* 0x000eaa0000100800 */
[----:B------:R-:W0:Y:S01]  /*40e0*/  LDGDEPBAR ;  /* 0x00000000000079af */ /* 0x000e220000000000 */
[----:B------:R-:W-:Y:S04]  /*40f0*/  @UP0 UIADD3 UR17, UP1, UPT, UR20, -0x100, URZ ;  /* 0xffffff0014110890 */ /* 0x000fe8000ff3e0ff */
[----:B------:R-:W2:Y:S01]  /*4100*/  LDL R251, [R1+0x48] ;  /* 0x0000480001fb7983 */ /* 0x000ea20000100800 */
[----:B------:R-:W-:Y:S02]  /*4110*/  @UP0 UIADD3.X UR16, UPT, UPT, UR21, -0x1, URZ, UP1, !UPT ;  /* 0xffffffff15100890 */ /* 0x000fe40008ffe4ff */
[----:B------:R-:W-:Y:S04]  /*4120*/  @UP0 UIADD3 UR10, UP1, UPT, UR10, -0x100, URZ ;  /* 0xffffff000a0a0890 */ /* 0x000fe8000ff3e0ff */
[----:B------:R-:W-:Y:S01]  /*4130*/  @UP0 UIADD3.X UR11, UPT, UPT, UR11, -0x1, URZ, UP1, !UPT ;  /* 0xffffffff0b0b0890 */ /* 0x000fe20008ffe4ff */
[----:B------:R-:W-:Y:S04]  /*4140*/  DEPBAR.LE SB0, 0x0 ;  /* 0x000080000000791a */ /* 0x000fe80000000000 */
[----:B------:R-:W-:Y:S06]  /*4150*/  BAR.SYNC.DEFER_BLOCKING 0x0 ;  /* 0x0000000000007b1d */ /* 0x000fec0000010000 */
[----:B------:R-:W-:Y:S05]  /*4160*/  LDSM.16.M88.4 R16, [R252] ;  /* 0x00000000fc10783b */ /* 0x000fea0000000200 */
[----:B---3--:R-:W1:Y:S05]  /*4170*/  LDSM.16.M88.4 R8, [R248+0xc000] ;  /* 0x00c00000f808783b */ /* 0x008e6a0000000200 */
[----:B------:R-:W3:Y:S05]  /*4180*/  LDSM.16.M88.4 R68, [R248+0xc800] ;  /* 0x00c80000f844783b */ /* 0x000eea0000000200 */
[----:B----4-:R-:W-:Y:S05]  /*4190*/  LDSM.16.M88.4 R72, [R247] ;  /* 0x00000000f748783b */ /* 0x010fea0000000200 */
[----:B-----5:R-:W4:Y:S05]  /*41a0*/  LDSM.16.M88.4 R76, [R246+0xc000] ;  /* 0x00c00000f64c783b */ /* 0x020f2a0000000200 */
[----:B------:R-:W5:Y:S05]  /*41b0*/  LDSM.16.M88.4 R80, [R246+0xc800] ;  /* 0x00c80000f650783b */ /* 0x000f6a0000000200 */
[----:B--2---:R-:W-:Y:S05]  /*41c0*/  LDSM.16.M88.4 R84, [R3] ;  /* 0x000000000354783b */ /* 0x004fea0000000200 */
[----:B------:R-:W2:Y:S05]  /*41d0*/  LDSM.16.M88.4 R88, [R2+0xc000] ;  /* 0x00c000000258783b */ /* 0x000eaa0000000200 */
[----:B------:R-:W-:Y:S01]  /*41e0*/  LDSM.16.M88.4 R92, [R0] ;  /* 0x00000000005c783b */ /* 0x000fe20000000200 */
[C---:B-1----:R-:W-:Y:S04]  /*41f0*/  HMMA.16816.F32.BF16 R4, R16.reuse, R8, RZ ;  /* 0x000000081004723c */ /* 0x042fe800000418ff */
[----:B------:R-:W-:Y:S04]  /*4200*/  LDSM.16.M88.4 R96, [R250+0xc000] ;  /* 0x00c00000fa60783b */ /* 0x000fe80000000200 */
[C---:B------:R-:W-:Y:S08]  /*4210*/  HMMA.16816.F32.BF16 R8, R16.reuse, R10, RZ ;  /* 0x0000000a1008723c */ /* 0x040ff000000418ff */
[C---:B---3--:R-:W-:Y:S08]  /*4220*/  HMMA.16816.F32.BF16 R12, R16.reuse, R68, RZ ;  /* 0x00000044100c723c */ /* 0x048ff000000418ff */
[----:B------:R-:W-:Y:S01]  /*4230*/  HMMA.16816.F32.BF16 R16, R16, R70, RZ ;  /* 0x000000461010723c */ /* 0x000fe200000418ff */
[----:B------:R-:W1:Y:S07]  /*4240*/  LDSM.16.M88.4 R68, [R2+0xc800] ;  /* 0x00c800000244783b */ /* 0x000e6e0000000200 */
[C---:B----4-:R-:W-:Y:S08]  /*4250*/  HMMA.16816.F32.BF16 R4, R72.reuse, R76, R4 ;  /* 0x0000004c4804723c */ /* 0x050ff00000041804 */
[C---:B------:R-:W-:Y:S01]  /*4260*/  HMMA.16816.F32.BF16 R8, R72.reuse, R78, R8 ;  /* 0x0000004e4808723c */ /* 0x040fe20000041808 */
[----:B------:R-:W-:Y:S07]  /*4270*/  LDSM.16.M88.4 R76, [R252+0x2000] ;  /* 0x00200000fc4c783b */ /* 0x000fee0000000200 */
[C---:B-----5:R-:W-:Y:S08]  /*4280*/  HMMA.16816.F32.BF16 R12, R72.reuse, R80, R12 ;  /* 0x00000050480c723c */ /* 0x060ff0000004180c */
[----:B------:R-:W-:Y:S01]  /*4290*/  HMMA.16816.F32.BF16 R16, R72, R82, R16 ;  /* 0x000000524810723c */ /* 0x000fe20000041810 */
[----:B------:R-:W3:Y:S05]  /*42a0*/  LDSM.16.M88.4 R72, [R250+0xc800] ;  /* 0x00c80000fa48783b */ /* 0x000eea0000000200 */
[----:B------:R-:W4:Y:S02]  /*42b0*/  LDSM.16.M88.4 R80, [R248+0xe000] ;  /* 0x00e00000f850783b */ /* 0x000f240000000200 */
[C---:B--2---:R-:W-:Y:S08]  /*42c0*/  HMMA.16816.F32.BF16 R4, R84.reuse, R88, R4 ;  /* 0x000000585404723c */ /* 0x044ff00000041804 */
[C---:B------:R-:W-:Y:S01]  /*42d0*/  HMMA.16816.F32.BF16 R8, R84.reuse, R90, R8 ;  /* 0x0000005a5408723c */ /* 0x040fe20000041808 */
[----:B------:R-:W-:Y:S07]  /*42e0*/  LDSM.16.M88.4 R88, [R246+0xe000] ;  /* 0x00e00000f658783b */ /* 0x000fee0000000200 */
[C---:B-1----:R-:W-:Y:S08]  /*42f0*/  HMMA.16816.F32.BF16 R12, R84.reuse, R68, R12 ;  /* 0x00000044540c723c */ /* 0x042ff0000004180c */
[----:B------:R-:W-:Y:S01]  /*4300*/  HMMA.16816.F32.BF16 R16, R84, R70, R16 ;  /* 0x000000465410723c */ /* 0x000fe20000041810 */
[----:B------:R-:W1:Y:S05]  /*4310*/  LDSM.16.M88.4 R68, [R248+0xe800] ;  /* 0x00e80000f844783b */ /* 0x000e6a0000000200 */
[----:B------:R-:W2:Y:S02]  /*4320*/  LDSM.16.M88.4 R84, [R247+0x2000] ;  /* 0x00200000f754783b */ /* 0x000ea40000000200 */
[C---:B------:R-:W-:Y:S08]  /*4330*/  HMMA.16816.F32.BF16 R4, R92.reuse, R96, R4 ;  /* 0x000000605c04723c */ /* 0x040ff00000041804 */
[C---:B------:R-:W-:Y:S01]  /*4340*/  HMMA.16816.F32.BF16 R8, R92.reuse, R98, R8 ;  /* 0x000000625c08723c */ /* 0x040fe20000041808 */
[----:B------:R-:W-:Y:S07]  /*4350*/  LDSM.16.M88.4 R96, [R2+0xe000] ;  /* 0x00e000000260783b */ /* 0x000fee0000000200 */
[C---:B---3--:R-:W-:Y:S08]  /*4360*/  HMMA.16816.F32.BF16 R12, R92.reuse, R72, R12 ;  /* 0x000000485c0c723c */ /* 0x048ff0000004180c */
[----:B------:R-:W-:Y:S01]  /*4370*/  HMMA.16816.F32.BF16 R16, R92, R74, R16 ;  /* 0x0000004a5c10723c */ /* 0x000fe20000041810 */
[----:B------:R-:W3:Y:S05]  /*4380*/  LDSM.16.M88.4 R72, [R246+0xe800] ;  /* 0x00e80000f648783b */ /* 0x000eea0000000200 */
[----:B------:R-:W5:Y:S02]  /*4390*/  LDSM.16.M88.4 R92, [R3+0x2000] ;  /* 0x00200000035c783b */ /* 0x000f640000000200 */
[C---:B----4-:R-:W-:Y:S08]  /*43a0*/  HMMA.16816.F32.BF16 R4, R76.reuse, R80, R4 ;  /* 0x000000504c04723c */ /* 0x050ff00000041804 */
[C---:B------:R-:W-:Y:S01]  /*43b0*/  HMMA.16816.F32.BF16 R8, R76.reuse, R82, R8 ;  /* 0x000000524c08723c */ /* 0x040fe20000041808 */
[----:B------:R-:W-:Y:S07]  /*43c0*/  LDSM.16.M88.4 R80, [R250+0xe000] ;  /* 0x00e00000fa50783b */ /* 0x000fee0000000200 */
[C---:B-1----:R-:W-:Y:S08]  /*43d0*/  HMMA.16816.F32.BF16 R12, R76.reuse, R68, R12 ;  /* 0x000000444c0c723c */ /* 0x042ff0000004180c */
[----:B------:R-:W-:Y:S01]  /*43e0*/  HMMA.16816.F32.BF16 R16, R76, R70, R16 ;  /* 0x000000464c10723c */ /* 0x000fe20000041810 */
[----:B------:R-:W1:Y:S05]  /*43f0*/  LDSM.16.M88.4 R68, [R2+0xe800] ;  /* 0x00e800000244783b */ /* 0x000e6a0000000200 */
[----:B------:R-:W4:Y:S02]  /*4400*/  LDSM.16.M88.4 R76, [R0+0x2000] ;  /* 0x00200000004c783b */ /* 0x000f240000000200 */
[C---:B--2---:R-:W-:Y:S08]  /*4410*/  HMMA.16816.F32.BF16 R4, R84.reuse, R88, R4 ;  /* 0x000000585404723c */ /* 0x044ff00000041804 */
[C---:B------:R-:W-:Y:S01]  /*4420*/  HMMA.16816.F32.BF16 R8, R84.reuse, R90, R8 ;  /* 0x0000005a5408723c */ /* 0x040fe20000041808 */
[----:B------:R-:W-:Y:S07]  /*4430*/  LDSM.16.M88.4 R88, [R248+0x10000] ;  /* 0x01000000f858783b */ /* 0x000fee0000000200 */
[C---:B---3--:R-:W-:Y:S08]  /*4440*/  HMMA.16816.F32.BF16 R12, R84.reuse, R72, R12 ;  /* 0x00000048540c723c */ /* 0x048ff0000004180c */
[----:B------:R-:W-:Y:S01]  /*4450*/  HMMA.16816.F32.BF16 R16, R84, R74, R16 ;  /* 0x0000004a5410723c */ /* 0x000fe20000041810 */
[----:B------:R-:W2:Y:S05]  /*4460*/  LDSM.16.M88.4 R72, [R250+0xe800] ;  /* 0x00e80000fa48783b */ /* 0x000eaa0000000200 */
[----:B------:R3:W2:Y:S02]  /*4470*/  LDSM.16.M88.4 R84, [R252+0x4000] ;  /* 0x00400000fc54783b */ /* 0x0006a40000000200 */
[C---:B-----5:R-:W-:Y:S08]  /*4480*/  HMMA.16816.F32.BF16 R4, R92.reuse, R96, R4 ;  /* 0x000000605c04723c */ /* 0x060ff00000041804 */
[C---:B------:R-:W-:Y:S01]  /*4490*/  HMMA.16816.F32.BF16 R8, R92.reuse, R98, R8 ;  /* 0x000000625c08723c */ /* 0x040fe20000041808 */
[----:B------:R-:W-:Y:S07]  /*44a0*/  LDSM.16.M88.4 R96, [R246+0x10000] ;  /* 0x01000000f660783b */ /* 0x000fee0000000200 */
[C---:B-1----:R-:W-:Y:S01]  /*44b0*/  HMMA.16816.F32.BF16 R12, R92.reuse, R68, R12 ;  /* 0x000000445c0c723c */ /* 0x042fe2000004180c */
[----:B---3--:R-:W-:Y:S07]  /*44c0*/  IMAD.MOV.U32 R252, RZ, RZ, 0x3f ;  /* 0x0000003ffffc7424 */ /* 0x008fee00078e00ff */
[----:B------:R-:W-:Y:S01]  /*44d0*/  HMMA.16816.F32.BF16 R16, R92, R70, R16 ;  /* 0x000000465c10723c */ /* 0x000fe20000041810 */
[----:B------:R1:W3:Y:S05]  /*44e0*/  LDSM.16.M88.4 R68, [R248+0x10800] ;  /* 0x01080000f844783b */ /* 0x0002ea0000000200 */
[----:B------:R-:W5:Y:S02]  /*44f0*/  LDSM.16.M88.4 R92, [R247+0x4000] ;  /* 0x00400000f75c783b */ /* 0x000f640000000200 */
[C---:B----4-:R-:W-:Y:S08]  /*4500*/  HMMA.16816.F32.BF16 R4, R76.reuse, R80, R4 ;  /* 0x000000504c04723c */ /* 0x050ff00000041804 */
[C---:B------:R-:W-:Y:S01]  /*4510*/  HMMA.16816.F32.BF16 R8, R76.reuse, R82, R8 ;  /* 0x000000524c08723c */ /* 0x040fe20000041808 */
[----:B------:R-:W-:Y:S07]  /*4520*/  LDSM.16.M88.4 R80, [R2+0x10000] ;  /* 0x010000000250783b */ /* 0x000fee0000000200 */
[C---:B--2---:R-:W-:Y:S01]  /*4530*/  HMMA.16816.F32.BF16 R12, R76.reuse, R72, R12 ;  /* 0x000000484c0c723c */ /* 0x044fe2000004180c */
[----:B-1----:R-:W2:Y:S07]  /*4540*/  LDL R248, [R1+0x54] ;  /* 0x0000540001f87983 */ /* 0x002eae0000100800 */
[----:B------:R-:W-:Y:S01]  /*4550*/  HMMA.16816.F32.BF16 R16, R76, R74, R16 ;  /* 0x0000004a4c10723c */ /* 0x000fe20000041810 */
[----:B------:R1:W-:Y:S05]  /*4560*/  LDSM.16.M88.4 R76, [R3+0x4000] ;  /* 0x00400000034c783b */ /* 0x0003ea0000000200 */
[----:B------:R4:W5:Y:S02]  /*4570*/  LDSM.16.M88.4 R72, [R246+0x10800] ;  /* 0x01080000f648783b */ /* 0x0009640000000200 */
[C---:B------:R-:W-:Y:S08]  /*4580*/  HMMA.16816.F32.BF16 R4, R84.reuse, R88, R4 ;  /* 0x000000585404723c */ /* 0x040ff00000041804 */
[C---:B------:R-:W-:Y:S01]  /*4590*/  HMMA.16816.F32.BF16 R8, R84.reuse, R90, R8 ;  /* 0x0000005a5408723c */ /* 0x040fe20000041808 */
[----:B------:R-:W-:Y:S07]  /*45a0*/  LDSM.16.M88.4 R88, [R250+0x10000] ;  /* 0x01000000fa58783b */ /* 0x000fee0000000200 */
[C---:B---3--:R-:W-:Y:S01]  /*45b0*/  HMMA.16816.F32.BF16 R12, R84.reuse, R68, R12 ;  /* 0x00000044540c723c */ /* 0x048fe2000004180c */
[----:B-1----:R-:W3:Y:S01]  /*45c0*/  LDL R3, [R1+0x4c] ;  /* 0x00004c0001037983 */ /* 0x002ee20000100800 */
[----:B----4-:R-:W1:Y:S06]  /*45d0*/  S2R R246, SR_TID.X ;  /* 0x0000000000f67919 */ /* 0x010e6c0000002100 */
[----:B------:R-:W-:Y:S01]  /*45e0*/  HMMA.16816.F32.BF16 R16, R84, R70, R16 ;  /* 0x000000465410723c */ /* 0x000fe20000041810 */
[----:B------:R4:W1:Y:S05]  /*45f0*/  LDSM.16.M88.4 R68, [R2+0x10800] ;  /* 0x010800000244783b */ /* 0x00086a0000000200 */
[----:B------:R1:W1:Y:S02]  /*4600*/  LDSM.16.M88.4 R84, [R0+0x4000] ;  /* 0x004000000054783b */ /* 0x0002640000000200 */
[C---:B-----5:R-:W-:Y:S03]  /*4610*/  HMMA.16816.F32.BF16 R4, R92.reuse, R96, R4 ;  /* 0x000000605c04723c */ /* 0x060fe60000041804 */
[----:B------:R-:W5:Y:S05]  /*4620*/  LDL R96, [R1+0x40] ;  /* 0x0000400001607983 */ /* 0x000f6a0000100800 */
[----:B------:R-:W5:Y:S01]  /*4630*/  LDL R97, [R1+0x6c] ;  /* 0x00006c0001617983 */ /* 0x000f620000100800 */
[C---:B------:R-:W-:Y:S01]  /*4640*/  HMMA.16816.F32.BF16 R8, R92.reuse, R98, R8 ;  /* 0x000000625c08723c */ /* 0x040fe20000041808 */
[----:B------:R-:W-:Y:S05]  /*4650*/  IMAD.MOV.U32 R99, RZ, RZ, 0x40 ;  /* 0x00000040ff637424 */ /* 0x000fea00078e00ff */
[----:B------:R-:W-:Y:S02]  /*4660*/  SEL R99, R99, 0xffffffc0, !P1 ;  /* 0xffffffc063637807 */ /* 0x000fe40004800000 */
[C---:B------:R-:W-:Y:S01]  /*4670*/  HMMA.16816.F32.BF16 R12, R92.reuse, R72, R12 ;  /* 0x000000485c0c723c */ /* 0x040fe2000004180c */
[----:B----4-:R-:W-:Y:S02]  /*4680*/  MOV R2, UR46 ;  /* 0x0000002e00027c02 */ /* 0x010fe40008000f00 */
[----:B-1----:R-:W-:Y:S01]  /*4690*/  IMAD.SHL.U32 R247, R246, 0x2, RZ ;  /* 0x00000002f6f77824 */ /* 0x002fe200078e00ff */
[----:B------:R-:W-:Y:S04]  /*46a0*/  SHF.R.U32.HI R249, RZ, 0x2, R246 ;  /* 0x00000002fff97819 */ /* 0x000fe800000116f6 */
[----:B------:R-:W-:Y:S01]  /*46b0*/  HMMA.16816.F32.BF16 R16, R92, R74, R16 ;  /* 0x0000004a5c10723c */ /* 0x000fe20000041810 */
[----:B------:R-:W4:Y:S02]  /*46c0*/  LDL R75, [R1+0x60] ;  /* 0x00006000014b7983 */ /* 0x000f240000100800 */
[----:B------:R-:W-:Y:S01]  /*46d0*/  @!P0 LOP3.LUT R0, R247, 0x6, RZ, 0xc0, !PT ;  /* 0x00000006f7008812 */ /* 0x000fe200078ec0ff */
[----:B------:R-:W-:Y:S03]  /*46e0*/  FMUL.FTZ R74, R251, 1.4426950216293334961 ;  /* 0x3fb8aa3bfb4a7820 */ /* 0x000fe60000410000 */
[----:B------:R-:W-:Y:S01]  /*46f0*/  @!P0 LOP3.LUT R0, R0, 0xe0, R249, 0xf8, !PT ;  /* 0x000000e000008812 */ /* 0x000fe200078ef8f9 */
[C---:B------:R-:W-:Y:S05]  /*4700*/  HMMA.16816.F32.BF16 R4, R76.reuse, R80, R4 ;  /* 0x000000504c04723c */ /* 0x040fea0000041804 */
[----:B------:R-:W-:Y:S03]  /*4710*/  @!P0 IMAD R0, R2, 0x40, R0 ;  /* 0x0000004002008824 */ /* 0x000fe600078e0200 */
[C---:B------:R-:W-:Y:S03]  /*4720*/  HMMA.16816.F32.BF16 R8, R76.reuse, R82, R8 ;  /* 0x000000524c08723c */ /* 0x040fe60000041808 */
[----:B------:R-:W-:Y:S05]  /*4730*/  @!P0 VIADD R73, R0, 0x1 ;  /* 0x0000000100498836 */ /* 0x000fea0000000000 */
[C---:B------:R-:W-:Y:S08]  /*4740*/  HMMA.16816.F32.BF16 R12, R76.reuse, R68, R12 ;  /* 0x000000444c0c723c */ /* 0x040ff0000004180c */
[----:B------:R-:W-:Y:S01]  /*4750*/  HMMA.16816.F32.BF16 R16, R76, R70, R16 ;  /* 0x000000464c10723c */ /* 0x000fe20000041810 */
[----:B------:R-:W4:Y:S05]  /*4760*/  LDL R77, [R1+0x68] ;  /* 0x00006800014d7983 */ /* 0x000f2a0000100800 */
[----:B------:R1:W1:Y:S02]  /*4770*/  LDSM.16.M88.4 R68, [R250+0x10800] ;  /* 0x01080000fa44783b */ /* 0x0002640000000200 */
[C---:B------:R-:W-:Y:S03]  /*4780*/  HMMA.16816.F32.BF16 R4, R84.reuse, R88, R4 ;  /* 0x000000585404723c */ /* 0x040fe60000041804 */
[----:B------:R-:W4:Y:S05]  /*4790*/  LDL R76, [R1+0x64] ;  /* 0x00006400014c7983 */ /* 0x000f2a0000100800 */
[C---:B------:R-:W-:Y:S01]  /*47a0*/  HMMA.16816.F32.BF16 R8, R84.reuse, R90, R8 ;  /* 0x0000005a5408723c */ /* 0x040fe20000041808 */
[----:B-1----:R-:W-:Y:S07]  /*47b0*/  MOV R250, 0x37 ;  /* 0x0000003700fa7802 */ /* 0x002fee0000000f00 */
[C---:B------:R-:W-:Y:S08]  /*47c0*/  HMMA.16816.F32.BF16 R12, R84.reuse, R68, R12 ;  /* 0x00000044540c723c */ /* 0x040ff0000004180c */
[----:B------:R-:W-:Y:S03]  /*47d0*/  HMMA.16816.F32.BF16 R16, R84, R70, R16 ;  /* 0x000000465410723c */ /* 0x000fe60000041810 */
[C---:B--2---:R-:W-:Y:S01]  /*47e0*/  FADD.FTZ R2, R248.reuse, R4 ;  /* 0x00000004f8027221 */ /* 0x044fe20000010000 */
[----:B------:R-:W-:Y:S01]  /*47f0*/  FADD.FTZ R6, R248, R6 ;  /* 0x00000006f8067221 */ /* 0x000fe20000010000 */
[C---:B------:R-:W-:Y:S01]  /*4800*/  IMAD.SHL.U32 R248, R246.reuse, 0x20, RZ ;  /* 0x00000020f6f87824 */ /* 0x040fe200078e00ff */
[----:B------:R-:W-:Y:S04]  /*4810*/  SHF.L.U32 R246, R246, 0x4, RZ ;  /* 0x00000004f6f67819 */ /* 0x000fe800000006ff */
[----:B------:R-:W-:Y:S02]  /*4820*/  LOP3.LUT R246, R246, 0x1c0, RZ, 0xc0, !PT ;  /* 0x000001c0f6f67812 */ /* 0x000fe400078ec0ff */
[C---:B---3--:R-:W-:Y:S01]  /*4830*/  FSETP.NEU.FTZ.AND P3, PT, R3.reuse, -INF , PT ;  /* 0xff8000000300780b */ /* 0x048fe20003f7d000 */
[----:B------:R-:W-:Y:S05]  /*4840*/  FMUL.FTZ R3, R3, 1.4426950216293334961 ;  /* 0x3fb8aa3b03037820 */ /* 0x000fea0000410000 */
[----:B------:R-:W-:Y:S02]  /*4850*/  FSEL R4, R3, RZ, P3 ;  /* 0x000000ff03047208 */ /* 0x000fe40001800000 */
[----:B------:R-:W-:Y:S02]  /*4860*/  FSETP.NEU.FTZ.AND P3, PT, R251, -INF , PT ;  /* 0xff800000fb00780b */ /* 0x000fe40003f7d000 */
[C---:B-----5:R-:W-:Y:S02]  /*4870*/  @!P0 VIADDMNMX R72, R96.reuse, -R252, UR42, PT ;  /* 0x0000002a60488e46 */ /* 0x060fe4000b8009fc */
[----:B------:R-:W-:Y:S02]  /*4880*/  @!P0 VIADDMNMX R3, R96, -R250, UR42, PT ;  /* 0x0000002a60038e46 */ /* 0x000fe4000b8009fa */
[-C--:B------:R-:W-:Y:S01]  /*4890*/  @!P0 ISETP.GE.AND P4, PT, R0, R72.reuse, PT ;  /* 0x000000480000820c */ /* 0x080fe20003f86270 */
[C---:B------:R-:W-:Y:S01]  /*48a0*/  FADD.FTZ R5, R97.reuse, R5 ;  /* 0x0000000561057221 */ /* 0x040fe20000010000 */
[----:B------:R-:W-:Y:S01]  /*48b0*/  FADD.FTZ R7, R97, R7 ;  /* 0x0000000761077221 */ /* 0x000fe20000010000 */
[----:B------:R-:W1:Y:S01]  /*48c0*/  S2R R250, SR_TID.X ;  /* 0x0000000000fa7919 */ /* 0x000e620000002100 */
[----:B------:R-:W-:Y:S02]  /*48d0*/  @!P0 FSEL R2, R2, -INF , !P4 ;  /* 0xff80000002028808 */ /* 0x000fe40006000000 */
[-C--:B------:R-:W-:Y:S03]  /*48e0*/  @!P0 ISETP.GE.AND P4, PT, R73, R72.reuse, PT ;  /* 0x000000484900820c */ /* 0x080fe60003f86270 */
[--C-:B------:R-:W-:Y:S01]  /*48f0*/  FFMA.FTZ R2, R2, UR14, -R4.reuse ;  /* 0x0000000e02027c23 */ /* 0x100fe20008010804 */
[----:B------:R-:W-:Y:S02]  /*4900*/  @!P0 FSEL R5, R5, -INF , !P4 ;  /* 0xff80000005058808 */ /* 0x000fe40006000000 */
[-C--:B------:R-:W-:Y:S01]  /*4910*/  @!P0 ISETP.GE.AND P4, PT, R0, R3.reuse, PT ;  /* 0x000000030000820c */ /* 0x080fe20003f86270 */
[----:B------:R2:W-:Y:S02]  /*4920*/  MUFU.EX2 R96, R2 ;  /* 0x0000000200607308 */ /* 0x0005e40000000800 */
[----:B------:R-:W-:Y:S01]  /*4930*/  FFMA.FTZ R5, R5, UR14, -R4 ;  /* 0x0000000e05057c23 */ /* 0x000fe20008010804 */
[----:B------:R-:W-:Y:S01]  /*4940*/  @!P0 FSEL R6, R6, -INF , !P4 ;  /* 0xff80000006068808 */ /* 0x000fe20006000000 */
[C---:B----4-:R-:W-:Y:S01]  /*4950*/  FADD.FTZ R12, R75.reuse, R12 ;  /* 0x0000000c4b0c7221 */ /* 0x050fe20000010000 */
[----:B------:R-:W-:Y:S05]  /*4960*/  FADD.FTZ R14, R75, R14 ;  /* 0x0000000e4b0e7221 */ /* 0x000fea0000010000 */
[----:B------:R3:W4:Y:S01]  /*4970*/  MUFU.EX2 R94, R5 ;  /* 0x00000005005e7308 */ /* 0x0007220000000800 */
[----:B--2---:R-:W-:Y:S02]  /*4980*/  FSEL R2, R74, RZ, P3 ;  /* 0x000000ff4a027208 */ /* 0x004fe40001800000 */
[----:B------:R-:W2:Y:S01]  /*4990*/  LDL R74, [R1+0x5c] ;  /* 0x00005c00014a7983 */ /* 0x000ea20000100800 */
[-C--:B------:R-:W-:Y:S02]  /*49a0*/  @!P0 ISETP.GE.AND P3, PT, R73, R3.reuse, PT ;  /* 0x000000034900820c */ /* 0x080fe40003f66270 */
[----:B-1----:R-:W-:Y:S02]  /*49b0*/  SHF.R.U32.HI R251, RZ, 0x1, R250 ;  /* 0x00000001fffb7819 */ /* 0x002fe400000116fa */
[----:B------:R-:W-:Y:S01]  /*49c0*/  @!P0 FSEL R7, R7, -INF , !P3 ;  /* 0xff80000007078808 */ /* 0x000fe20005800000 */
[--C-:B---3--:R-:W-:Y:S01]  /*49d0*/  FFMA.FTZ R5, R6, UR14, -R2.reuse ;  /* 0x0000000e06057c23 */ /* 0x108fe20008010802 */
[----:B------:R-:W-:Y:S03]  /*49e0*/  @!P0 VIADD R6, R0, 0x8 ;  /* 0x0000000800068836 */ /* 0x000fe60000000000 */
[----:B------:R-:W-:Y:S01]  /*49f0*/  FFMA.FTZ R7, R7, UR14, -R2 ;  /* 0x0000000e07077c23 */ /* 0x000fe20008010802 */
[----:B------:R1:W-:Y:S01]  /*4a00*/  MUFU.EX2 R98, R5 ;  /* 0x0000000500627308 */ /* 0x0003e20000000800 */
[-C--:B------:R-:W-:Y:S01]  /*4a10*/  @!P0 ISETP.GE.AND P3, PT, R6, R72.reuse, PT ;  /* 0x000000480600820c */ /* 0x080fe20003f66270 */
[C---:B------:R-:W-:Y:S08]  /*4a20*/  FADD.FTZ R8, R77.reuse, R8 ;  /* 0x000000084d087221 */ /* 0x040ff00000010000 */
[----:B------:R3:W5:Y:S01]  /*4a30*/  MUFU.EX2 R97, R7 ;  /* 0x0000000700617308 */ /* 0x0007620000000800 */
[----:B------:R-:W-:Y:S01]  /*4a40*/  FADD.FTZ R10, R77, R10 ;  /* 0x0000000a4d0a7221 */ /* 0x000fe20000010000 */
[----:B------:R-:W-:Y:S01]  /*4a50*/  @!P0 FSEL R8, R8, -INF , !P3 ;  /* 0xff80000008088808 */ /* 0x000fe20005800000 */
[----:B------:R-:W-:Y:S04]  /*4a60*/  FADD.FTZ R9, R76, R9 ;  /* 0x000000094c097221 */ /* 0x000fe80000010000 */
[--C-:B------:R-:W-:Y:S01]  /*4a70*/  FFMA.FTZ R8, R8, UR14, -R4.reuse ;  /* 0x0000000e08087c23 */ /* 0x100fe20008010804 */
[----:B-1----:R-:W-:Y:S02]  /*4a80*/  @!P0 VIADD R5, R0, 0x9 ;  /* 0x0000000900058836 */ /* 0x002fe40000000000 */
[----:B------:R-:W-:Y:S01]  /*4a90*/  FADD.FTZ R11, R76, R11 ;  /* 0x0000000b4c0b7221 */ /* 0x000fe20000010000 */
[----:B------:R-:W-:Y:S01]  /*4aa0*/  IMAD.MOV.U32 R76, RZ, RZ, 0x20 ;  /* 0x00000020ff4c7424 */ /* 0x000fe200078e00ff */
[----:B------:R1:W-:Y:S01]  /*4ab0*/  MUFU.EX2 R92, R8 ;  /* 0x00000008005c7308 */ /* 0x0003e20000000800 */
[-C--:B------:R-:W-:Y:S01]  /*4ac0*/  @!P0 ISETP.GE.AND P3, PT, R5, R72.reuse, PT ;  /* 0x000000480500820c */ /* 0x080fe20003f66270 */
[----:B---3--:R-:W3:Y:S03]  /*4ad0*/  LDL R7, [R1+0x50] ;  /* 0x0000500001077983 */ /* 0x008ee60000100800 */
[----:B------:R-:W-:Y:S02]  /*4ae0*/  @!P0 FSEL R9, R9, -INF , !P3 ;  /* 0xff80000009098808 */ /* 0x000fe40005800000 */
[-C--:B------:R-:W-:Y:S01]  /*4af0*/  @!P0 ISETP.GE.AND P3, PT, R6, R3.reuse, PT ;  /* 0x000000030600820c */ /* 0x080fe20003f66270 */
[----:B------:R-:W-:Y:S02]  /*4b00*/  @!P0 VIADD R6, R0, 0x10 ;  /* 0x0000001000068836 */ /* 0x000fe40000000000 */
[----:B------:R-:W-:Y:S01]  /*4b10*/  FFMA.FTZ R9, R9, UR14, -R4 ;  /* 0x0000000e09097c23 */ /* 0x000fe20008010804 */
[----:B------:R-:W-:Y:S02]  /*4b20*/  @!P0 FSEL R10, R10, -INF , !P3 ;  /* 0xff8000000a0a8808 */ /* 0x000fe40005800000 */
[-C--:B------:R-:W-:Y:S01]  /*4b30*/  @!P0 ISETP.GE.AND P3, PT, R5, R3.reuse, PT ;  /* 0x000000030500820c */ /* 0x080fe20003f66270 */
[----:B------:R4:W5:Y:S01]  /*4b40*/  MUFU.EX2 R91, R9 ;  /* 0x00000009005b7308 */ /* 0x0009620000000800 */
[----:B------:R-:W-:Y:S01]  /*4b50*/  @!P0 IADD3 R5, PT, PT, R0, 0x11, RZ ;  /* 0x0000001100058810 */ /* 0x000fe20007ffe0ff */
[----:B-1----:R-:W5:Y:S01]  /*4b60*/  LDL R8, [R1+0x58] ;  /* 0x0000580001087983 */ /* 0x002f620000100800 */
[----:B------:R-:W-:Y:S01]  /*4b70*/  @!P0 FSEL R11, R11, -INF , !P3 ;  /* 0xff8000000b0b8808 */ /* 0x000fe20005800000 */
[--C-:B------:R-:W-:Y:S01]  /*4b80*/  FFMA.FTZ R10, R10, UR14, -R2.reuse ;  /* 0x0000000e0a0a7c23 */ /* 0x100fe20008010802 */
[-C--:B------:R-:W-:Y:S05]  /*4b90*/  @!P0 ISETP.GE.AND P3, PT, R6, R72.reuse, PT ;  /* 0x000000480600820c */ /* 0x080fea0003f66270 */
[----:B------:R1:W-:Y:S01]  /*4ba0*/  MUFU.EX2 R95, R10 ;  /* 0x0000000a005f7308 */ /* 0x0003e20000000800 */
[----:B------:R-:W-:Y:S01]  /*4bb0*/  @!P0 FSEL R12, R12, -INF , !P3 ;  /* 0xff8000000c0c8808 */ /* 0x000fe20005800000 */
[----:B------:R-:W-:Y:S01]  /*4bc0*/  FFMA.FTZ R11, R11, UR14, -R2 ;  /* 0x0000000e0b0b7c23 */ /* 0x000fe20008010802 */
[----:B------:R-:W-:Y:S03]  /*4bd0*/  @!P0 ISETP.GE.AND P3, PT, R5, R72, PT ;  /* 0x000000480500820c */ /* 0x000fe60003f66270 */
[--C-:B------:R-:W-:Y:S04]  /*4be0*/  FFMA.FTZ R12, R12, UR14, -R4.reuse ;  /* 0x0000000e0c0c7c23 */ /* 0x100fe80008010804 */
[----:B------:R1:W-:Y:S01]  /*4bf0*/  MUFU.EX2 R93, R11 ;  /* 0x0000000b005d7308 */ /* 0x0003e20000000800 */
[----:B----4-:R-:W-:Y:S09]  /*4c00*/  F2FP.BF16.F32.PACK_AB R9, R94, R96 ;  /* 0x000000605e09723e */ /* 0x010ff200000010ff */
[----:B------:R-:W-:Y:S01]  /*4c10*/  MUFU.EX2 R88, R12 ;  /* 0x0000000c00587308 */ /* 0x000fe20000000800 */
[----:B-1----:R-:W4:Y:S01]  /*4c20*/  LDL R10, [R1+0x70] ;  /* 0x00007000010a7983 */ /* 0x002f220000100800 */
[----:B------:R-:W-:Y:S05]  /*4c30*/  IMAD.MOV.U32 R11, RZ, RZ, 0x10 ;  /* 0x00000010ff0b7424 */ /* 0x000fea00078e00ff */
[----:B------:R-:W-:Y:S01]  /*4c40*/  SEL R11, R11, 0xfffffff0, !P1 ;  /* 0xfffffff00b0b7807 */ /* 0x000fe20004800000 */
[C---:B--2---:R-:W-:Y:S01]  /*4c50*/  FADD.FTZ R13, R74.reuse, R13 ;  /* 0x0000000d4a0d7221 */ /* 0x044fe20000010000 */
[----:B------:R-:W-:Y:S04]  /*4c60*/  FADD.FTZ R15, R74, R15 ;  /* 0x0000000f4a0f7221 */ /* 0x000fe80000010000 */
[----:B------:R-:W-:Y:S02]  /*4c70*/  @!P0 FSEL R13, R13, -INF , !P3 ;  /* 0xff8000000d0d8808 */ /* 0x000fe40005800000 */
[-C--:B------:R-:W-:Y:S02]  /*4c80*/  @!P0 ISETP.GE.AND P3, PT, R6, R3.reuse, PT ;  /* 0x000000030600820c */ /* 0x080fe40003f66270 */
[----:B------:R-:W2:Y:S01]  /*4c90*/  LDL R6, [R1+0x44] ;  /* 0x0000440001067983 */ /* 0x000ea20000100800 */
[----:B------:R-:W-:Y:S01]  /*4ca0*/  FFMA.FTZ R13, R13, UR14, -R4 ;  /* 0x0000000e0d0d7c23 */ /* 0x000fe20008010804 */
[----:B------:R-:W-:Y:S02]  /*4cb0*/  @!P0 FSEL R14, R14, -INF , !P3 ;  /* 0xff8000000e0e8808 */ /* 0x000fe40005800000 */
[-C--:B------:R-:W-:Y:S01]  /*4cc0*/  @!P0 ISETP.GE.AND P3, PT, R5, R3.reuse, PT ;  /* 0x000000030500820c */ /* 0x080fe20003f66270 */
[C---:B------:R-:W-:Y:S01]  /*4cd0*/  @!P0 VIADD R5, R0.reuse, 0x18 ;  /* 0x0000001800058836 */ /* 0x040fe20000000000 */
[----:B------:R-:W-:Y:S01]  /*4ce0*/  MUFU.EX2 R86, R13 ;  /* 0x0000000d00567308 */ /* 0x000fe20000000800 */
[----:B------:R-:W-:Y:S01]  /*4cf0*/  @!P0 VIADD R0, R0, 0x19 ;  /* 0x0000001900008836 */ /* 0x000fe20000000000 */
[----:B------:R-:W-:Y:S01]  /*4d00*/  @!P0 FSEL R15, R15, -INF , !P3 ;  /* 0xff8000000f0f8808 */ /* 0x000fe20005800000 */
[--C-:B------:R-:W-:Y:S01]  /*4d10*/  FFMA.FTZ R14, R14, UR14, -R2.reuse ;  /* 0x0000000e0e0e7c23 */ /* 0x100fe20008010802 */
[-C--:B------:R-:W-:Y:S03]  /*4d20*/  @!P0 ISETP.GE.AND P3, PT, R5, R72.reuse, PT ;  /* 0x000000480500820c */ /* 0x080fe60003f66270 */
[----:B------:R-:W-:Y:S03]  /*4d30*/  FFMA.FTZ R15, R15, UR14, -R2 ;  /* 0x0000000e0f0f7c23 */ /* 0x000fe60008010802 */
[----:B------:R-:W-:Y:S10]  /*4d40*/  MUFU.EX2 R90, R14 ;  /* 0x0000000e005a7308 */ /* 0x000ff40000000800 */
[----:B------:R-:W-:Y:S01]  /*4d50*/  MUFU.EX2 R89, R15 ;  /* 0x0000000f00597308 */ /* 0x000fe20000000800 */
[C---:B---3--:R-:W-:Y:S01]  /*4d60*/  FADD.FTZ R17, R7.reuse, R17 ;  /* 0x0000001107117221 */ /* 0x048fe20000010000 */
[----:B------:R-:W-:Y:S01]  /*4d70*/  FADD.FTZ R19, R7, R19 ;  /* 0x0000001307137221 */ /* 0x000fe20000010000 */
[----:B------:R-:W-:Y:S02]  /*4d80*/  LOP3.LUT R7, R248, 0xc00, RZ, 0xc0, !PT ;  /* 0x00000c00f8077812 */ /* 0x000fe400078ec0ff */
[----:B------:R-:W1:Y:S02]  /*4d90*/  S2R R248, SR_TID.X ;  /* 0x0000000000f87919 */ /* 0x000e640000002100 */
[----:B------:R-:W-:Y:S01]  /*4da0*/  LOP3.LUT R7, R7, 0x6, R247, 0xf8, !PT ;  /* 0x0000000607077812 */ /* 0x000fe200078ef8f7 */
[C---:B-----5:R-:W-:Y:S01]  /*4db0*/  FADD.FTZ R16, R8.reuse, R16 ;  /* 0x0000001008107221 */ /* 0x060fe20000010000 */
[----:B------:R-:W-:Y:S01]  /*4dc0*/  FADD.FTZ R18, R8, R18 ;  /* 0x0000001208127221 */ /* 0x000fe20000010000 */
[----:B------:R-:W-:Y:S03]  /*4dd0*/  LOP3.LUT R8, R247, 0x38, RZ, 0xc0, !PT ;  /* 0x00000038f7087812 */ /* 0x000fe600078ec0ff */
[----:B------:R-:W-:Y:S02]  /*4de0*/  @!P0 FSEL R16, R16, -INF , !P3 ;  /* 0xff80000010108808 */ /* 0x000fe40005800000 */
[----:B------:R-:W-:Y:S02]  /*4df0*/  @!P0 ISETP.GE.AND P3, PT, R0, R72, PT ;  /* 0x000000480000820c */ /* 0x000fe40003f66270 */
[----:B------:R-:W-:Y:S01]  /*4e00*/  LOP3.LUT R8, R8, 0x20, R249, 0x78, !PT ;  /* 0x0000002008087812 */ /* 0x000fe200078e78f9 */
[----:B------:R-:W-:Y:S01]  /*4e10*/  FFMA.FTZ R16, R16, UR14, -R4 ;  /* 0x0000000e10107c23 */ /* 0x000fe20008010804 */
[----:B------:R-:W-:Y:S02]  /*4e20*/  @!P0 FSEL R17, R17, -INF , !P3 ;  /* 0xff80000011118808 */ /* 0x000fe40005800000 */
[-C--:B------:R-:W-:Y:S01]  /*4e30*/  @!P0 ISETP.GE.AND P3, PT, R5, R3.reuse, PT ;  /* 0x000000030500820c */ /* 0x080fe20003f66270 */
[----:B------:R-:W-:Y:S01]  /*4e40*/  MUFU.EX2 R84, R16 ;  /* 0x0000001000547308 */ /* 0x000fe20000000800 */
[----:B------:R-:W-:Y:S01]  /*4e50*/  LOP3.LUT R7, R7, R8, R246, 0xfe, !PT ;  /* 0x0000000807077212 */ /* 0x000fe200078efef6 */
[----:B------:R-:W-:Y:S01]  /*4e60*/  FFMA.FTZ R4, R17, UR14, -R4 ;  /* 0x0000000e11047c23 */ /* 0x000fe20008010804 */
[----:B------:R-:W-:Y:S01]  /*4e70*/  @!P0 FSEL R18, R18, -INF , !P3 ;  /* 0xff80000012128808 */ /* 0x000fe20005800000 */
[----:B------:R-:W3:Y:S01]  /*4e80*/  S2R R246, SR_TID.X ;  /* 0x0000000000f67919 */ /* 0x000ee20000002100 */
[----:B------:R-:W-:Y:S02]  /*4e90*/  @!P0 ISETP.GE.AND P3, PT, R0, R3, PT ;  /* 0x000000030000820c */ /* 0x000fe40003f66270 */
[C---:B------:R-:W-:Y:S03]  /*4ea0*/  LEA R0, R7.reuse, UR5, 0x1 ;  /* 0x0000000507007c11 */ /* 0x040fe6000f8e08ff */
[----:B------:R-:W-:Y:S01]  /*4eb0*/  MUFU.EX2 R83, R4 ;  /* 0x0000000400537308 */ /* 0x000fe20000000800 */
[----:B------:R-:W-:Y:S01]  /*4ec0*/  LEA R80, R7, UR4, 0x1 ;  /* 0x0000000407507c11 */ /* 0x000fe2000f8e08ff */
[--C-:B------:R-:W-:Y:S01]  /*4ed0*/  FFMA.FTZ R18, R18, UR14, -R2.reuse ;  /* 0x0000000e12127c23 */ /* 0x100fe20008010802 */
[----:B------:R-:W-:Y:S01]  /*4ee0*/  F2FP.BF16.F32.PACK_AB R8, R97, R98 ;  /* 0x000000626108723e */ /* 0x000fe200000010ff */
[C---:B------:R-:W-:Y:S01]  /*4ef0*/  IMAD.IADD R81, R0.reuse, 0x1, R11 ;  /* 0x0000000100517824 */ /* 0x040fe200078e020b */
[----:B------:R-:W-:Y:S01]  /*4f00*/  F2FP.BF16.F32.PACK_AB R7, R91, R92 ;  /* 0x0000005c5b07723e */ /* 0x000fe200000010ff */
[----:B------:R-:W-:Y:S01]  /*4f10*/  STS [R80+0x14000], R9 ;  /* 0x0140000950007388 */ /* 0x000fe20000000800 */
[----:B------:R-:W-:Y:S03]  /*4f20*/  @!P0 FSEL R19, R19, -INF , !P3 ;  /* 0xff80000013138808 */ /* 0x000fe60005800000 */
[----:B------:R-:W-:Y:S01]  /*4f30*/  MUFU.EX2 R87, R18 ;  /* 0x0000001200577308 */ /* 0x000fe20000000800 */
[C---:B------:R-:W-:Y:S01]  /*4f40*/  VIADD R3, R0.reuse, 0x20 ;  /* 0x0000002000037836 */ /* 0x040fe20000000000 */
[----:B------:R5:W-:Y:S01]  /*4f50*/  STS [R80+0x14400], R8 ;  /* 0x0144000850007388 */ /* 0x000be20000000800 */
[----:B------:R-:W-:Y:S01]  /*4f60*/  @P2 IADD3 R3, PT, PT, R0, -0x20, RZ ;  /* 0xffffffe000032810 */ /* 0x000fe20007ffe0ff */
[----:B------:R-:W-:Y:S01]  /*4f70*/  FFMA.FTZ R2, R19, UR14, -R2 ;  /* 0x0000000e13027c23 */ /* 0x000fe20008010802 */
[----:B----4-:R-:W-:Y:S02]  /*4f80*/  LEA R252, R10, UR4, 0x1 ;  /* 0x000000040afc7c11 */ /* 0x010fe4000f8e08ff */
[----:B------:R4:W-:Y:S01]  /*4f90*/  STS [R81], R7 ;  /* 0x0000000751007388 */ /* 0x0009e20000000800 */
[----:B-1----:R-:W-:Y:S02]  /*4fa0*/  IMAD.SHL.U32 R249, R248, 0x8, RZ ;  /* 0x00000008f8f97824 */ /* 0x002fe400078e00ff */
[----:B------:R-:W1:Y:S01]  /*4fb0*/  MUFU.EX2 R85, R2 ;  /* 0x0000000200557308 */ /* 0x000e620000000800 */
[----:B------:R-:W-:Y:S02]  /*4fc0*/  IMAD.IADD R82, R11, 0x1, R3 ;  /* 0x000000010b527824 */ /* 0x000fe400078e0203 */
[----:B------:R-:W-:Y:S05]  /*4fd0*/  IMAD.SHL.U32 R248, R250, 0x40, RZ ;  /* 0x00000040faf87824 */ /* 0x000fea00078e00ff */
[----:B------:R-:W-:Y:S02]  /*4fe0*/  LOP3.LUT R248, R248, 0x1c0, RZ, 0xc0, !PT ;  /* 0x000001c0f8f87812 */ /* 0x000fe400078ec0ff */
[----:B---3--:R-:W-:Y:S02]  /*4ff0*/  LOP3.LUT P4, RZ, R246, 0x2, RZ, 0xc0, !PT ;  /* 0x00000002f6ff7812 */ /* 0x008fe4000788c0ff */
[----:B------:R-:W-:Y:S02]  /*5000*/  LOP3.LUT R248, R248, 0x38, R249, 0xf8, !PT ;  /* 0x00000038f8f87812 */ /* 0x000fe400078ef8f9 */
[----:B------:R-:W-:Y:S02]  /*5010*/  SEL R76, R76, 0xffffffe0, !P4 ;  /* 0xffffffe04c4c7807 */ /* 0x000fe40006000000 */
[----:B-1----:R-:W-:Y:S02]  /*5020*/  F2FP.BF16.F32.PACK_AB R0, R85, R87 ;  /* 0x000000575500723e */ /* 0x002fe400000010ff */
[----:B-----5:R-:W-:Y:S02]  /*5030*/  F2FP.BF16.F32.PACK_AB R8, R86, R88 ;  /* 0x000000585608723e */ /* 0x020fe400000010ff */
[----:B------:R-:W-:Y:S02]  /*5040*/  IADD3 R246, PT, PT, R76, R252, RZ ;  /* 0x000000fc4cf67210 */ /* 0x000fe40007ffe0ff */
[----:B----4-:R-:W-:Y:S02]  /*5050*/  F2FP.BF16.F32.PACK_AB R7, R89, R90 ;  /* 0x0000005a5907723e */ /* 0x010fe400000010ff */
[C---:B------:R-:W-:Y:S01]  /*5060*/  SHF.L.U32 R249, R250.reuse, 0x6, RZ ;  /* 0x00000006faf97819 */ /* 0x040fe200000006ff */
[----:B------:R-:W-:Y:S01]  /*5070*/  STL [R1+0x4], R246 ;  /* 0x000004f601007387 */ /* 0x000fe20000100800 */
[----:B------:R-:W-:Y:S01]  /*5080*/  IMAD.SHL.U32 R250, R250, 0x20, RZ ;  /* 0x00000020fafa7824 */ /* 0x000fe200078e00ff */
[----:B------:R-:W-:Y:S02]  /*5090*/  LOP3.LUT R248, R248, 0x8, R251, 0x78, !PT ;  /* 0x00000008f8f87812 */ /* 0x000fe400078e78fb */
[----:B------:R-:W-:Y:S02]  /*50a0*/  LOP3.LUT R249, R249, 0x200, RZ, 0xc0, !PT ;  /* 0x00000200f9f97812 */ /* 0x000fe400078ec0ff */
[C---:B--2---:R-:W-:Y:S04]  /*50b0*/  LEA R4, P0, R6.reuse, R244, 0x2 ;  /* 0x000000f406047211 */ /* 0x044fe800078010ff */
[----:B------:R-:W-:Y:S01]  /*50c0*/  LEA.HI.X R5, R6, R245, RZ, 0x2, P0 ;  /* 0x000000f506057211 */ /* 0x000fe200000f14ff */
[----:B------:R-:W-:Y:S01]  /*50d0*/  IMAD.IADD R245, R99, 0x1, R252 ;  /* 0x0000000163f57824 */ /* 0x000fe200078e02fc */
[----:B------:R-:W-:Y:S03]  /*50e0*/  F2FP.BF16.F32.PACK_AB R6, R93, R95 ;  /* 0x0000005f5d06723e */ /* 0x000fe600000010ff */
[----:B------:R-:W2:Y:S01]  /*50f0*/  LDG.E R2, desc[UR38][R4.64] ;  /* 0x0000002604027981 */ /* 0x000ea2000c1e1900 */
[----:B------:R-:W-:Y:S04]  /*5100*/  IMAD.IADD R244, R76, 0x1, R245 ;  /* 0x000000014cf47824 */ /* 0x000fe800078e02f5 */
[----:B------:R1:W-:Y:S05]  /*5110*/  STS [R81+0x400], R6 ;  /* 0x0004000651007388 */ /* 0x0003ea0000000800 */
[----:B------:R-:W-:Y:S05]  /*5120*/  STS [R3], R8 ;  /* 0x0000000803007388 */ /* 0x000fea0000000800 */
[----:B------:R-:W-:Y:S05]  /*5130*/  STS [R3+0x400], R7 ;  /* 0x0004000703007388 */ /* 0x000fea0000000800 */
[----:B------:R3:W-:Y:S05]  /*5140*/  STS [R82+0x400], R0 ;  /* 0x0004000052007388 */ /* 0x0007ea0000000800 */
[----:B------:R-:W-:Y:S05]  /*5150*/  STL [R1], R245 ;  /* 0x000000f501007387 */ /* 0x000fea0000100800 */
[----:B------:R-:W-:Y:S01]  /*5160*/  STL [R1+0x8], R244 ;  /* 0x000008f401007387 */ /* 0x000fe20000100800 */
[----:B-1----:R-:W-:Y:S05]  /*5170*/  F2FP.BF16.F32.PACK_AB R6, R83, R84 ;  /* 0x000000545306723e */ /* 0x002fea00000010ff */
[----:B------:R-:W-:Y:S05]  /*5180*/  STS [R82], R6 ;  /* 0x0000000652007388 */ /* 0x000fea0000000800 */
[----:B------:R-:W1:Y:S05]  /*5190*/  LDSM.16.M88.4 R16, [R252+0x6000] ;  /* 0x00600000fc10783b */ /* 0x000e6a0000000200 */
[----:B---3--:R1:W3:Y:S05]  /*51a0*/  LDG.E R0, desc[UR38][R4.64+0x20] ;  /* 0x0000202604007981 */ /* 0x0082ea000c1e1900 */
[----:B------:R-:W4:Y:S05]  /*51b0*/  LDSM.16.M88.4 R68, [R246+0x6000] ;  /* 0x00600000f644783b */ /* 0x000f2a0000000200 */
[----:B------:R-:W5:Y:S05]  /*51c0*/  LDSM.16.M88.4 R72, [R245+0x6000] ;  /* 0x00600000f548783b */ /* 0x000f6a0000000200 */
[----:B------:R-:W5:Y:S01]  /*51d0*/  LDSM.16.M88.4 R76, [R244+0x6000] ;  /* 0x00600000f44c783b */ /* 0x000f620000000200 */
[C---:B-1----:R-:W-:Y:S08]  /*51e0*/  HMMA.16816.F32.BF16 R4, R16.reuse, R148, RZ ;  /* 0x000000941004723c */ /* 0x042ff000000418ff */
[C---:B------:R-:W-:Y:S08]  /*51f0*/  HMMA.16816.F32.BF16 R8, R16.reuse, R150, RZ ;  /* 0x000000961008723c */ /* 0x040ff000000418ff */
[C---:B------:R-:W-:Y:S08]  /*5200*/  HMMA.16816.F32.BF16 R12, R16.reuse, R152, RZ ;  /* 0x00000098100c723c */ /* 0x040ff000000418ff */
[----:B------:R-:W-:Y:S08]  /*5210*/  HMMA.16816.F32.BF16 R16, R16, R154, RZ ;  /* 0x0000009a1010723c */ /* 0x000ff000000418ff */
[C---:B----4-:R-:W-:Y:S08]  /*5220*/  HMMA.16816.F32.BF16 R4, R68.reuse, R156, R4 ;  /* 0x0000009c4404723c */ /* 0x050ff00000041804 */
        /* <DEDUP_REMOVED lines=8> */
[----:B------:R-:W4:Y:S07]  /*52b0*/  LDSM.16.M88.4 R72, [R246+0x8000] ;  /* 0x00800000f648783b */ /* 0x000f2e0000000200 */
[C---:B------:R-:W-:Y:S08]  /*52c0*/  HMMA.16816.F32.BF16 R4, R76.reuse, R172, R4 ;  /* 0x000000ac4c04723c */ /* 0x040ff00000041804 */
[C---:B------:R-:W-:Y:S08]  /*52d0*/  HMMA.16816.F32.BF16 R8, R76.reuse, R174, R8 ;  /* 0x000000ae4c08723c */ /* 0x040ff00000041808 */
[C---:B------:R-:W-:Y:S08]  /*52e0*/  HMMA.16816.F32.BF16 R12, R76.reuse, R176, R12 ;  /* 0x000000b04c0c723c */ /* 0x040ff0000004180c */
[----:B------:R-:W-:Y:S01]  /*52f0*/  HMMA.16816.F32.BF16 R16, R76, R178, R16 ;  /* 0x000000b24c10723c */ /* 0x000fe20000041810 */
[----:B------:R-:W5:Y:S07]  /*5300*/  LDSM.16.M88.4 R76, [R245+0x8000] ;  /* 0x00800000f54c783b */ /* 0x000f6e0000000200 */
[C---:B-1----:R-:W-:Y:S08]  /*5310*/  HMMA.16816.F32.BF16 R4, R68.reuse, R180, R4 ;  /* 0x000000b44404723c */ /* 0x042ff00000041804 */
[C---:B------:R-:W-:Y:S08]  /*5320*/  HMMA.16816.F32.BF16 R8, R68.reuse, R182, R8 ;  /* 0x000000b64408723c */ /* 0x040ff00000041808 */
[C---:B------:R-:W-:Y:S08]  /*5330*/  HMMA.16816.F32.BF16 R12, R68.reuse, R184, R12 ;  /* 0x000000b8440c723c */ /* 0x040ff0000004180c */
[----:B------:R-:W-:Y:S01]  /*5340*/  HMMA.16816.F32.BF16 R16, R68, R186, R16 ;  /* 0x000000ba4410723c */ /* 0x000fe20000041810 */
[----:B------:R-:W1:Y:S07]  /*5350*/  LDSM.16.M88.4 R68, [R244+0x8000] ;  /* 0x00800000f444783b */ /* 0x000e6e0000000200 */
[C---:B----4-:R-:W-:Y:S08]  /*5360*/  HMMA.16816.F32.BF16 R4, R72.reuse, R188, R4 ;  /* 0x000000bc4804723c */ /* 0x050ff00000041804 */
[C---:B------:R-:W-:Y:S08]  /*5370*/  HMMA.16816.F32.BF16 R8, R72.reuse, R190, R8 ;  /* 0x000000be4808723c */ /* 0x040ff00000041808 */
[C---:B------:R-:W-:Y:S08]  /*5380*/  HMMA.16816.F32.BF16 R12, R72.reuse, R192, R12 ;  /* 0x000000c0480c723c */ /* 0x040ff0000004180c */
[----:B------:R-:W-:Y:S01]  /*5390*/  HMMA.16816.F32.BF16 R16, R72, R194, R16 ;  /* 0x000000c24810723c */ /* 0x000fe20000041810 */
[----:B------:R-:W4:Y:S07]  /*53a0*/  LDSM.16.M88.4 R72, [R252+0xa000] ;  /* 0x00a00000fc48783b */ /* 0x000f2e0000000200 */
[C---:B-----5:R-:W-:Y:S08]  /*53b0*/  HMMA.16816.F32.BF16 R4, R76.reuse, R196, R4 ;  /* 0x000000c44c04723c */ /* 0x060ff00000041804 */
        /* <DEDUP_REMOVED lines=8> */
[----:B------:R1:W2:Y:S07]  /*5440*/  LDSM.16.M88.4 R68, [R245+0xa000] ;  /* 0x00a00000f544783b */ /* 0x0002ae0000000200 */
[C---:B----4-:R-:W-:Y:S08]  /*5450*/  HMMA.16816.F32.BF16 R4, R72.reuse, R212, R4 ;  /* 0x000000d44804723c */ /* 0x050ff00000041804 */
[C---:B------:R-:W-:Y:S08]  /*5460*/  HMMA.16816.F32.BF16 R8, R72.reuse, R214, R8 ;  /* 0x000000d64808723c */ /* 0x040ff00000041808 */
[C---:B------:R-:W-:Y:S01]  /*5470*/  HMMA.16816.F32.BF16 R12, R72.reuse, R216, R12 ;  /* 0x000000d8480c723c */ /* 0x040fe2000004180c */
[----:B-1----:R-:W4:Y:S07]  /*5480*/  LDL R245, [R1+0x1c] ;  /* 0x00001c0001f57983 */ /* 0x002f2e0000100800 */
[----:B------:R-:W-:Y:S01]  /*5490*/  HMMA.16816.F32.BF16 R16, R72, R218, R16 ;  /* 0x000000da4810723c */ /* 0x000fe20000041810 */
[----:B------:R1:W3:Y:S07]  /*54a0*/  LDSM.16.M88.4 R72, [R244+0xa000] ;  /* 0x00a00000f448783b */ /* 0x0002ee0000000200 */
[C---:B-----5:R-:W-:Y:S08]  /*54b0*/  HMMA.16816.F32.BF16 R4, R76.reuse, R220, R4 ;  /* 0x000000dc4c04723c */ /* 0x060ff00000041804 */
[C---:B------:R-:W-:Y:S08]  /*54c0*/  HMMA.16816.F32.BF16 R8, R76.reuse, R222, R8 ;  /* 0x000000de4c08723c */ /* 0x040ff00000041808 */
[C---:B------:R-:W-:Y:S01]  /*54d0*/  HMMA.16816.F32.BF16 R12, R76.reuse, R224, R12 ;  /* 0x000000e04c0c723c */ /* 0x040fe2000004180c */
[----:B-1----:R-:W5:Y:S07]  /*54e0*/  LDL R244, [R1+0x20] ;  /* 0x0000200001f47983 */ /* 0x002f6e0000100800 */
[----:B------:R-:W-:Y:S08]  /*54f0*/  HMMA.16816.F32.BF16 R16, R76, R226, R16 ;  /* 0x000000e24c10723c */ /* 0x000ff00000041810 */
[C---:B--2---:R-:W-:Y:S08]  /*5500*/  HMMA.16816.F32.BF16 R4, R68.reuse, R228, R4 ;  /* 0x000000e44404723c */ /* 0x044ff00000041804 */
[C---:B------:R-:W-:Y:S08]  /*5510*/  HMMA.16816.F32.BF16 R8, R68.reuse, R230, R8 ;  /* 0x000000e64408723c */ /* 0x040ff00000041808 */
[C---:B------:R-:W-:Y:S08]  /*5520*/  HMMA.16816.F32.BF16 R12, R68.reuse, R232, R12 ;  /* 0x000000e8440c723c */ /* 0x040ff0000004180c */
[----:B------:R-:W-:Y:S08]  /*5530*/  HMMA.16816.F32.BF16 R16, R68, R234, R16 ;  /* 0x000000ea4410723c */ /* 0x000ff00000041810 */
[C---:B---3--:R-:W-:Y:S08]  /*5540*/  HMMA.16816.F32.BF16 R4, R72.reuse, R236, R4 ;  /* 0x000000ec4804723c */ /* 0x048ff00000041804 */
[C---:B------:R-:W-:Y:S08]  /*5550*/  HMMA.16816.F32.BF16 R8, R72.reuse, R238, R8 ;  /* 0x000000ee4808723c */ /* 0x040ff00000041808 */
[C---:B------:R-:W-:Y:S03]  /*5560*/  HMMA.16816.F32.BF16 R12, R72.reuse, R240, R12 ;  /* 0x000000f0480c723c */ /* 0x040fe6000004180c */
[C---:B------:R-:W-:Y:S01]  /*5570*/  FADD.FTZ R68, -R2.reuse, R4 ;  /* 0x0000000402447221 */ /* 0x040fe20000010100 */
[----:B------:R-:W-:Y:S01]  /*5580*/  FADD.FTZ R4, -R2, R5 ;  /* 0x0000000502047221 */ /* 0x000fe20000010100 */
[----:B------:R-:W-:Y:S02]  /*5590*/  FADD.FTZ R6, -R0, R6 ;  /* 0x0000000600067221 */ /* 0x000fe40000010100 */
[----:B------:R-:W-:Y:S01]  /*55a0*/  FMUL.FTZ R5, R96, R68 ;  /* 0x0000004460057220 */ /* 0x000fe20000410000 */
[----:B------:R-:W-:Y:S03]  /*55b0*/  HMMA.16816.F32.BF16 R16, R72, R242, R16 ;  /* 0x000000f24810723c */ /* 0x000fe60000041810 */
[----:B------:R-:W-:Y:S01]  /*55c0*/  FMUL.FTZ R4, R94, R4 ;  /* 0x000000045e047220 */ /* 0x000fe20000410000 */
[C---:B------:R-:W-:Y:S01]  /*55d0*/  FADD.FTZ R68, -R2.reuse, R8 ;  /* 0x0000000802447221 */ /* 0x040fe20000010100 */
[----:B------:R-:W-:Y:S01]  /*55e0*/  FADD.FTZ R8, -R2, R9 ;  /* 0x0000000902087221 */ /* 0x000fe20000010100 */
[----:B------:R-:W-:Y:S01]  /*55f0*/  FMUL.FTZ R6, R98, R6 ;  /* 0x0000000662067220 */ /* 0x000fe20000410000 */
[----:B------:R-:W-:Y:S01]  /*5600*/  FADD.FTZ R11, -R0, R11 ;  /* 0x0000000b000b7221 */ /* 0x000fe20000010100 */
[----:B------:R-:W-:Y:S01]  /*5610*/  F2FP.BF16.F32.PACK_AB R4, R4, R5 ;  /* 0x000000050404723e */ /* 0x000fe200000010ff */
[----:B------:R-:W-:Y:S01]  /*5620*/  FMUL.FTZ R68, R92, R68 ;  /* 0x000000445c447220 */ /* 0x000fe20000410000 */
[----:B------:R-:W-:Y:S01]  /*5630*/  FMUL.FTZ R8, R91, R8 ;  /* 0x000000085b087220 */ /* 0x000fe20000410000 */
[C---:B------:R-:W-:Y:S01]  /*5640*/  FADD.FTZ R9, -R2.reuse, R13 ;  /* 0x0000000d02097221 */ /* 0x040fe20000010100 */
[----:B------:R-:W-:Y:S01]  /*5650*/  FADD.FTZ R12, -R2, R12 ;  /* 0x0000000c020c7221 */ /* 0x000fe20000010100 */
[----:B------:R1:W-:Y:S02]  /*5660*/  STS [R80+0x12000], R4 ;  /* 0x0120000450007388 */ /* 0x0003e40000000800 */
[----:B------:R-:W-:Y:S01]  /*5670*/  FMUL.FTZ R9, R86, R9 ;  /* 0x0000000956097220 */ /* 0x000fe20000410000 */
[----:B------:R-:W-:Y:S01]  /*5680*/  FMUL.FTZ R12, R88, R12 ;  /* 0x0000000c580c7220 */ /* 0x000fe20000410000 */
[----:B------:R-:W-:Y:S02]  /*5690*/  F2FP.BF16.F32.PACK_AB R8, R8, R68 ;  /* 0x000000440808723e */ /* 0x000fe400000010ff */
[C---:B------:R-:W-:Y:S01]  /*56a0*/  FADD.FTZ R13, -R2.reuse, R16 ;  /* 0x00000010020d7221 */ /* 0x040fe20000010100 */
[----:B------:R-:W-:Y:S01]  /*56b0*/  FADD.FTZ R5, -R2, R17 ;  /* 0x0000001102057221 */ /* 0x000fe20000010100 */
[C---:B------:R-:W-:Y:S01]  /*56c0*/  FADD.FTZ R2, -R0.reuse, R7 ;  /* 0x0000000700027221 */ /* 0x040fe20000010100 */
[C---:B------:R-:W-:Y:S01]  /*56d0*/  FADD.FTZ R7, -R0.reuse, R10 ;  /* 0x0000000a00077221 */ /* 0x040fe20000010100 */
[C---:B------:R-:W-:Y:S01]  /*56e0*/  FADD.FTZ R10, -R0.reuse, R14 ;  /* 0x0000000e000a7221 */ /* 0x040fe20000010100 */
[----:B------:R-:W-:Y:S01]  /*56f0*/  FADD.FTZ R18, -R0, R18 ;  /* 0x0000001200127221 */ /* 0x000fe20000010100 */
[----:B------:R-:W-:Y:S01]  /*5700*/  FMUL.FTZ R2, R97, R2 ;  /* 0x0000000261027220 */ /* 0x000fe20000410000 */
[----:B------:R-:W-:Y:S01]  /*5710*/  FMUL.FTZ R7, R95, R7 ;  /* 0x000000075f077220 */ /* 0x000fe20000410000 */
[----:B------:R-:W-:Y:S01]  /*5720*/  FMUL.FTZ R10, R90, R10 ;  /* 0x0000000a5a0a7220 */ /* 0x000fe20000410000 */
[----:B------:R-:W-:Y:S01]  /*5730*/  FADD.FTZ R19, -R0, R19 ;  /* 0x0000001300137221 */ /* 0x000fe20000010100 */
[----:B------:R-:W-:Y:S01]  /*5740*/  FMUL.FTZ R13, R84, R13 ;  /* 0x0000000d540d7220 */ /* 0x000fe20000410000 */
[----:B------:R-:W-:Y:S01]  /*5750*/  F2FP.BF16.F32.PACK_AB R2, R2, R6 ;  /* 0x000000060202723e */ /* 0x000fe200000010ff */
[----:B------:R-:W-:Y:S01]  /*5760*/  FMUL.FTZ R6, R93, R11 ;  /* 0x0000000b5d067220 */ /* 0x000fe20000410000 */
[----:B------:R-:W-:Y:S03]  /*5770*/  FMUL.FTZ R5, R83, R5 ;  /* 0x0000000553057220 */ /* 0x000fe60000410000 */
[----:B------:R2:W-:Y:S02]  /*5780*/  STS [R80+0x12400], R2 ;  /* 0x0124000250007388 */ /* 0x0005e40000000800 */
[----:B------:R-:W-:Y:S02]  /*5790*/  F2FP.BF16.F32.PACK_AB R5, R5, R13 ;  /* 0x0000000d0505723e */ /* 0x000fe400000010ff */
[----:B-1----:R-:W-:Y:S01]  /*57a0*/  F2FP.BF16.F32.PACK_AB R4, R9, R12 ;  /* 0x0000000c0904723e */ /* 0x002fe200000010ff */
[----:B------:R-:W-:Y:S01]  /*57b0*/  FADD.FTZ R9, -R0, R15 ;  /* 0x0000000f00097221 */ /* 0x000fe20000010100 */
[----:B------:R-:W-:Y:S03]  /*57c0*/  STS [R81+-0x2000], R8 ;  /* 0xffe0000851007388 */ /* 0x000fe60000000800 */
[----:B------:R-:W-:Y:S05]  /*57d0*/  FMUL.FTZ R9, R89, R9 ;  /* 0x0000000959097220 */ /* 0x000fea0000410000 */
[----:B------:R-:W-:Y:S02]  /*57e0*/  F2FP.BF16.F32.PACK_AB R0, R9, R10 ;  /* 0x0000000a0900723e */ /* 0x000fe400000010ff */
[----:B--2---:R-:W-:Y:S01]  /*57f0*/  F2FP.BF16.F32.PACK_AB R2, R6, R7 ;  /* 0x000000070602723e */ /* 0x004fe200000010ff */
[----:B------:R-:W-:Y:S01]  /*5800*/  FMUL.FTZ R7, R87, R18 ;  /* 0x0000001257077220 */ /* 0x000fe20000410000 */
[----:B------:R-:W-:Y:S03]  /*5810*/  FMUL.FTZ R6, R85, R19 ;  /* 0x0000001355067220 */ /* 0x000fe60000410000 */
[----:B------:R1:W-:Y:S05]  /*5820*/  STS [R81+-0x1c00], R2 ;  /* 0xffe4000251007388 */ /* 0x0003ea0000000800 */
[----:B------:R-:W-:Y:S05]  /*5830*/  STS [R3+-0x2000], R4 ;  /* 0xffe0000403007388 */ /* 0x000fea0000000800 */
[----:B------:R-:W-:Y:S05]  /*5840*/  STS [R3+-0x1c00], R0 ;  /* 0xffe4000003007388 */ /* 0x000fea0000000800 */
[----:B------:R-:W-:Y:S01]  /*5850*/  STS [R82+-0x2000], R5 ;  /* 0xffe0000552007388 */ /* 0x000fe20000000800 */
[----:B-1----:R-:W-:Y:S05]  /*5860*/  F2FP.BF16.F32.PACK_AB R2, R6, R7 ;  /* 0x000000070602723e */ /* 0x002fea00000010ff */
[----:B------:R1:W-:Y:S01]  /*5870*/  STS [R82+-0x1c00], R2 ;  /* 0xffe4000252007388 */ /* 0x0003e20000000800 */
[----:B------:R-:W-:Y:S01]  /*5880*/  BAR.SYNC.DEFER_BLOCKING 0x0 ;  /* 0x0000000000007b1d */ /* 0x000fe20000010000 */
[----:B-1----:R-:W-:Y:S04]  /*5890*/  LOP3.LUT R2, R249, 0x400, R250, 0xf8, !PT ;  /* 0x00000400f9027812 */ /* 0x002fe800078ef8fa */
[----:B------:R-:W-:Y:S04]  /*58a0*/  LOP3.LUT R2, R2, R248, RZ, 0xfc, !PT ;  /* 0x000000f802027212 */ /* 0x000fe800078efcff */
[----:B------:R-:W-:Y:S02]  /*58b0*/  LEA R2, R2, UR4, 0x1 ;  /* 0x0000000402027c11 */ /* 0x000fe4000f8e08ff */
[C---:B----4-:R-:W-:Y:S02]  /*58c0*/  LEA R3, R245.reuse, UR4, 0x1 ;  /* 0x00000004f5037c11 */ /* 0x050fe4000f8e08ff */
[----:B------:R-:W-:Y:S03]  /*58d0*/  LEA R92, R245, UR5, 0x1 ;  /* 0x00000005f55c7c11 */ /* 0x000fe6000f8e08ff */
[----:B------:R-:W-:Y:S01]  /*58e0*/  LDSM.16.MT88.4 R4, [R3+0x14000] ;  /* 0x014000000304783b */ /* 0x000fe20000004200 */
[----:B------:R-:W-:Y:S04]  /*58f0*/  IADD3 R92, PT, PT, R99, R92, RZ ;  /* 0x0000005c635c7210 */ /* 0x000fe80007ffe0ff */
[----:B------:R-:W-:Y:S05]  /*5900*/  LDSM.16.MT88.4 R72, [R3+0x14800] ;  /* 0x014800000348783b */ /* 0x000fea0000004200 */
[----:B------:R-:W-:Y:S05]  /*5910*/  LDSM.16.MT88.4 R12, [R92] ;  /* 0x000000005c0c783b */ /* 0x000fea0000004200 */
[----:B------:R-:W-:Y:S01]  /*5920*/  LDSM.16.MT88.4 R80, [R92+0x800] ;  /* 0x000800005c50783b */ /* 0x000fe20000004200 */
[----:B------:R-:W1:Y:S01]  /*5930*/  S2R R248, SR_TID.X ;  /* 0x0000000000f87919 */ /* 0x000e620000002100 */
[----:B-----5:R-:W-:Y:S05]  /*5940*/  LEA R0, R244, UR4, 0x1 ;  /* 0x00000004f4007c11 */ /* 0x020fea000f8e08ff */
[----:B------:R-:W2:Y:S05]  /*5950*/  LDSM.16.MT88.4 R8, [R0+0x6000] ;  /* 0x006000000008783b */ /* 0x000eaa0000004200 */
[----:B------:R-:W3:Y:S05]  /*5960*/  LDSM.16.MT88.4 R16, [R0+0x8000] ;  /* 0x008000000010783b */ /* 0x000eea0000004200 */
[----:B------:R-:W4:Y:S05]  /*5970*/  LDSM.16.MT88.4 R68, [R0+0xa000] ;  /* 0x00a000000044783b */ /* 0x000f2a0000004200 */
[----:B------:R-:W5:Y:S05]  /*5980*/  LDSM.16.MT88.4 R76, [R0+0x6800] ;  /* 0x00680000004c783b */ /* 0x000f6a0000004200 */
[----:B------:R-:W1:Y:S05]  /*5990*/  LDSM.16.MT88.4 R84, [R0+0x8800] ;  /* 0x008800000054783b */ /* 0x000e6a0000004200 */
[----:B------:R-:W-:Y:S05]  /*59a0*/  LDSM.16.MT88.4 R88, [R0+0x7800] ;  /* 0x007800000058783b */ /* 0x000fea0000004200 */
[----:B------:R-:W-:Y:S05]  /*59b0*/  LDSM.16.MT88.4 R96, [R0+0x9800] ;  /* 0x009800000060783b */ /* 0x000fea0000004200 */
[----:B------:R-:W-:Y:S01]  /*59c0*/  LDSM.16.MT88.4 R244, [R0+0xb800] ;  /* 0x00b8000000f4783b */ /* 0x000fe20000004200 */
[-C--:B--2---:R-:W-:Y:S08]  /*59d0*/  HMMA.16816.F32.BF16 R20, R4, R8.reuse, R20 ;  /* 0x000000080414723c */ /* 0x084ff00000041814 */
[C---:B------:R-:W-:Y:S08]  /*59e0*/  HMMA.16816.F32.BF16 R24, R12.reuse, R8, R24 ;  /* 0x000000080c18723c */ /* 0x040ff00000041818 */
[-C--:B------:R-:W-:Y:S08]  /*59f0*/  HMMA.16816.F32.BF16 R28, R12, R10.reuse, R28 ;  /* 0x0000000a0c1c723c */ /* 0x080ff0000004181c */
[C---:B------:R-:W-:Y:S01]  /*5a00*/  HMMA.16816.F32.BF16 R32, R4.reuse, R10, R32 ;  /* 0x0000000a0420723c */ /* 0x040fe20000041820 */
[----:B------:R-:W2:Y:S07]  /*5a10*/  LDSM.16.MT88.4 R8, [R0+0xa800] ;  /* 0x00a800000008783b */ /* 0x000eae0000004200 */
[-C--:B---3--:R-:W-:Y:S08]  /*5a20*/  HMMA.16816.F32.BF16 R36, R4, R16.reuse, R36 ;  /* 0x000000100424723c */ /* 0x088ff00000041824 */
[C---:B------:R-:W-:Y:S08]  /*5a30*/  HMMA.16816.F32.BF16 R40, R12.reuse, R16, R40 ;  /* 0x000000100c28723c */ /* 0x040ff00000041828 */
[-C--:B------:R-:W-:Y:S08]  /*5a40*/  HMMA.16816.F32.BF16 R44, R12, R18.reuse, R44 ;  /* 0x000000120c2c723c */ /* 0x080ff0000004182c */
[C---:B------:R-:W-:Y:S01]  /*5a50*/  HMMA.16816.F32.BF16 R48, R4.reuse, R18, R48 ;  /* 0x000000120430723c */ /* 0x040fe20000041830 */
[----:B------:R-:W-:Y:S05]  /*5a60*/  LDSM.16.MT88.4 R16, [R92+0x1000] ;  /* 0x001000005c10783b */ /* 0x000fea0000004200 */
[----:B------:R-:W-:Y:S02]  /*5a70*/  LDSM.16.MT88.4 R92, [R92+0x1800] ;  /* 0x001800005c5c783b */ /* 0x000fe40000004200 */
[-C--:B----4-:R-:W-:Y:S08]  /*5a80*/  HMMA.16816.F32.BF16 R52, R4, R68.reuse, R52 ;  /* 0x000000440434723c */ /* 0x090ff00000041834 */
[C---:B------:R-:W-:Y:S08]  /*5a90*/  HMMA.16816.F32.BF16 R56, R12.reuse, R68, R56 ;  /* 0x000000440c38723c */ /* 0x040ff00000041838 */
[-C--:B------:R-:W-:Y:S01]  /*5aa0*/  HMMA.16816.F32.BF16 R60, R12, R70.reuse, R60 ;  /* 0x000000460c3c723c */ /* 0x080fe2000004183c */
[----:B------:R-:W-:Y:S07]  /*5ab0*/  LDSM.16.MT88.4 R12, [R0+0x7000] ;  /* 0x00700000000c783b */ /* 0x000fee0000004200 */
[----:B------:R-:W-:Y:S01]  /*5ac0*/  HMMA.16816.F32.BF16 R64, R4, R70, R64 ;  /* 0x000000460440723c */ /* 0x000fe20000041840 */
[----:B------:R-:W3:Y:S05]  /*5ad0*/  LDSM.16.MT88.4 R4, [R3+0x15000] ;  /* 0x015000000304783b */ /* 0x000eea0000004200 */
[----:B------:R-:W4:Y:S02]  /*5ae0*/  LDSM.16.MT88.4 R68, [R0+0x9000] ;  /* 0x009000000044783b */ /* 0x000f240000004200 */
[-C--:B-----5:R-:W-:Y:S08]  /*5af0*/  HMMA.16816.F32.BF16 R20, R72, R76.reuse, R20 ;  /* 0x0000004c4814723c */ /* 0x0a0ff00000041814 */
[C---:B------:R-:W-:Y:S08]  /*5b00*/  HMMA.16816.F32.BF16 R24, R80.reuse, R76, R24 ;  /* 0x0000004c5018723c */ /* 0x040ff00000041818 */
[-C--:B------:R-:W-:Y:S08]  /*5b10*/  HMMA.16816.F32.BF16 R28, R80, R78.reuse, R28 ;  /* 0x0000004e501c723c */ /* 0x080ff0000004181c */
[C---:B------:R-:W-:Y:S01]  /*5b20*/  HMMA.16816.F32.BF16 R32, R72.reuse, R78, R32 ;  /* 0x0000004e4820723c */ /* 0x040fe20000041820 */
[----:B------:R-:W5:Y:S07]  /*5b30*/  LDSM.16.MT88.4 R76, [R0+0xb000] ;  /* 0x00b00000004c783b */ /* 0x000f6e0000004200 */
[-C--:B-1----:R-:W-:Y:S08]  /*5b40*/  HMMA.16816.F32.BF16 R36, R72, R84.reuse, R36 ;  /* 0x000000544824723c */ /* 0x082ff00000041824 */
[C---:B------:R-:W-:Y:S08]  /*5b50*/  HMMA.16816.F32.BF16 R40, R80.reuse, R84, R40 ;  /* 0x000000545028723c */ /* 0x040ff00000041828 */
[-C--:B------:R-:W-:Y:S08]  /*5b60*/  HMMA.16816.F32.BF16 R44, R80, R86.reuse, R44 ;  /* 0x00000056502c723c */ /* 0x080ff0000004182c */
[C---:B------:R-:W-:Y:S01]  /*5b70*/  HMMA.16816.F32.BF16 R48, R72.reuse, R86, R48 ;  /* 0x000000564830723c */ /* 0x040fe20000041830 */
[----:B------:R-:W1:Y:S01]  /*5b80*/  LDSM.16.MT88.4 R84, [R3+0x15800] ;  /* 0x015800000354783b */ /* 0x000e620000004200 */
[----:B------:R-:W-:Y:S06]  /*5b90*/  BAR.SYNC.DEFER_BLOCKING 0x0 ;  /* 0x0000000000007b1d */ /* 0x000fec0000010000 */
[-C--:B--2---:R-:W-:Y:S08]  /*5ba0*/  HMMA.16816.F32.BF16 R52, R72, R8.reuse, R52 ;  /* 0x000000084834723c */ /* 0x084ff00000041834 */
[C---:B------:R-:W-:Y:S08]  /*5bb0*/  HMMA.16816.F32.BF16 R56, R80.reuse, R8, R56 ;  /* 0x000000085038723c */ /* 0x040ff00000041838 */
[-C--:B------:R-:W-:Y:S08]  /*5bc0*/  HMMA.16816.F32.BF16 R60, R80, R10.reuse, R60 ;  /* 0x0000000a503c723c */ /* 0x080ff0000004183c */
[----:B------:R-:W-:Y:S08]  /*5bd0*/  HMMA.16816.F32.BF16 R64, R72, R10, R64 ;  /* 0x0000000a4840723c */ /* 0x000ff00000041840 */
[-C--:B---3--:R-:W-:Y:S08]  /*5be0*/  HMMA.16816.F32.BF16 R20, R4, R12.reuse, R20 ;  /* 0x0000000c0414723c */ /* 0x088ff00000041814 */
[C---:B------:R-:W-:Y:S08]  /*5bf0*/  HMMA.16816.F32.BF16 R24, R16.reuse, R12, R24 ;  /* 0x0000000c1018723c */ /* 0x040ff00000041818 */
[-C--:B------:R-:W-:Y:S08]  /*5c00*/  HMMA.16816.F32.BF16 R28, R16, R14.reuse, R28 ;  /* 0x0000000e101c723c */ /* 0x080ff0000004181c */
[C---:B------:R-:W-:Y:S08]  /*5c10*/  HMMA.16816.F32.BF16 R32, R4.reuse, R14, R32 ;  /* 0x0000000e0420723c */ /* 0x040ff00000041820 */
[-C--:B----4-:R-:W-:Y:S08]  /*5c20*/  HMMA.16816.F32.BF16 R36, R4, R68.reuse, R36 ;  /* 0x000000440424723c */ /* 0x090ff00000041824 */
[C---:B------:R-:W-:Y:S08]  /*5c30*/  HMMA.16816.F32.BF16 R40, R16.reuse, R68, R40 ;  /* 0x000000441028723c */ /* 0x040ff00000041828 */
[-C--:B------:R-:W-:Y:S08]  /*5c40*/  HMMA.16816.F32.BF16 R44, R16, R70.reuse, R44 ;  /* 0x00000046102c723c */ /* 0x080ff0000004182c */
[C---:B------:R-:W-:Y:S08]  /*5c50*/  HMMA.16816.F32.BF16 R48, R4.reuse, R70, R48 ;  /* 0x000000460430723c */ /* 0x040ff00000041830 */
[-C--:B-----5:R-:W-:Y:S08]  /*5c60*/  HMMA.16816.F32.BF16 R52, R4, R76.reuse, R52 ;  /* 0x0000004c0434723c */ /* 0x0a0ff00000041834 */
[C---:B------:R-:W-:Y:S08]  /*5c70*/  HMMA.16816.F32.BF16 R56, R16.reuse, R76, R56 ;  /* 0x0000004c1038723c */ /* 0x040ff00000041838 */
[-C--:B------:R-:W-:Y:S08]  /*5c80*/  HMMA.16816.F32.BF16 R60, R16, R78.reuse, R60 ;  /* 0x0000004e103c723c */ /* 0x080ff0000004183c */
[----:B------:R-:W-:Y:S08]  /*5c90*/  HMMA.16816.F32.BF16 R64, R4, R78, R64 ;  /* 0x0000004e0440723c */ /* 0x000ff00000041840 */
[-C--:B-1----:R-:W-:Y:S08]  /*5ca0*/  HMMA.16816.F32.BF16 R20, R84, R88.reuse, R20 ;  /* 0x000000585414723c */ /* 0x082ff00000041814 */
        /* <DEDUP_REMOVED lines=13> */
[----:B------:R-:W1:Y:S01]  /*5d80*/  S2R R249, SR_TID.X ;  /* 0x0000000000f97919 */ /* 0x000e620000002100 */
[----:B------:R-:W-:Y:S01]  /*5d90*/  IADD3 R6, P0, PT, RZ, -UR36, RZ ;  /* 0x80000024ff067c10 */ /* 0x000fe2000ff1e0ff */
[----:B------:R-:W-:Y:S01]  /*5da0*/  IMAD.U32 R8, RZ, RZ, UR18 ;  /* 0x00000012ff087e24 */ /* 0x000fe2000f8e00ff */
[----:B------:R-:W2:Y:S01]  /*5db0*/  LDL.LU R250, [R1+0x3c] ;  /* 0x00003c0001fa7983 */ /* 0x000ea20000300800 */
[----:B------:R-:W-:Y:S02]  /*5dc0*/  IMAD.U32 R12, RZ, RZ, UR18 ;  /* 0x00000012ff0c7e24 */ /* 0x000fe4000f8e00ff */
[----:B------:R-:W-:Y:S02]  /*5dd0*/  IMAD.X R5, RZ, RZ, ~UR15, P0 ;  /* 0x8000000fff057e24 */ /* 0x000fe400080e06ff */
[----:B------:R-:W-:Y:S02]  /*5de0*/  IMAD.U32 R11, RZ, RZ, UR18 ;  /* 0x00000012ff0b7e24 */ /* 0x000fe4000f8e00ff */
[----:B------:R-:W-:Y:S01]  /*5df0*/  IMAD.U32 R10, RZ, RZ, UR22 ;  /* 0x00000016ff0a7e24 */ /* 0x000fe2000f8e00ff */
[----:B------:R-:W-:Y:S04]  /*5e00*/  SHF.R.S64 R6, R6, 0x1f, R5 ;  /* 0x0000001f06067819 */ /* 0x000fe80000001005 */
[----:B--2---:R-:W-:Y:S01]  /*5e10*/  IADD3 R250, P0, PT, R6, R250, RZ ;  /* 0x000000fa06fa7210 */ /* 0x004fe20007f1e0ff */
[----:B-1----:R-:W-:Y:S02]  /*5e20*/  IMAD.SHL.U32 R9, R249, 0x8, RZ ;  /* 0x00000008f9097824 */ /* 0x002fe400078e00ff */
[----:B------:R-:W2:Y:S03]  /*5e30*/  LDL.LU R249, [R1+0x38] ;  /* 0x0000380001f97983 */ /* 0x000ea60000300800 */
[C---:B------:R-:W-:Y:S01]  /*5e40*/  LOP3.LUT R251, R9.reuse, 0x38, RZ, 0xc0, !PT ;  /* 0x0000003809fb7812 */ /* 0x040fe200078ec0ff */
[----:B------:R1:W-:Y:S01]  /*5e50*/  STL [R1+0x3c], R250 ;  /* 0x00003cfa01007387 */ /* 0x0003e20000100800 */
[----:B------:R-:W-:Y:S02]  /*5e60*/  LOP3.LUT R4, R9, 0x1f8, RZ, 0xc0, !PT ;  /* 0x000001f809047812 */ /* 0x000fe400078ec0ff */
[C---:B------:R-:W-:Y:S02]  /*5e70*/  ISETP.GE.AND P6, PT, R251.reuse, UR8, PT ;  /* 0x00000008fb007c0c */ /* 0x040fe4000bfc6270 */
[----:B------:R-:W-:Y:S02]  /*5e80*/  LOP3.LUT R4, R4, 0x38, R248, 0x78, !PT ;  /* 0x0000003804047812 */ /* 0x000fe400078e78f8 */
[C---:B------:R-:W-:Y:S02]  /*5e90*/  LOP3.LUT R7, R251.reuse, 0x40, RZ, 0xfc, !PT ;  /* 0x00000040fb077812 */ /* 0x040fe400078efcff */
[----:B------:R-:W-:Y:S02]  /*5ea0*/  LOP3.LUT R6, R251, 0x80, RZ, 0xfc, !PT ;  /* 0x00000080fb067812 */ /* 0x000fe400078efcff */
[----:B------:R-:W-:Y:S02]  /*5eb0*/  LOP3.LUT R4, R4, 0x1e00, R9, 0xf8, !PT ;  /* 0x00001e0004047812 */ /* 0x000fe400078ef809 */
[----:B------:R-:W-:Y:S02]  /*5ec0*/  ISETP.GE.AND P5, PT, R7, UR8, PT ;  /* 0x0000000807007c0c */ /* 0x000fe4000bfa6270 */
[----:B------:R-:W-:Y:S01]  /*5ed0*/  ISETP.GE.AND P4, PT, R6, UR8, PT ;  /* 0x0000000806007c0c */ /* 0x000fe2000bf86270 */
[--C-:B------:R-:W-:Y:S01]  /*5ee0*/  @!P6 IMAD.MOV.U32 R6, RZ, RZ, R250.reuse ;  /* 0x000000ffff06e224 */ /* 0x100fe200078e00fa */
[----:B------:R-:W-:Y:S02]  /*5ef0*/  LEA R4, R4, UR4, 0x1 ;  /* 0x0000000404047c11 */ /* 0x000fe4000f8e08ff */
[----:B--2---:R-:W-:Y:S01]  /*5f00*/  LEA.HI.X.SX32 R249, R5, R249, 0x1, P0 ;  /* 0x000000f905f97211 */ /* 0x004fe200000f0eff */
[----:B------:R-:W-:Y:S04]  /*5f10*/  IMAD.U32 R5, RZ, RZ, UR22 ;  /* 0x00000016ff057e24 */ /* 0x000fe8000f8e00ff */
[----:B------:R1:W-:Y:S01]  /*5f20*/  STL [R1+0x38], R249 ;  /* 0x000038f901007387 */ /* 0x0003e20000100800 */
[--C-:B------:R-:W-:Y:S02]  /*5f30*/  @!P6 IMAD.MOV.U32 R7, RZ, RZ, R249.reuse ;  /* 0x000000ffff07e224 */ /* 0x100fe400078e00f9 */
[----:B------:R-:W-:Y:S03]  /*5f40*/  @!P5 IMAD.MOV.U32 R9, RZ, RZ, R249 ;  /* 0x000000ffff09d224 */ /* 0x000fe600078e00f9 */
[----:B------:R-:W-:Y:S01]  /*5f50*/  @!PT LDS RZ, [RZ] ;  /* 0x00000000fffff984 */ /* 0x000fe20000000800 */
[----:B------:R-:W-:Y:S01]  /*5f60*/  @!PT LDS RZ, [RZ] ;  /* 0x00000000fffff984 */ /* 0x000fe20000000800 */
[----:B------:R-:W-:Y:S01]  /*5f70*/  @!PT LDS RZ, [RZ] ;  /* 0x00000000fffff984 */ /* 0x000fe20000000800 */
[----:B------:R2:W-:Y:S04]  /*5f80*/  @!P6 LDGSTS.E.BYPASS.LTC128B.128 [R4+0x6000], desc[UR38][R6.64] ;  /* 0x060000000604efae */ /* 0x0005e8000b981a26 */
[----:B------:R1:W-:Y:S01]  /*5f90*/  @P6 STS.128 [R4+0x6000], RZ ;  /* 0x006000ff04006388 */ /* 0x0003e20000000c00 */
[-C--:B--2---:R-:W-:Y:S01]  /*5fa0*/  @!P6 LEA R6, P0, R8, R250.reuse, 0x1 ;  /* 0x000000fa0806e211 */ /* 0x084fe200078008ff */
[--C-:B------:R-:W-:Y:S02]  /*5fb0*/  @!P5 IMAD.MOV.U32 R8, RZ, RZ, R250.reuse ;  /* 0x000000ffff08d224 */ /* 0x100fe400078e00fa */
[----:B------:R-:W-:Y:S03]  /*5fc0*/  IMAD.U32 R7, RZ, RZ, UR18 ;  /* 0x00000012ff077e24 */ /* 0x000fe6000f8e00ff */
[----:B------:R-:W-:Y:S01]  /*5fd0*/  @!PT LDS RZ, [RZ] ;  /* 0x00000000fffff984 */ /* 0x000fe20000000800 */
[----:B------:R-:W-:Y:S01]  /*5fe0*/  @!PT LDS RZ, [RZ] ;  /* 0x00000000fffff984 */ /* 0x000fe20000000800 */
[----:B------:R-:W-:Y:S01]  /*5ff0*/  @!PT LDS RZ, [RZ] ;  /* 0x00000000fffff984 */ /* 0x000fe20000000800 */
[----:B------:R2:W-:Y:S02]  /*6000*/  @!P5 LDGSTS.E.BYPASS.LTC128B.128 [R4+0x8000], desc[UR38][R8.64+0x80] ;  /* 0x080000800804dfae */ /* 0x0005e4000b981a26 */
[-C--:B------:R-:W-:Y:S02]  /*6010*/  @!P6 LEA.HI.X R7, R7, R249.reuse, R5, 0x1, P0 ;  /* 0x000000f90707e211 */ /* 0x080fe400000f0c05 */
        /* <DEDUP_REMOVED lines=13> */
[----:B--2---:R-:W-:Y:S01]  /*60f0*/  IMAD.U32 R9, RZ, RZ, UR18 ;  /* 0x00000012ff097e24 */ /* 0x004fe2000f8e00ff */
[-C--:B------:R-:W-:Y:S04]  /*6100*/  @!P5 LEA R8, P3, R12, R250.reuse, 0x1 ;  /* 0x000000fa0c08d211 */ /* 0x080fe800078608ff */
[----:B---3--:R-:W-:Y:S01]  /*6110*/  @!P4 LEA R6, P0, R9, R250, 0x1 ;  /* 0x000000fa0906c211 */ /* 0x008fe200078008ff */
[----:B------:R-:W-:Y:S01]  /*6120*/  IMAD.U32 R7, RZ, RZ, UR18 ;  /* 0x00000012ff077e24 */ /* 0x000fe2000f8e00ff */
[-C--:B------:R-:W-:Y:S04]  /*6130*/  @!P5 LEA.HI.X R9, R11, R249.reuse, R10, 0x1, P3 ;  /* 0x000000f90b09d211 */ /* 0x080fe800018f0c0a */
[----:B------:R-:W-:Y:S01]  /*6140*/  @!P4 LEA.HI.X R7, R7, R249, R5, 0x1, P0 ;  /* 0x000000f90707c211 */ /* 0x000fe200000f0c05 */
        /* <DEDUP_REMOVED lines=11> */
.L_x_156:
        /* <DEDUP_REMOVED lines=9> */
[----:B------:R3:W-:Y:S04]  /*6290*/  STL.64 [R1+0xc8], R40 ;  /* 0x0000c82801007387 */ /* 0x0007e80000100a00 */
[----:B------:R-:W-:Y:S04]  /*62a0*/  STL.64 [R1+0xc0], R38 ;  /* 0x0000c02601007387 */ /* 0x000fe80000100a00 */
[----:B------:R-:W-:Y:S04]  /*62b0*/  STL.64 [R1+0xb8], R36 ;  /* 0x0000b82401007387 */ /* 0x000fe80000100a00 */
[----:B------:R-:W-:Y:S04]  /*62c0*/  LDSM.16.MT88.4 R36, [R0+0x11800] ;  /* 0x011800000024783b */ /* 0x000fe80000004200 */
[----:B------:R-:W-:Y:S01]  /*62d0*/  STL.64 [R1+0xb0], R34 ;  /* 0x0000b02201007387 */ /* 0x000fe20000100a00 */
[-C--:B-1----:R-:W-:Y:S03]  /*62e0*/  HMMA.16816.F32.BF16 R4, R96, R16.reuse, RZ ;  /* 0x000000106004723c */ /* 0x082fe600000418ff */
[----:B------:R-:W-:Y:S01]  /*62f0*/  STL.64 [R1+0xa8], R32 ;  /* 0x0000a82001007387 */ /* 0x000fe20000100a00 */
[----:B--2---:R-:W-:Y:S03]  /*6300*/  IMAD.MOV.U32 R43, RZ, RZ, 0x20 ;  /* 0x00000020ff2b7424 */ /* 0x004fe600078e00ff */
[----:B------:R-:W-:Y:S01]  /*6310*/  STL.64 [R1+0xa0], R30 ;  /* 0x0000a01e01007387 */ /* 0x000fe20000100a00 */
[C---:B------:R-:W-:Y:S03]  /*6320*/  HMMA.16816.F32.BF16 R8, R92.reuse, R16, RZ ;  /* 0x000000105c08723c */ /* 0x040fe600000418ff */
[----:B------:R-:W-:Y:S01]  /*6330*/  STL.64 [R1+0x98], R28 ;  /* 0x0000981c01007387 */ /* 0x000fe20000100a00 */
[----:B------:R-:W-:Y:S03]  /*6340*/  SEL R43, R43, 0xffffffe0, !P0 ;  /* 0xffffffe02b2b7807 */ /* 0x000fe60004000000 */
[----:B------:R-:W-:Y:S01]  /*6350*/  LDSM.16.MT88.4 R28, [R0+0xc800] ;  /* 0x00c80000001c783b */ /* 0x000fe20000004200 */
[-C--:B------:R-:W-:Y:S03]  /*6360*/  HMMA.16816.F32.BF16 R12, R92, R18.reuse, RZ ;  /* 0x000000125c0c723c */ /* 0x080fe600000418ff */
[----:B------:R-:W-:Y:S04]  /*6370*/  STL.64 [R1+0x90], R26 ;  /* 0x0000901a01007387 */ /* 0x000fe80000100a00 */
[----:B------:R-:W-:Y:S01]  /*6380*/  STL.64 [R1+0x88], R24 ;  /* 0x0000881801007387 */ /* 0x000fe20000100a00 */
[C---:B------:R-:W-:Y:S03]  /*6390*/  HMMA.16816.F32.BF16 R16, R96.reuse, R18, RZ ;  /* 0x000000126010723c */ /* 0x040fe600000418ff */
[----:B------:R-:W-:Y:S04]  /*63a0*/  LDSM.16.MT88.4 R24, [R0+0xe800] ;  /* 0x00e800000018783b */ /* 0x000fe80000004200 */
[----:B------:R-:W-:Y:S01]  /*63b0*/  STL.64 [R1+0x80], R22 ;  /* 0x0000801601007387 */ /* 0x000fe20000100a00 */
[-C--:B---3--:R-:W-:Y:S03]  /*63c0*/  HMMA.16816.F32.BF16 R68, R96, R80.reuse, RZ ;  /* 0x000000506044723c */ /* 0x088fe600000418ff */
[----:B------:R-:W-:Y:S01]  /*63d0*/  STL.64 [R1+0x78], R20 ;  /* 0x0000781401007387 */ /* 0x000fe20000100a00 */
[----:B------:R-:W1:Y:S04]  /*63e0*/  S2R R40, SR_TID.X ;  /* 0x0000000000287919 */ /* 0x000e680000002100 */
[C---:B------:R-:W-:Y:S08]  /*63f0*/  HMMA.16816.F32.BF16 R72, R92.reuse, R80, RZ ;  /* 0x000000505c48723c */ /* 0x040ff000000418ff */
[-C--:B------:R-:W-:Y:S08]  /*6400*/  HMMA.16816.F32.BF16 R76, R92, R82.reuse, RZ ;  /* 0x000000525c4c723c */ /* 0x080ff000000418ff */
[C---:B------:R-:W-:Y:S08]  /*6410*/  HMMA.16816.F32.BF16 R80, R96.reuse, R82, RZ ;  /* 0x000000526050723c */ /* 0x040ff000000418ff */
[-C--:B----4-:R-:W-:Y:S08]  /*6420*/  HMMA.16816.F32.BF16 R84, R96, R244.reuse, RZ ;  /* 0x000000f46054723c */ /* 0x090ff000000418ff */
[C---:B------:R-:W-:Y:S02]  /*6430*/  HMMA.16816.F32.BF16 R88, R92.reuse, R244, RZ ;  /* 0x000000f45c58723c */ /* 0x040fe400000418ff */
[C---:B------:R-:W-:Y:S05]  /*6440*/  IMAD.IADD R244, R43.reuse, 0x1, R2 ;  /* 0x000000012bf47824 */ /* 0x040fea00078e0202 */
[----:B------:R-:W2:Y:S01]  /*6450*/  LDSM.16.M88.4 R248, [R244+0x12000] ;  /* 0x01200000f4f8783b */ /* 0x000ea20000000200 */
[-C--:B------:R-:W-:Y:S03]  /*6460*/  HMMA.16816.F32.BF16 R92, R92, R246.reuse, RZ ;  /* 0x000000f65c5c723c */ /* 0x080fe600000418ff */
[----:B------:R-:W3:Y:S05]  /*6470*/  LDSM.16.M88.4 R20, [R244+0x13000] ;  /* 0x01300000f414783b */ /* 0x000eea0000000200 */
[----:B------:R-:W-:Y:S01]  /*6480*/  HMMA.16816.F32.BF16 R96, R96, R246, RZ ;  /* 0x000000f66060723c */ /* 0x000fe200000418ff */
[----:B------:R-:W4:Y:S07]  /*6490*/  LDSM.16.MT88.4 R244, [R0+0x10800] ;  /* 0x0108000000f4783b */ /* 0x000f2e0000004200 */
[-C--:B--2---:R-:W-:Y:S08]  /*64a0*/  HMMA.16816.F32.BF16 R4, R248, R28.reuse, R4 ;  /* 0x0000001cf804723c */ /* 0x084ff00000041804 */
[C---:B---3--:R-:W-:Y:S08]  /*64b0*/  HMMA.16816.F32.BF16 R8, R20.reuse, R28, R8 ;  /* 0x0000001c1408723c */ /* 0x048ff00000041808 */
[-C--:B------:R-:W-:Y:S08]  /*64c0*/  HMMA.16816.F32.BF16 R12, R20, R30.reuse, R12 ;  /* 0x0000001e140c723c */ /* 0x080ff0000004180c */
[C---:B------:R-:W-:Y:S01]  /*64d0*/  HMMA.16816.F32.BF16 R16, R248.reuse, R30, R16 ;  /* 0x0000001ef810723c */ /* 0x040fe20000041810 */
[----:B------:R-:W-:Y:S07]  /*64e0*/  LDSM.16.MT88.4 R28, [R0+0xd000] ;  /* 0x00d00000001c783b */ /* 0x000fee0000004200 */
[-C--:B------:R-:W-:Y:S08]  /*64f0*/  HMMA.16816.F32.BF16 R68, R248, R24.reuse, R68 ;  /* 0x00000018f844723c */ /* 0x080ff00000041844 */
[C---:B------:R-:W-:Y:S08]  /*6500*/  HMMA.16816.F32.BF16 R72, R20.reuse, R24, R72 ;  /* 0x000000181448723c */ /* 0x040ff00000041848 */
[-C--:B------:R-:W-:Y:S08]  /*6510*/  HMMA.16816.F32.BF16 R76, R20, R26.reuse, R76 ;  /* 0x0000001a144c723c */ /* 0x080ff0000004184c */
[C---:B------:R-:W-:Y:S08]  /*6520*/  HMMA.16816.F32.BF16 R80, R248.reuse, R26, R80 ;  /* 0x0000001af850723c */ /* 0x040ff00000041850 */
[-C--:B----4-:R-:W-:Y:S08]  /*6530*/  HMMA.16816.F32.BF16 R84, R248, R244.reuse, R84 ;  /* 0x000000f4f854723c */ /* 0x090ff00000041854 */
[C---:B------:R-:W-:Y:S04]  /*6540*/  HMMA.16816.F32.BF16 R88, R20.reuse, R244, R88 ;  /* 0x000000f41458723c */ /* 0x040fe80000041858 */
[C---:B------:R-:W-:Y:S02]  /*6550*/  VIADD R244, R2.reuse, 0x12000 ;  /* 0x0001200002f47836 */ /* 0x040fe40000000000 */
[----:B------:R-:W-:Y:S02]  /*6560*/  VIADD R2, R2, 0x12040 ;  /* 0x0001204002027836 */ /* 0x000fe40000000000 */
[-C--:B------:R-:W-:Y:S01]  /*6570*/  HMMA.16816.F32.BF16 R92, R20, R246.reuse, R92 ;  /* 0x000000f6145c723c */ /* 0x080fe2000004185c */
[----:B------:R-:W2:Y:S01]  /*6580*/  LDL.LU.64 R22, [R1+0x28] ;  /* 0x0000280001167983 */ /* 0x000ea20000300a00 */
[----:B------:R-:W3:Y:S01]  /*6590*/  LDC R20, c[0x0][0x44c] ;  /* 0x00011300ff147b82 */ /* 0x000ee20000000800 */
[----:B------:R-:W-:Y:S02]  /*65a0*/  @P1 VIADD R2, R244, 0xffffffc0 ;  /* 0xffffffc0f4021836 */ /* 0x000fe40000000000 */
[----:B------:R-:W4:Y:S03]  /*65b0*/  LDL R41, [R1+0x44] ;  /* 0x0000440001297983 */ /* 0x000f260000100800 */
[----:B------:R-:W-:Y:S01]  /*65c0*/  HMMA.16816.F32.BF16 R96, R248, R246, R96 ;  /* 0x000000f6f860723c */ /* 0x000fe20000041860 */
[----:B------:R-:W1:Y:S04]  /*65d0*/  LDSM.16.M88.4 R32, [R2] ;  /* 0x000000000220783b */ /* 0x000e680000000200 */
[----:B------:R1:W3:Y:S04]  /*65e0*/  LDSM.16.M88.4 R24, [R2+0x1000] ;  /* 0x001000000218783b */ /* 0x0002e80000000200 */
[----:B------:R-:W3:Y:S04]  /*65f0*/  LDSM.16.MT88.4 R244, [R0+0xf000] ;  /* 0x00f0000000f4783b */ /* 0x000ee80000004200 */
[----:B------:R-:W3:Y:S01]  /*6600*/  LDSM.16.MT88.4 R248, [R0+0x11000] ;  /* 0x0110000000f8783b */ /* 0x000ee20000004200 */
[----:B-1----:R-:W-:Y:S01]  /*6610*/  IMAD.IADD R2, R43, 0x1, R2 ;  /* 0x000000012b027824 */ /* 0x002fe200078e0202 */
[-C--:B------:R-:W-:Y:S08]  /*6620*/  HMMA.16816.F32.BF16 R4, R32, R28.reuse, R4 ;  /* 0x0000001c2004723c */ /* 0x080ff00000041804 */
[C---:B---3--:R-:W-:Y:S08]  /*6630*/  HMMA.16816.F32.BF16 R8, R24.reuse, R28, R8 ;  /* 0x0000001c1808723c */ /* 0x048ff00000041808 */
        /* <DEDUP_REMOVED lines=28> */
[--C-:B------:R-:W-:Y:S02]  /*6800*/  SHF.R.U32.HI R24, RZ, 0x1, R40.reuse ;  /* 0x00000001ff187819 */ /* 0x100fe40000011628 */
[----:B------:R-:W-:Y:S03]  /*6810*/  SHF.R.U32.HI R40, RZ, 0x2, R40 ;  /* 0x00000002ff287819 */ /* 0x000fe60000011628 */
        /* <DEDUP_REMOVED lines=17> */
[----:B------:R-:W-:Y:S03]  /*6930*/  @P3 STL [R1+0x44], R41 ;  /* 0x0000442901003387 */ /* 0x000fe60000100800 */
[C---:B------:R-:W-:Y:S02]  /*6940*/  LEA.HI.X.SX32 R33, R2.reuse, R35, 0x5, P0 ;  /* 0x0000002302217211 */ /* 0x040fe400000f2eff */
[C---:B------:R-:W-:Y:S04]  /*6950*/  LEA R30, P0, R2.reuse, R32, 0x5 ;  /* 0x00000020021e7211 */ /* 0x040fe800078028ff */
        /* <DEDUP_REMOVED lines=126> */
[C---:B--2---:R-:W-:Y:S01]  /*7140*/  LEA R4, P0, R2.reuse, R6, 0x5 ;  /* 0x0000000602047211 */ /* 0x044fe200078028ff */
[----:B------:R-:W-:Y:S03]  /*7150*/  LDSM.16.MT88.4 R8, [R0] ;  /* 0x000000000008783b */ /* 0x000fe60000004200 */
[C---:B------:R-:W-:Y:S01]  /*7160*/  LEA.HI.X.SX32 R5, R2.reuse, R7, 0x5, P0 ;  /* 0x0000000702057211 */ /* 0x040fe200000f2eff */
[----:B------:R-:W-:Y:S01]  /*7170*/  REDG.E.ADD.F32.FTZ.RN.STRONG.GPU desc[UR38][R6.64+0x280], R93 ;  /* 0x0002805d060079a6 */ /* 0x000fe2000c12f326 */
[C---:B---3--:R-:W-:Y:S03]  /*7180*/  LEA R14, P0, R2.reuse, R4, 0x5 ;  /* 0x00000004020e7211 */ /* 0x048fe600078028ff */
[----:B------:R-:W-:Y:S01]  /*7190*/  REDG.E.ADD.F32.FTZ.RN.STRONG.GPU desc[UR38][R4.64+0x280], R94 ;  /* 0x0002805e040079a6 */ /* 0x000fe2000c12f326 */
[----:B------:R-:W-:Y:S03]  /*71a0*/  LEA.HI.X.SX32 R15, R2, R5, 0x5, P0 ;  /* 0x00000005020f7211 */ /* 0x000fe600000f2eff */
[----:B------:R-:W2:Y:S04]  /*71b0*/  LDSM.16.MT88.4 R4, [R3+0x12000] ;  /* 0x012000000304783b */ /* 0x000ea80000004200 */
[----:B------:R-:W-:Y:S04]  /*71c0*/  REDG.E.ADD.F32.FTZ.RN.STRONG.GPU desc[UR38][R14.64+0x280], R95 ;  /* 0x0002805f0e0079a6 */ /* 0x000fe8000c12f326 */
[----:B------:R-:W-:Y:S01]  /*71d0*/  LDSM.16.MT88.4 R88, [R0+0x1800] ;  /* 0x001800000058783b */ /* 0x000fe20000004200 */
[C---:B----4-:R-:W-:Y:S03]  /*71e0*/  VIADD R92, R3.reuse, 0x40 ;  /* 0x00000040035c7836 */ /* 0x050fe60000000000 */
[----:B------:R-:W-:Y:S01]  /*71f0*/  LDSM.16.MT88.4 R96, [R0+0x5800] ;  /* 0x005800000060783b */ /* 0x000fe20000004200 */
[----:B------:R-:W-:Y:S03]  /*7200*/  @P1 VIADD R92, R3, 0xffffffc0 ;  /* 0xffffffc0035c1836 */ /* 0x000fe60000000000 */
[----:B------:R1:W5:Y:S04]  /*7210*/  LDL.LU.64 R34, [R1+0xb0] ;  /* 0x0000b00001227983 */ /* 0x0003680000300a00 */
[----:B------:R-:W3:Y:S04]  /*7220*/  LDSM.16.MT88.4 R12, [R92+0x12000] ;  /* 0x012000005c0c783b */ /* 0x000ee80000004200 */
[----:B------:R-:W4:Y:S04]  /*7230*/  LDSM.16.MT88.4 R80, [R92+0x12800] ;  /* 0x012800005c50783b */ /* 0x000f280000004200 */
[----:B------:R1:W5:Y:S04]  /*7240*/  LDL.LU.64 R32, [R1+0xa8] ;  /* 0x0000a80001207983 */ /* 0x0003680000300a00 */
[----:B------:R1:W5:Y:S04]  /*7250*/  LDL.LU.64 R30, [R1+0xa0] ;  /* 0x0000a000011e7983 */ /* 0x0003680000300a00 */
[----:B------:R1:W5:Y:S01]  /*7260*/  LDL.LU.64 R28, [R1+0x98] ;  /* 0x00009800011c7983 */ /* 0x0003620000300a00 */
[-C--:B--2---:R-:W-:Y:S03]  /*7270*/  HMMA.16816.F32.BF16 R100, R4, R8.reuse, R100 ;  /* 0x000000080464723c */ /* 0x084fe60000041864 */
[----:B------:R1:W5:Y:S04]  /*7280*/  LDL.LU.64 R26, [R1+0x90] ;  /* 0x00009000011a7983 */ /* 0x0003680000300a00 */
[----:B------:R1:W5:Y:S04]  /*7290*/  LDL.LU.64 R24, [R1+0x88] ;  /* 0x0000880001187983 */ /* 0x0003680000300a00 */
[----:B------:R1:W5:Y:S04]  /*72a0*/  LDL.LU.64 R22, [R1+0x80] ;  /* 0x0000800001167983 */ /* 0x0003680000300a00 */
[----:B------:R1:W5:Y:S01]  /*72b0*/  LDL.LU.64 R20, [R1+0x78] ;  /* 0x0000780001147983 */ /* 0x0003620000300a00 */
[----:B------:R-:W2:Y:S01]  /*72c0*/  S2R R249, SR_TID.X ;  /* 0x0000000000f97919 */ /* 0x000ea20000002100 */
[C---:B---3--:R-:W-:Y:S08]  /*72d0*/  HMMA.16816.F32.BF16 R104, R12.reuse, R8, R104 ;  /* 0x000000080c68723c */ /* 0x048ff00000041868 */
[-C--:B------:R-:W-:Y:S08]  /*72e0*/  HMMA.16816.F32.BF16 R108, R12, R10.reuse, R108 ;  /* 0x0000000a0c6c723c */ /* 0x080ff0000004186c */
[C---:B------:R-:W-:Y:S01]  /*72f0*/  HMMA.16816.F32.BF16 R112, R4.reuse, R10, R112 ;  /* 0x0000000a0470723c */ /* 0x040fe20000041870 */
[----:B------:R-:W3:Y:S07]  /*7300*/  LDSM.16.MT88.4 R8, [R0+0x4800] ;  /* 0x004800000008783b */ /* 0x000eee0000004200 */
[-C--:B------:R-:W-:Y:S03]  /*7310*/  HMMA.16816.F32.BF16 R116, R4, R16.reuse, R116 ;  /* 0x000000100474723c */ /* 0x080fe60000041874 */
[----:B--2---:R-:W-:Y:S05]  /*7320*/  IMAD.SHL.U32 R250, R249, 0x8, RZ ;  /* 0x00000008f9fa7824 */ /* 0x004fea00078e00ff */
[C---:B------:R-:W-:Y:S04]  /*7330*/  HMMA.16816.F32.BF16 R120, R12.reuse, R16, R120 ;  /* 0x000000100c78723c */ /* 0x040fe80000041878 */
[----:B------:R-:W-:Y:S04]  /*7340*/  LOP3.LUT R251, R250, 0x38, RZ, 0xc0, !PT ;  /* 0x00000038fafb7812 */ /* 0x000fe800078ec0ff */
        /* <DEDUP_REMOVED lines=9> */
[----:B------:R-:W2:Y:S04]  /*73e0*/  LDSM.16.MT88.4 R4, [R3+0x13000] ;  /* 0x013000000304783b */ /* 0x000ea80000004200 */
        /* <DEDUP_REMOVED lines=11> */
[-C--:B---3--:R-:W-:Y:S08]  /*74a0*/  HMMA.16816.F32.BF16 R132, R72, R8.reuse, R132 ;  /* 0x000000084884723c */ /* 0x088ff00000041884 */
[C---:B------:R-:W-:Y:S08]  /*74b0*/  HMMA.16816.F32.BF16 R136, R80.reuse, R8, R136 ;  /* 0x000000085088723c */ /* 0x040ff00000041888 */
[-C--:B------:R-:W-:Y:S01]  /*74c0*/  HMMA.16816.F32.BF16 R140, R80, R10.reuse, R140 ;  /* 0x0000000a508c723c */ /* 0x080fe2000004188c */
[----:B------:R-:W3:Y:S07]  /*74d0*/  LDSM.16.MT88.4 R80, [R0+0x3800] ;  /* 0x003800000050783b */ /* 0x000eee0000004200 */
[----:B------:R-:W-:Y:S08]  /*74e0*/  HMMA.16816.F32.BF16 R144, R72, R10, R144 ;  /* 0x0000000a4890723c */ /* 0x000ff00000041890 */
[-C--:B--2---:R-:W-:Y:S08]  /*74f0*/  HMMA.16816.F32.BF16 R100, R4, R12.reuse, R100 ;  /* 0x0000000c0464723c */ /* 0x084ff00000041864 */
        /* <DEDUP_REMOVED lines=15> */
[-C--:B---3--:R-:W-:Y:S08]  /*75f0*/  HMMA.16816.F32.BF16 R116, R84, R80.reuse, R116 ;  /* 0x000000505474723c */ /* 0x088ff00000041874 */
        /* <DEDUP_REMOVED lines=9> */
[----:B------:R-:W2:Y:S01]  /*7690*/  LDL.LU R245, [R1+0x30] ;  /* 0x0000300001f57983 */ /* 0x000ea20000300800 */
[----:B------:R-:W1:Y:S01]  /*76a0*/  LDC R10, c[0x0][0x3b0] ;  /* 0x0000ec00ff0a7b82 */ /* 0x000e620000000800 */
[C---:B------:R-:W-:Y:S02]  /*76b0*/  ISETP.GE.AND P5, PT, R251.reuse, UR8, PT ;  /* 0x00000008fb007c0c */ /* 0x040fe4000bfa6270 */
[----:B------:R-:W3:Y:S05]  /*76c0*/  LDL.LU R244, [R1+0x34] ;  /* 0x0000340001f47983 */ /* 0x000eea0000300800 */
[----:B------:R-:W-:Y:S01]  /*76d0*/  BAR.SYNC.DEFER_BLOCKING 0x0 ;  /* 0x0000000000007b1d */ /* 0x000fe20000010000 */
[----:B------:R-:W-:Y:S02]  /*76e0*/  IADD3 R2, P0, PT, RZ, -UR37, RZ ;  /* 0x80000025ff027c10 */ /* 0x000fe4000ff1e0ff */
[----:B------:R-:W-:Y:S02]  /*76f0*/  LOP3.LUT R3, R251, 0x40, RZ, 0xfc, !PT ;  /* 0x00000040fb037812 */ /* 0x000fe400078efcff */
[----:B------:R-:W-:Y:S02]  /*7700*/  LOP3.LUT R0, R250, 0x1f8, RZ, 0xc0, !PT ;  /* 0x000001f8fa007812 */ /* 0x000fe400078ec0ff */
[----:B------:R-:W-:Y:S02]  /*7710*/  ISETP.GE.AND P4, PT, R3, UR8, PT ;  /* 0x0000000803007c0c */ /* 0x000fe4000bf86270 */
[----:B------:R-:W-:Y:S02]  /*7720*/  LOP3.LUT R0, R0, 0x38, R249, 0x78, !PT ;  /* 0x0000003800007812 */ /* 0x000fe400078e78f9 */
[----:B------:R-:W-:Y:S02]  /*7730*/  LOP3.LUT R5, R251, 0x80, RZ, 0xfc, !PT ;  /* 0x00000080fb057812 */ /* 0x000fe400078efcff */
[----:B------:R-:W-:Y:S02]  /*7740*/  LOP3.LUT R0, R0, 0x1e00, R250, 0xf8, !PT ;  /* 0x00001e0000007812 */ /* 0x000fe400078ef8fa */
[----:B------:R-:W-:Y:S02]  /*7750*/  ISETP.GE.AND P3, PT, R5, UR8, PT ;  /* 0x0000000805007c0c */ /* 0x000fe4000bf66270 */
[----:B------:R-:W-:Y:S01]  /*7760*/  LEA R0, R0, UR4, 0x1 ;  /* 0x0000000400007c11 */ /* 0x000fe2000f8e08ff */
[----:B-1----:R-:W-:Y:S04]  /*7770*/  IMAD.SHL.U32 R4, R10, 0x40, RZ ;  /* 0x000000400a047824 */ /* 0x002fe800078e00ff */
[----:B------:R-:W-:Y:S05]  /*7780*/  IMAD.X R4, RZ, RZ, ~R4, P0 ;  /* 0x000000ffff047224 */ /* 0x000fea00000e0e04 */
[----:B------:R-:W-:Y:S01]  /*7790*/  SHF.R.S64 R3, R2, 0x1f, R4 ;  /* 0x0000001f02037819 */ /* 0x000fe20000001004 */
[----:B------:R-:W1:Y:S01]  /*77a0*/  LDC R11, c[0x0][0x3b4] ;  /* 0x0000ed00ff0b7b82 */ /* 0x000e620000000800 */
[C---:B------:R-:W-:Y:S01]  /*77b0*/  LEA R2, P0, R10.reuse, RZ, 0x6 ;  /* 0x000000ff0a027211 */ /* 0x040fe200078030ff */
[----:B-1----:R-:W-:Y:S01]  /*77c0*/  IMAD.SHL.U32 R7, R11, 0x40, RZ ;  /* 0x000000400b077824 */ /* 0x002fe200078e00ff */
[----:B---3--:R-:W-:Y:S02]  /*77d0*/  IADD3 R244, P6, PT, R3, R244, RZ ;  /* 0x000000f403f47210 */ /* 0x008fe40007fde0ff */
[----:B------:R-:W-:Y:S02]  /*77e0*/  LEA.HI.X R3, R10, RZ, RZ, 0x6, P0 ;  /* 0x000000ff0a037211 */ /* 0x000fe400000f34ff */
[----:B--2---:R-:W-:Y:S01]  /*77f0*/  LEA.HI.X.SX32 R245, R4, R245, 0x1, P6 ;  /* 0x000000f504f57211 */ /* 0x004fe200030f0eff */
[----:B------:R1:W-:Y:S01]  /*7800*/  STL [R1+0x34], R244 ;  /* 0x000034f401007387 */ /* 0x0003e20000100800 */
[--C-:B------:R-:W-:Y:S01]  /*7810*/  @!P5 IMAD.MOV.U32 R4, RZ, RZ, R244.reuse ;  /* 0x000000ffff04d224 */ /* 0x100fe200078e00f4 */
[----:B------:R-:W-:Y:S01]  /*7820*/  @!P5 IADD3 R6, P0, PT, R244, R2, RZ ;  /* 0x00000002f406d210 */ /* 0x000fe20007f1e0ff */
[--C-:B------:R-:W-:Y:S01]  /*7830*/  @!P4 IMAD.MOV.U32 R8, RZ, RZ, R244.reuse ;  /* 0x000000ffff08c224 */ /* 0x100fe200078e00f4 */
[----:B------:R1:W-:Y:S01]  /*7840*/  STL [R1+0x30], R245 ;  /* 0x000030f501007387 */ /* 0x0003e20000100800 */
[----:B------:R-:W-:Y:S01]  /*7850*/  @!P5 IMAD.MOV.U32 R5, RZ, RZ, R245 ;  /* 0x000000ffff05d224 */ /* 0x000fe200078e00f5 */
[----:B------:R-:W-:Y:S01]  /*7860*/  @!P5 IADD3.X R7, PT, PT, R245, R3, R7, P0, !PT ;  /* 0x00000003f507d210 */ /* 0x000fe200007fe407 */
[----:B------:R-:W-:Y:S01]  /*7870*/  @!P4 IMAD.MOV.U32 R9, RZ, RZ, R245 ;  /* 0x000000ffff09c224 */ /* 0x000fe200078e00f5 */
[CC--:B------:R-:W-:Y:S02]  /*7880*/  @!P3 LEA R2, P0, R10.reuse, R244.reuse, 0x6 ;  /* 0x000000f40a02b211 */ /* 0x0c0fe400078030ff */
[----:B------:R-:W-:Y:S01]  /*7890*/  @!PT LDS RZ, [RZ] ;  /* 0x00000000fffff984 */ /* 0x000fe20000000800 */
[----:B------:R-:W-:Y:S01]  /*78a0*/  @!PT LDS RZ, [RZ] ;  /* 0x00000000fffff984 */ /* 0x000fe20000000800 */
[----:B------:R-:W-:Y:S01]  /*78b0*/  @!PT LDS RZ, [RZ] ;  /* 0x00000000fffff984 */ /* 0x000fe20000000800 */
[----:B------:R2:W-:Y:S02]  /*78c0*/  @!P5 LDGSTS.E.BYPASS.LTC128B.128 [R0], desc[UR38][R4.64] ;  /* 0x000000000400dfae */ /* 0x0005e4000b981a26 */
[CCC-:B------:R-:W-:Y:S02]  /*78d0*/  @!P3 LEA.HI.X R3, R10.reuse, R245.reuse, R11.reuse, 0x6, P0 ;  /* 0x000000f50a03b211 */ /* 0x1c0fe400000f340b */
[----:B------:R1:W-:Y:S04]  /*78e0*/  @P5 STS.128 [R0], RZ ;  /* 0x000000ff00005388 */ /* 0x0003e80000000c00 */
[----:B------:R-:W-:Y:S01]  /*78f0*/  @!PT LDS RZ, [RZ] ;  /* 0x00000000fffff984 */ /* 0x000fe20000000800 */
[----:B------:R-:W-:Y:S01]  /*7900*/  @!PT LDS RZ, [RZ] ;  /* 0x00000000fffff984 */ /* 0x000fe20000000800 */
[----:B------:R-:W-:Y:S01]  /*7910*/  @!PT LDS RZ, [RZ] ;  /* 0x00000000fffff984 */ /* 0x000fe20000000800 */
[----:B------:R3:W-:Y:S04]  /*7920*/  @!P4 LDGSTS.E.BYPASS.LTC128B.128 [R0+0x2000], desc[UR38][R8.64+0x80] ;  /* 0x020000800800cfae */ /* 0x0007e8000b981a26 */
        /* <DEDUP_REMOVED lines=26> */
.L_x_157:
[----:B-1----:R-:W2:Y:S02]  /*7ad0*/  LDL.LU R0, [R1+0x40] ;  /* 0x0000400001007983 */ /* 0x002ea40000300800 */
[----:B--2---:R-:W-:Y:S05]  /*7ae0*/  IADD3 R0, PT, PT, R0, -0x40, RZ ;  /* 0xffffffc000007810 */ /* 0x004fea0007ffe0ff */
[----:B------:R1:W-:Y:S01]  /*7af0*/  STL [R1+0x40], R0 ;  /* 0x0000400001007387 */ /* 0x0003e20000100800 */
[----:B------:R-:W-:Y:S05]  /*7b00*/  BRA.U UP1, `(.L_x_158) ;  /* 0xffffffc501307547 */ /* 0x000fea000b83ffff */
[----:B-1----:R-:W1:Y:S01]  /*7b10*/  S2R R0, SR_TID.X ;  /* 0x0000000000007919 */ /* 0x002e620000002100 */
[C---:B------:R-:W-:Y:S01]  /*7b20*/  IMAD.SHL.U32 R2, R249.reuse, 0x20, RZ ;  /* 0x00000020f9027824 */ /* 0x040fe200078e00ff */
[----:B------:R-:W-:Y:S01]  /*7b30*/  SHF.R.U32.HI R71, RZ, 0x3, R249 ;  /* 0x00000003ff477819 */ /* 0x000fe200000116f9 */
[----:B------:R-:W2:Y:S01]  /*7b40*/  LDCU UR8, c[0x0][0x500] ;  /* 0x0000a000ff0877ac */ /* 0x000ea20008000800 */
[----:B------:R-:W3:Y:S01]  /*7b50*/  S2R R3, SR_TID.X ;  /* 0x0000000000037919 */ /* 0x000ee20000002100 */
        /* <DEDUP_REMOVED lines=12> */
[----:B--2---:R-:W-:Y:S01]  /*7c20*/  FMUL.FTZ R100, R100, UR8 ;  /* 0x0000000864647c20 */ /* 0x004fe20008410000 */
        /* <DEDUP_REMOVED lines=12> */
[----:B------:R-:W-:Y:S01]  /*7cf0*/  FMUL.FTZ R108, R108, UR8 ;  /* 0x000000086c6c7c20 */ /* 0x000fe20008410000 */
[----:B------:R-:W-:Y:S01]  /*7d00*/  FMUL.FTZ R20, R109, UR8 ;  /* 0x000000086d147c20 */ /* 0x000fe20008410000 */
[----:B---3--:R-:W-:Y:S01]  /*7d10*/  IMAD.SHL.U32 R3, R3, 0x2, RZ ;  /* 0x0000000203037824 */ /* 0x008fe200078e00ff */
[----:B------:R-:W-:Y:S01]  /*7d20*/  LOP3.LUT R0, R0, 0x1c0, RZ, 0xc0, !PT ;  /* 0x000001c000007812 */ /* 0x000fe200078ec0ff */
[----:B------:R-:W-:Y:S01]  /*7d30*/  FMUL.FTZ R110, R110, UR8 ;  /* 0x000000086e6e7c20 */ /* 0x000fe20008410000 */
[----:B------:R-:W-:Y:S01]  /*7d40*/  FMUL.FTZ R19, R111, UR8 ;  /* 0x000000086f137c20 */ /* 0x000fe20008410000 */
[----:B------:R-:W-:Y:S01]  /*7d50*/  FMUL.FTZ R116, R116, UR8 ;  /* 0x0000000874747c20 */ /* 0x000fe20008410000 */
[----:B------:R-:W-:Y:S01]  /*7d60*/  LOP3.LUT R0, R0, 0x18, R71, 0xf8, !PT ;  /* 0x0000001800007812 */ /* 0x000fe200078ef847 */
[----:B------:R-:W-:Y:S01]  /*7d70*/  FMUL.FTZ R18, R117, UR8 ;  /* 0x0000000875127c20 */ /* 0x000fe20008410000 */
[--C-:B------:R-:W-:Y:S01]  /*7d80*/  LOP3.LUT R2, R2, 0x6, R3.reuse, 0xf8, !PT ;  /* 0x0000000602027812 */ /* 0x100fe200078ef803 */
        /* <DEDUP_REMOVED lines=8> */
[----:B------:R-:W-:Y:S01]  /*7e10*/  F2FP.BF16.F32.PACK_AB R26, R26, R100 ;  /* 0x000000641a1a723e */ /* 0x000fe200000010ff */
[----:B------:R-:W-:Y:S01]  /*7e20*/  FMUL.FTZ R120, R120, UR8 ;  /* 0x0000000878787c20 */ /* 0x000fe20008410000 */
[----:B------:R-:W-:Y:S01]  /*7e30*/  LEA R0, R0, UR4, 0x1 ;  /* 0x0000000400007c11 */ /* 0x000fe2000f8e08ff */
[----:B------:R-:W-:Y:S01]  /*7e40*/  BAR.SYNC.DEFER_BLOCKING 0x0 ;  /* 0x0000000000007b1d */ /* 0x000fe20000010000 */
[----:B------:R-:W-:Y:S01]  /*7e50*/  F2FP.BF16.F32.PACK_AB R25, R25, R102 ;  /* 0x000000661919723e */ /* 0x000fe200000010ff */
[----:B------:R-:W-:Y:S01]  /*7e60*/  FMUL.FTZ R16, R121, UR8 ;  /* 0x0000000879107c20 */ /* 0x000fe20008410000 */
[----:B------:R-:W-:Y:S01]  /*7e70*/  FMUL.FTZ R122, R122, UR8 ;  /* 0x000000087a7a7c20 */ /* 0x000fe20008410000 */
[----:B------:R-:W-:-:S02]  /*7e80*/  VIADD R3, R0, 0xc000 ;  /* 0x0000c00000037836 */ /* 0x000fc40000000000 */
[----:B------:R-:W-:Y:S01]  /*7e90*/  FMUL.FTZ R15, R123, UR8 ;  /* 0x000000087b0f7c20 */ /* 0x000fe20008410000 */
[----:B------:R-:W-:Y:S01]  /*7ea0*/  VIADD R2, R0, 0xc040 ;  /* 0x0000c04000027836 */ /* 0x000fe20000000000 */
        /* <DEDUP_REMOVED lines=81> */
[----:B------:R-:W-:-:S03]  /*83c0*/  F2FP.BF16.F32.PACK_AB R62, R63, R62 ;  /* 0x0000003e3f3e723e */ /* 0x000fc600000010ff */
        /* <DEDUP_REMOVED lines=42> */
.L_x_159:
        /* <DEDUP_REMOVED lines=12> */
.L_x_160:
[----:B------:R-:W2:Y:S01]  /*8730*/  LDCU.64 UR8, c[0x0][0x5c8] ;  /* 0x0000b900ff0877ac */ /* 0x000ea20008000a00 */
[----:B------:R-:W-:-:S04]  /*8740*/  UIADD3 UR14, UPT, UPT, UR43, UR45, URZ ;  /* 0x0000002d2b0e7290 */ /* 0x000fc8000fffe0ff */
[----:B--2---:R-:W-:Y:S02]  /*8750*/  UIMAD.WIDE.U32 UR22, UR14, UR8, URZ ;  /* 0x000000080e1672a5 */ /* 0x004fe4000f8e00ff */
[----:B------:R-:W-:-:S04]  /*8760*/  UIMAD UR14, UR14, UR9, URZ ;  /* 0x000000090e0e72a4 */ /* 0x000fc8000f8e02ff */
[----:B------:R-:W-:-:S06]  /*8770*/  UIADD3 UR14, UPT, UPT, UR23, UR14, URZ ;  /* 0x0000000e170e7290 */ /* 0x000fcc000fffe0ff */
[----:B-1----:R-:W-:-:S07]  /*8780*/  MOV R23, UR14 ;  /* 0x0000000e00177c02 */ /* 0x002fce0008000f00 */
.L_x_161:
[----:B------:R-:W-:Y:S01]  /*8790*/  BAR.SYNC.DEFER_BLOCKING 0x0 ;  /* 0x0000000000007b1d */ /* 0x000fe20000010000 */
[----:B------:R-:W-:Y:S01]  /*87a0*/  LOP3.LUT R0, R250, 0x1f8, RZ, 0xc0, !PT ;  /* 0x000001f8fa007812 */ /* 0x000fe200078ec0ff */
[----:B------:R-:W-:Y:S01]  /*87b0*/  USHF.L.U32 UR16, UR46, 0x6, URZ ;  /* 0x000000062e107899 */ /* 0x000fe200080006ff */
[C---:B------:R-:W-:Y:S01]  /*87c0*/  VIADD R8, R71.reuse, 0x20 ;  /* 0x0000002047087836 */ /* 0x040fe20000000000 */
[----:B------:R-:W-:Y:S01]  /*87d0*/  USHF.L.U32 UR14, UR46, 0x6, URZ ;  /* 0x000000062e0e7899 */ /* 0x000fe200080006ff */
[----:B------:R-:W-:Y:S01]  /*87e0*/  LOP3.LUT R0, R0, 0x38, R249, 0x78, !PT ;  /* 0x0000003800007812 */ /* 0x000fe200078e78f9 */
[----:B------:R-:W-:Y:S02]  /*87f0*/  UIMAD.WIDE.U32 UR40, UR16, UR10, URZ ;  /* 0x0000000a102872a5 */ /* 0x000fe4000f8e00ff */
[----:B------:R-:W1:Y:S01]  /*8800*/  LDC.64 R6, c[0x0][0x5d8] ;  /* 0x00017600ff067b82 */ /* 0x000e620000000a00 */
[----:B------:R-:W-:Y:S01]  /*8810*/  USHF.R.S32.HI UR17, URZ, 0x1f, UR16 ;  /* 0x0000001fff117899 */ /* 0x000fe20008011410 */
[--C-:B------:R-:W-:Y:S01]  /*8820*/  LOP3.LUT R0, R0, 0x1e00, R250.reuse, 0xf8, !PT ;  /* 0x00001e0000007812 */ /* 0x100fe200078ef8fa */
[----:B------:R-:W-:Y:S01]  /*8830*/  UIADD3 UR42, UPT, UPT, -UR14, UR42, URZ ;  /* 0x0000002a0e2a7290 */ /* 0x000fe2000fffe1ff */
[----:B------:R-:W-:Y:S01]  /*8840*/  BSSY.RECONVERGENT B0, `(.L_x_162) ;  /* 0x000002e000007945 */ /* 0x000fe20003800200 */
        /* <DEDUP_REMOVED lines=8> */
[----:B------:R-:W-:Y:S01]  /*88d0*/  IMAD.U32 R56, RZ, RZ, UR8 ;  /* 0x00000008ff387e24 */ /* 0x000fe2000f8e00ff */
[----:B------:R-:W-:-:S02]  /*88e0*/  ISETP.GE.AND P5, PT, R8, UR42, PT ;  /* 0x0000002a08007c0c */ /* 0x000fc4000bfa6270 */
[----:B------:R-:W-:Y:S01]  /*88f0*/  IADD3 R2, P0, PT, R4, UR20, RZ ;  /* 0x0000001404027c10 */ /* 0x000fe2000ff1e0ff */
[----:B------:R3:W4:Y:S01]  /*8900*/  LDS.128 R28, [R0+0xd000] ;  /* 0x00d00000001c7984 */ /* 0x0007220000000c00 */
[----:B------:R-:W-:Y:S01]  /*8910*/  IMAD.U32 R4, RZ, RZ, UR15 ;  /* 0x0000000fff047e24 */ /* 0x000fe2000f8e00ff */
[C---:B------:R-:W-:Y:S02]  /*8920*/  LOP3.LUT R60, R251.reuse, 0x80, RZ, 0xfc, !PT ;  /* 0x00000080fb3c7812 */ /* 0x040fe400078efcff */
[----:B------:R3:W2:Y:S01]  /*8930*/  LDS.128 R24, [R0+0xf000] ;  /* 0x00f0000000187984 */ /* 0x0006a20000000c00 */
[----:B------:R-:W-:Y:S02]  /*8940*/  LOP3.LUT R57, R251, 0x40, RZ, 0xfc, !PT ;  /* 0x00000040fb397812 */ /* 0x000fe400078efcff */
[----:B------:R-:W-:Y:S01]  /*8950*/  IADD3.X R3, PT, PT, R3, UR18, R4, P0, !PT ;  /* 0x0000001203037c10 */ /* 0x000fe200087fe404 */
[----:B------:R3:W2:Y:S01]  /*8960*/  LDS.128 R40, [R0+0x12000] ;  /* 0x0120000000287984 */ /* 0x0006a20000000c00 */
[----:B------:R-:W-:-:S03]  /*8970*/  IADD3 R21, P0, PT, R71, 0x20, RZ ;  /* 0x0000002047157810 */ /* 0x000fc60007f1e0ff */
[----:B------:R3:W2:Y:S01]  /*8980*/  LDS.128 R52, [R0+0x13000] ;  /* 0x0130000000347984 */ /* 0x0006a20000000c00 */
[----:B-1----:R-:W-:-:S03]  /*8990*/  IMAD.WIDE.U32 R4, R6, UR26, R2 ;  /* 0x0000001a06047c25 */ /* 0x002fc6000f8e0002 */
[----:B------:R3:W1:Y:S01]  /*89a0*/  LDS.128 R36, [R0+0x14000] ;  /* 0x0140000000247984 */ /* 0x0006620000000c00 */
[----:B------:R-:W-:Y:S02]  /*89b0*/  IMAD R20, R7, UR26, R5 ;  /* 0x0000001a07147c24 */ /* 0x000fe4000f8e0205 */
[----:B------:R-:W-:Y:S01]  /*89c0*/  IMAD.X R22, RZ, RZ, RZ, P0 ;  /* 0x000000ffff167224 */ /* 0x000fe200000e06ff */
[----:B------:R3:W1:Y:S04]  /*89d0*/  LDS.128 R48, [R0+0x15000] ;  /* 0x0150000000307984 */ /* 0x0006680000000c00 */
[----:B------:R3:W1:Y:S04]  /*89e0*/  LDS.128 R32, [R0+0x16000] ;  /* 0x0160000000207984 */ /* 0x0006680000000c00 */
[----:B------:R3:W1:Y:S01]  /*89f0*/  LDS.128 R44, [R0+0x17000] ;  /* 0x01700000002c7984 */ /* 0x0006620000000c00 */
[----:B----4-:R-:W-:Y:S05]  /*8a00*/  @P3 BRA `(.L_x_163) ;  /* 0x0000000000443947 */ /* 0x010fea0003800000 */
[----:B------:R-:W4:Y:S01]  /*8a10*/  LDCU UR18, c[0x0][0x440] ;  /* 0x00008800ff1277ac */ /* 0x000f220008000800 */
[----:B------:R-:W5:Y:S01]  /*8a20*/  LDS.128 R16, [R0+0xe000] ;  /* 0x00e0000000107984 */ /* 0x000f620000000c00 */
[----:B------:R-:W-:Y:S01]  /*8a30*/  IMAD.MOV.U32 R2, RZ, RZ, R4 ;  /* 0x000000ffff027224 */ /* 0x000fe200078e0004 */
[----:B------:R-:W2:Y:S02]  /*8a40*/  LDCU.64 UR14, c[0x0][0x560] ;  /* 0x0000ac00ff0e77ac */ /* 0x000ea40008000a00 */
[----:B------:R-:W3:Y:S01]  /*8a50*/  LDS.128 R12, [R0+0x10000] ;  /* 0x01000000000c7984 */ /* 0x000ee20000000c00 */
[----:B------:R-:W-:Y:S02]  /*8a60*/  IMAD.MOV.U32 R3, RZ, RZ, R20 ;  /* 0x000000ffff037224 */ /* 0x000fe400078e0014 */
[----:B------:R-:W-:-:S04]  /*8a70*/  IMAD.WIDE.U32 R6, R71, UR10, R2 ;  /* 0x0000000a47067c25 */ /* 0x000fc8000f8e0002 */
[----:B------:R-:W-:Y:S01]  /*8a80*/  IMAD R3, R71, UR11, R7 ;  /* 0x0000000b47037c24 */ /* 0x000fe2000f8e0207 */
[----:B----4-:R-:W-:Y:S02]  /*8a90*/  ISETP.GE.AND P2, PT, R251, UR18, PT ;  /* 0x00000012fb007c0c */ /* 0x010fe4000bf46270 */
[----:B------:R-:W-:Y:S02]  /*8aa0*/  ISETP.GE.AND P1, PT, R57, UR18, PT ;  /* 0x0000001239007c0c */ /* 0x000fe4000bf26270 */
[----:B------:R-:W-:Y:S02]  /*8ab0*/  ISETP.GE.AND P0, PT, R60, UR18, PT ;  /* 0x000000123c007c0c */ /* 0x000fe4000bf06270 */
[----:B--2---:R-:W-:-:S04]  /*8ac0*/  LEA R2, P4, R6, UR14, 0x1 ;  /* 0x0000000e06027c11 */ /* 0x004fc8000f8808ff */
[----:B------:R-:W-:-:S03]  /*8ad0*/  LEA.HI.X R3, R6, UR15, R3, 0x1, P4 ;  /* 0x0000000f06037c11 */ /* 0x000fc6000a0f0c03 */
[----:B------:R-:W2:Y:S04]  /*8ae0*/  @!P2 LDS.128 R8, [R0+0xc000] ;  /* 0x00c000000008a984 */ /* 0x000ea80000000c00 */
[----:B-----5:R4:W-:Y:S04]  /*8af0*/  @!P1 STG.E.128 desc[UR38][R2.64+0x80], R16 ;  /* 0x0000801002009986 */ /* 0x0209e8000c101d26 */
[----:B---3--:R4:W-:Y:S04]  /*8b00*/  @!P0 STG.E.128 desc[UR38][R2.64+0x100], R12 ;  /* 0x0001000c02008986 */ /* 0x0089e8000c101d26 */
[----:B--2---:R4:W-:Y:S02]  /*8b10*/  @!P2 STG.E.128 desc[UR38][R2.64], R8 ;  /* 0x000000080200a986 */ /* 0x0049e4000c101d26 */
.L_x_163:
[----:B------:R-:W-:Y:S05]  /*8b20*/  BSYNC.RECONVERGENT B0 ;  /* 0x0000000000007941 */ /* 0x000fea0003800200 */
.L_x_162:
[----:B----4-:R4:W1:Y:S01]  /*8b30*/  LDS.128 R8, [R0+0x11000] ;  /* 0x0110000000087984 */ /* 0x0108620000000c00 */
[----:B------:R-:W-:Y:S04]  /*8b40*/  BSSY.RECONVERGENT B0, `(.L_x_164) ;  /* 0x0000012000007945 */ /* 0x000fe80003800200 */
[----:B------:R-:W-:Y:S05]  /*8b50*/  @P5 BRA `(.L_x_165) ;  /* 0x0000000000405947 */ /* 0x000fea0003800000 */
[----:B------:R-:W5:Y:S01]  /*8b60*/  LDCU UR18, c[0x0][0x440] ;  /* 0x00008800ff1277ac */ /* 0x000f620008000800 */
[----:B------:R-:W-:Y:S01]  /*8b70*/  MOV R3, R20 ;  /* 0x0000001400037202 */ /* 0x000fe20000000f00 */
[----:B---34-:R-:W-:Y:S01]  /*8b80*/  IMAD R0, R22, UR10, RZ ;  /* 0x0000000a16007c24 */ /* 0x018fe2000f8e02ff */
[----:B------:R-:W3:Y:S01]  /*8b90*/  LDCU.64 UR14, c[0x0][0x560] ;  /* 0x0000ac00ff0e77ac */ /* 0x000ee20008000a00 */
[----:B------:R-:W-:Y:S02]  /*8ba0*/  IMAD.MOV.U32 R2, RZ, RZ, R4 ;  /* 0x000000ffff027224 */ /* 0x000fe400078e0004 */
[C---:B------:R-:W-:Y:S02]  /*8bb0*/  IMAD R0, R21.reuse, UR11, R0 ;  /* 0x0000000b15007c24 */ /* 0x040fe4000f8e0200 */
[----:B------:R-:W-:-:S04]  /*8bc0*/  IMAD.WIDE.U32 R4, R21, UR10, R2 ;  /* 0x0000000a15047c25 */ /* 0x000fc8000f8e0002 */
[----:B------:R-:W-:Y:S01]  /*8bd0*/  IMAD.IADD R0, R0, 0x1, R5 ;  /* 0x0000000100007824 */ /* 0x000fe200078e0205 */
[----:B-----5:R-:W-:Y:S02]  /*8be0*/  ISETP.GE.AND P2, PT, R251, UR18, PT ;  /* 0x00000012fb007c0c */ /* 0x020fe4000bf46270 */
[----:B------:R-:W-:Y:S02]  /*8bf0*/  ISETP.GE.AND P1, PT, R57, UR18, PT ;  /* 0x0000001239007c0c */ /* 0x000fe4000bf26270 */
[----:B------:R-:W-:Y:S02]  /*8c00*/  ISETP.GE.AND P0, PT, R60, UR18, PT ;  /* 0x000000123c007c0c */ /* 0x000fe4000bf06270 */
[----:B---3--:R-:W-:-:S04]  /*8c10*/  LEA R2, P4, R4, UR14, 0x1 ;  /* 0x0000000e04027c11 */ /* 0x008fc8000f8808ff */
[----:B------:R-:W-:-:S05]  /*8c20*/  LEA.HI.X R3, R4, UR15, R0, 0x1, P4 ;  /* 0x0000000f04037c11 */ /* 0x000fca000a0f0c00 */
[----:B------:R3:W-:Y:S04]  /*8c30*/  @!P2 STG.E.128 desc[UR38][R2.64], R28 ;  /* 0x0000001c0200a986 */ /* 0x0007e8000c101d26 */
[----:B--2---:R3:W-:Y:S04]  /*8c40*/  @!P1 STG.E.128 desc[UR38][R2.64+0x80], R24 ;  /* 0x0000801802009986 */ /* 0x0047e8000c101d26 */
[----:B-1----:R3:W-:Y:S02]  /*8c50*/  @!P0 STG.E.128 desc[UR38][R2.64+0x100], R8 ;  /* 0x0001000802008986 */ /* 0x0027e4000c101d26 */
.L_x_165:
[----:B------:R-:W-:Y:S05]  /*8c60*/  BSYNC.RECONVERGENT B0 ;  /* 0x0000000000007941 */ /* 0x000fea0003800200 */
.L_x_164:
[----:B---3--:R-:W-:Y:S01]  /*8c70*/  MOV R2, R251 ;  /* 0x000000fb00027202 */ /* 0x008fe20000000f00 */
[----:B------:R-:W-:Y:S01]  /*8c80*/  UIMAD UR17, UR17, UR8, URZ ;  /* 0x00000008111172a4 */ /* 0x000fe2000f8e02ff */
[----:B------:R-:W-:Y:S01]  /*8c90*/  MOV R3, RZ ;  /* 0x000000ff00037202 */ /* 0x000fe20000000f00 */
[----:B------:R-:W-:Y:S02]  /*8ca0*/  BSSY.RECONVERGENT B0, `(.L_x_166) ;  /* 0x0000016000007945 */ /* 0x000fe40003800200 */
[----:B------:R-:W-:Y:S01]  /*8cb0*/  UIMAD UR17, UR16, UR9, UR17 ;  /* 0x00000009101172a4 */ /* 0x000fe2000f8e0211 */
[----:B------:R-:W-:-:S03]  /*8cc0*/  IMAD.WIDE.U32 R2, R56, UR16, R2 ;  /* 0x0000001038027c25 */ /* 0x000fc6000f8e0002 */
[----:B------:R-:W-:-:S04]  /*8cd0*/  IADD3 R2, P0, PT, R2, UR22, RZ ;  /* 0x0000001602027c10 */ /* 0x000fc8000ff1e0ff */
[----:B------:R-:W-:-:S03]  /*8ce0*/  IADD3.X R3, PT, PT, R23, UR17, R3, P0, !PT ;  /* 0x0000001117037c10 */ /* 0x000fc600087fe403 */
[----:B--2---:R-:W-:-:S04]  /*8cf0*/  IMAD.WIDE.U32 R4, R58, UR26, R2 ;  /* 0x0000001a3a047c25 */ /* 0x004fc8000f8e0002 */
[----:B----4-:R-:W-:Y:S01]  /*8d00*/  IMAD R0, R59, UR26, R5 ;  /* 0x0000001a3b007c24 */ /* 0x010fe2000f8e0205 */
        /* <DEDUP_REMOVED lines=12> */
[----:B------:R2:W-:Y:S04]  /*8dd0*/  @!P2 STG.E.128 desc[UR38][R2.64], R40 ;  /* 0x000000280200a986 */ /* 0x0005e8000c101d26 */
[----:B-1----:R2:W-:Y:S04]  /*8de0*/  @!P1 STG.E.128 desc[UR38][R2.64+0x80], R36 ;  /* 0x0000802402009986 */ /* 0x0025e8000c101d26 */
[----:B------:R2:W-:Y:S02]  /*8df0*/  @!P0 STG.E.128 desc[UR38][R2.64+0x100], R32 ;  /* 0x0001002002008986 */ /* 0x0005e4000c101d26 */
.L_x_167:
[----:B------:R-:W-:Y:S05]  /*8e00*/  BSYNC.RECONVERGENT B0 ;  /* 0x0000000000007941 */ /* 0x000fea0003800200 */
.L_x_166:
[----:B------:R-:W-:Y:S05]  /*8e10*/  @P5 BRA `(.L_x_127) ;  /* 0x0000000000405947 */ /* 0x000fea0003800000 */
[----:B------:R-:W3:Y:S01]  /*8e20*/  LDCU UR14, c[0x0][0x440] ;  /* 0x00008800ff0e77ac */ /* 0x000ee20008000800 */
[----:B--2---:R-:W-:Y:S01]  /*8e30*/  MOV R3, R0 ;  /* 0x0000000000037202 */ /* 0x004fe20000000f00 */
[----:B------:R-:W-:Y:S01]  /*8e40*/  IMAD R6, R22, UR8, RZ ;  /* 0x0000000816067c24 */ /* 0x000fe2000f8e02ff */
[----:B------:R-:W2:Y:S01]  /*8e50*/  LDCU.64 UR10, c[0x0][0x568] ;  /* 0x0000ad00ff0a77ac */ /* 0x000ea20008000a00 */
[----:B------:R-:W-:Y:S02]  /*8e60*/  IMAD.MOV.U32 R2, RZ, RZ, R4 ;  /* 0x000000ffff027224 */ /* 0x000fe400078e0004 */
        /* <DEDUP_REMOVED lines=8> */
[----:B------:R3:W-:Y:S04]  /*8ef0*/  @!P2 STG.E.128 desc[UR38][R2.64], R52 ;  /* 0x000000340200a986 */ /* 0x0007e8000c101d26 */
[----:B-1----:R3:W-:Y:S04]  /*8f00*/  @!P1 STG.E.128 desc[UR38][R2.64+0x80], R48 ;  /* 0x0000803002009986 */ /* 0x0027e8000c101d26 */
[----:B------:R3:W-:Y:S02]  /*8f10*/  @!P0 STG.E.128 desc[UR38][R2.64+0x100], R44 ;  /* 0x0001002c02008986 */ /* 0x0007e4000c101d26 */
.L_x_127:
[----:B------:R-:W-:Y:S05]  /*8f20*/  BSYNC.RECONVERGENT B1 ;  /* 0x0000000000017941 */ /* 0x000fea0003800200 */
.L_x_105:
        /* <DEDUP_REMOVED lines=11> */
.L_x_169:
        /* <DEDUP_REMOVED lines=10> */
.L_x_1082:


//--------------------- .text._ZN5flash44flash_bwd_dq_dk_dv_loop_seqk_parallel_kernelI23Flash_bwd_kernel_traitsILi192ELi64ELi64ELi8ELi4ELi2ELi2ELb0ELb0EN7cutlass10bfloat16_tE19Flash_kernel_traitsILi192ELi64ELi64ELi8ES3_EELb0ELb1ELb0ELb0ELb0ELb0ELb0EEEvNS_16Flash_bwd_paramsE --------------------------
	.section	.text._ZN5flash44flash_bwd_dq_dk_dv_loop_seqk_parallel_kernelI23Flash_bwd_kernel_traitsILi192ELi64ELi64ELi8ELi4ELi2ELi2ELb0ELb0EN7cutlass10bfloat16_tE19Flash_kernel_traitsILi192ELi64ELi64ELi8ES3_EELb0ELb1ELb0ELb0ELb0ELb0ELb0EEEvNS_16Flash_bwd_paramsE,"ax",@progbits
	.align	128
        .global         _ZN5flash44flash_bwd_dq_dk_dv_loop_seqk_parallel_kernelI23Flash_bwd_kernel_traitsILi192ELi64ELi64ELi8ELi4ELi2ELi2ELb0ELb0EN7cutlass10bfloat16_tE19Flash_kernel_traitsILi192ELi64ELi64ELi8ES3_EELb0ELb1ELb0ELb0ELb0ELb0ELb0EEEvNS_16Flash_bwd_paramsE
        .type           _ZN5flash44flash_bwd_dq_dk_dv_loop_seqk_parallel_kernelI23Flash_bwd_kernel_traitsILi192ELi64ELi64ELi8ELi4ELi2ELi2ELb0ELb0EN7cutlass10bfloat16_tE19Flash_kernel_traitsILi192ELi64ELi64ELi8ES3_EELb0ELb1ELb0ELb0ELb0ELb0ELb0EEEvNS_16Flash_bwd_paramsE,@function
        .size           _ZN5flash44flash_bwd_dq_dk_dv_loop_seqk_parallel_kernelI23Flash_bwd_kernel_traitsILi192ELi64ELi64ELi8ELi4ELi2ELi2ELb0ELb0EN7cutlass10bfloat16_tE19Flash_kernel_traitsILi192ELi64ELi64ELi8ES3_EELb0ELb1ELb0ELb0ELb0ELb0ELb0EEEvNS_16Flash_bwd_paramsE,(.L_x_1083 - _ZN5flash44flash_bwd_dq_dk_dv_loop_seqk_parallel_kernelI23Flash_bwd_kernel_traitsILi192ELi64ELi64ELi8ELi4ELi2ELi2ELb0ELb0EN7cutlass10bfloat16_tE19Flash_kernel_traitsILi192ELi64ELi64ELi8ES3_EELb0ELb1ELb0ELb0ELb0ELb0ELb0EEEvNS_16Flash_bwd_paramsE)
        .other          _ZN5flash44flash_bwd_dq_dk_dv_loop_seqk_parallel_kernelI23Flash_bwd_kernel_traitsILi192ELi64ELi64ELi8ELi4ELi2ELi2ELb0ELb0EN7cutlass10bfloat16_tE19Flash_kernel_traitsILi192ELi64ELi64ELi8ES3_EELb0ELb1ELb0ELb0ELb0ELb0ELb0EEEvNS_16Flash_bwd_paramsE,@"STO_CUDA_ENTRY STV_DEFAULT"
_ZN5flash44flash_bwd_dq_dk_dv_loop_seqk_parallel_kernelI23Flash_bwd_kernel_traitsILi192ELi64ELi64ELi8ELi4ELi2ELi2ELb0ELb0EN7cutlass10bfloat16_tE19Flash_kernel_traitsILi192ELi64ELi64ELi8ES3_EELb0ELb1ELb0ELb0ELb0ELb0ELb0EEEvNS_16Flash_bwd_paramsE:
.text._ZN5flash44flash_bwd_dq_dk_dv_loop_seqk_parallel_kernelI23Flash_bwd_kernel_traitsILi192ELi64ELi64ELi8ELi4ELi2ELi2ELb0ELb0EN7cutlass10bfloat16_tE19Flash_kernel_traitsILi192ELi64ELi64ELi8ES3_EELb0ELb1ELb0ELb0ELb0ELb0ELb0EEEvNS_16Flash_bwd_paramsE:
        /* <DEDUP_REMOVED lines=10> */
[----:B------:R-:W1:Y:S01]  /*00a0*/  S2R R204, SR_TID.X ;  /* 0x0000000000cc7919 */ /* 0x000e620000002100 */
[----:B------:R-:W2:Y:S01]  /*00b0*/  LDC.64 R208, c[0x0][0x460] ;  /* 0x00011800ffd07b82 */ /* 0x000ea20000000a00 */
[----:B------:R-:W3:Y:S01]  /*00c0*/  LDCU UR4, c[0x0][0x438] ;  /* 0x00008700ff0477ac */ /* 0x000ee20008000800 */
[----:B------:R-:W-:Y:S01]  /*00d0*/  IMAD.MOV.U32 R220, RZ, RZ, 0x10 ;  /* 0x00000010ffdc7424 */ /* 0x000fe200078e00ff */
[----:B------:R-:W2:Y:S01]  /*00e0*/  S2R R202, SR_CTAID.Y ;  /* 0x0000000000ca7919 */ /* 0x000ea20000002600 */
[----:B------:R-:W-:Y:S01]  /*00f0*/  IMAD.MOV.U32 R195, RZ, RZ, 0x40 ;  /* 0x00000040ffc37424 */ /* 0x000fe200078e00ff */
[----:B------:R-:W-:Y:S01]  /*0100*/  UMOV UR5, 0x400 ;  /* 0x0000040000057882 */ /* 0x000fe20000000000 */
[----:B------:R-:W4:Y:S01]  /*0110*/  LDCU.64 UR20, c[0x0][0x358] ;  /* 0x00006b00ff1477ac */ /* 0x000f220008000a00 */
[----:B------:R-:W2:Y:S01]  /*0120*/  S2R R201, SR_CTAID.Z ;  /* 0x0000000000c97919 */ /* 0x000ea20000002700 */
[----:B------:R-:W5:Y:S01]  /*0130*/  S2UR UR6, SR_CgaCtaId ;  /* 0x00000000000679c3 */ /* 0x000f620000008800 */
[----:B------:R-:W-:Y:S01]  /*0140*/  UMOV UR24, URZ ;  /* 0x000000ff00187c82 */ /* 0x000fe20008000000 */
[----:B------:R-:W-:-:S06]  /*0150*/  UMOV UR25, URZ ;  /* 0x000000ff00197c82 */ /* 0x000fcc0008000000 */
[----:B------:R-:W2:Y:S08]  /*0160*/  S2UR UR18, SR_CTAID.X ;  /* 0x00000000001279c3 */ /* 0x000eb00000002500 */
[----:B------:R-:W3:Y:S01]  /*0170*/  LDC.U8 R200, c[0x0][0x532] ;  /* 0x00014c80ffc87b82 */ /* 0x000ee20000000000 */
[C---:B-1----:R-:W-:Y:S01]  /*0180*/  IMAD.SHL.U32 R4, R204.reuse, 0x2, RZ ;  /* 0x00000002cc047824 */ /* 0x042fe200078e00ff */
[--C-:B------:R-:W-:Y:S01]  /*0190*/  SHF.R.U32.HI R2, RZ, 0x1, R204.reuse ;  /* 0x00000001ff027819 */ /* 0x100fe200000116cc */
[C---:B------:R-:W-:Y:S01]  /*01a0*/  IMAD.SHL.U32 R3, R204.reuse, 0x20, RZ ;  /* 0x00000020cc037824 */ /* 0x040fe200078e00ff */
[----:B------:R-:W-:Y:S01]  /*01b0*/  SHF.R.U32.HI R0, RZ, 0x2, R204 ;  /* 0x00000002ff007819 */ /* 0x000fe200000116cc */
[----:B------:R-:W-:Y:S01]  /*01c0*/  IMAD.SHL.U32 R212, R204, 0x10, RZ ;  /* 0x00000010ccd47824 */ /* 0x000fe200078e00ff */
[----:B------:R-:W-:Y:S01]  /*01d0*/  LOP3.LUT R213, R4, 0x38, RZ, 0xc0, !PT ;  /* 0x0000003804d57812 */ /* 0x000fe200078ec0ff */
[----:B------:R-:W-:Y:S01]  /*01e0*/  IMAD.SHL.U32 R205, R204, 0x8, RZ ;  /* 0x00000008cccd7824 */ /* 0x000fe200078e00ff */
[----:B------:R-:W-:Y:S01]  /*01f0*/  LOP3.LUT R203, R2, 0x30, RZ, 0xc0, !PT ;  /* 0x0000003002cb7812 */ /* 0x000fe200078ec0ff */
[----:B-----5:R-:W-:Y:S01]  /*0200*/  ULEA UR6, UR6, UR5, 0x18 ;  /* 0x0000000506067291 */ /* 0x020fe2000f8ec0ff */
[----:B------:R-:W-:-:S02]  /*0210*/  LOP3.LUT R213, R213, 0x20, R0, 0x78, !PT ;  /* 0x00000020d5d57812 */ /* 0x000fc400078e7800 */
[----:B------:R-:W-:Y:S01]  /*0220*/  LOP3.LUT R203, R203, 0x7, R0, 0xf8, !PT ;  /* 0x00000007cbcb7812 */ /* 0x000fe200078ef800 */
[----:B------:R-:W-:Y:S01]  /*0230*/  IMAD.SHL.U32 R0, R204, 0x40, RZ ;  /* 0x00000040cc007824 */ /* 0x000fe200078e00ff */
[----:B------:R-:W-:Y:S01]  /*0240*/  SHF.R.U32.HI R206, RZ, 0x3, R204 ;  /* 0x00000003ffce7819 */ /* 0x000fe200000116cc */
[----:B------:R-:W-:Y:S01]  /*0250*/  UIADD3 UR5, UPT, UPT, UR6, 0x20000, URZ ;  /* 0x0002000006057890 */ /* 0x000fe2000fffe0ff */
[----:B------:R-:W-:Y:S02]  /*0260*/  LOP3.LUT R196, R4, 0x20, RZ, 0xc0, !PT ;  /* 0x0000002004c47812 */ /* 0x000fe400078ec0ff */
[C---:B------:R-:W-:Y:S01]  /*0270*/  LOP3.LUT R7, R3.reuse, 0xc00, RZ, 0xc0, !PT ;  /* 0x00000c0003077812 */ /* 0x040fe200078ec0ff */
[----:B------:R-:W-:Y:S01]  /*0280*/  VIADD R207, R206, 0x20 ;  /* 0x00000020cecf7836 */ /* 0x000fe20000000000 */
[----:B------:R-:W-:Y:S02]  /*0290*/  LOP3.LUT R193, R3, 0x200, RZ, 0xc0, !PT ;  /* 0x0000020003c17812 */ /* 0x000fe400078ec0ff */
[----:B------:R-:W-:-:S02]  /*02a0*/  LOP3.LUT R5, R0, 0x1c0, RZ, 0xc0, !PT ;  /* 0x000001c000057812 */ /* 0x000fc400078ec0ff */
[----:B------:R-:W-:Y:S02]  /*02b0*/  LOP3.LUT R192, R2, 0x10, RZ, 0xc0, !PT ;  /* 0x0000001002c07812 */ /* 0x000fe400078ec0ff */
[----:B--2---:R-:W-:Y:S02]  /*02c0*/  LEA R208, P0, R202, R208, 0x2 ;  /* 0x000000d0cad07211 */ /* 0x004fe400078010ff */
[----:B------:R-:W-:Y:S02]  /*02d0*/  LOP3.LUT R196, R196, 0x18, R206, 0xf8, !PT ;  /* 0x00000018c4c47812 */ /* 0x000fe400078ef8ce */
[----:B------:R-:W-:Y:S02]  /*02e0*/  LOP3.LUT R213, R213, 0x1c0, R212, 0xf8, !PT ;  /* 0x000001c0d5d57812 */ /* 0x000fe400078ef8d4 */
[----:B------:R-:W-:Y:S02]  /*02f0*/  LOP3.LUT R7, R7, 0x6, R4, 0xf8, !PT ;  /* 0x0000000607077812 */ /* 0x000fe400078ef804 */
[----:B------:R-:W-:-:S02]  /*0300*/  LOP3.LUT R190, R0, 0x200, RZ, 0xc0, !PT ;  /* 0x0000020000be7812 */ /* 0x000fc400078ec0ff */
[----:B------:R-:W-:Y:S02]  /*0310*/  LOP3.LUT R193, R193, 0x3800, R212, 0xf8, !PT ;  /* 0x00003800c1c17812 */ /* 0x000fe400078ef8d4 */
[----:B------:R-:W-:Y:S02]  /*0320*/  LOP3.LUT R5, R5, 0x38, R205, 0xf8, !PT ;  /* 0x0000003805057812 */ /* 0x000fe400078ef8cd */
[----:B------:R-:W-:Y:S02]  /*0330*/  LOP3.LUT R192, R192, 0x8, R204, 0xf8, !PT ;  /* 0x00000008c0c07812 */ /* 0x000fe400078ef8cc */
[----:B------:R-:W-:Y:S02]  /*0340*/  R2P PR, R204, 0xe ;  /* 0x0000000ecc007804 */ /* 0x000fe40000000000 */
[----:B------:R-:W-:Y:S02]  /*0350*/  LOP3.LUT R212, R212, 0x1c0, RZ, 0xc0, !PT ;  /* 0x000001c0d4d47812 */ /* 0x000fe400078ec0ff */
[----:B------:R-:W-:-:S02]  /*0360*/  LOP3.LUT R196, R196, 0x1c0, R0, 0xf8, !PT ;  /* 0x000001c0c4c47812 */ /* 0x000fc400078ef800 */
[----:B------:R-:W-:Y:S02]  /*0370*/  LOP3.LUT R213, R7, R213, RZ, 0xfc, !PT ;  /* 0x000000d507d57212 */ /* 0x000fe400078efcff */
[--C-:B------:R-:W-:Y:S02]  /*0380*/  LOP3.LUT R197, R190, 0xc00, R3.reuse, 0xf8, !PT ;  /* 0x00000c00bec57812 */ /* 0x100fe400078ef803 */
[----:B------:R-:W-:Y:S02]  /*0390*/  LOP3.LUT R2, R5, 0x8, R2, 0x78, !PT ;  /* 0x0000000805027812 */ /* 0x000fe400078e7802 */
[----:B------:R-:W-:Y:S02]  /*03a0*/  LOP3.LUT R192, R192, R5, RZ, 0x3c, !PT ;  /* 0x00000005c0c07212 */ /* 0x000fe400078e3cff */
[----:B------:R-:W-:Y:S02]  /*03b0*/  LOP3.LUT R190, R190, 0x400, R3, 0xf8, !PT ;  /* 0x00000400bebe7812 */ /* 0x000fe400078ef803 */
[----:B------:R-:W-:-:S02]  /*03c0*/  LOP3.LUT R214, R205, 0x1f8, RZ, 0xc0, !PT ;  /* 0x000001f8cdd67812 */ /* 0x000fc400078ec0ff */
[----:B------:R-:W-:Y:S02]  /*03d0*/  LOP3.LUT R6, R3, 0x400, RZ, 0xc0, !PT ;  /* 0x0000040003067812 */ /* 0x000fe400078ec0ff */
[----:B------:R-:W-:Y:S02]  /*03e0*/  LOP3.LUT R212, R212, 0x18, R206, 0xf8, !PT ;  /* 0x00000018d4d47812 */ /* 0x000fe400078ef8ce */
[----:B------:R-:W-:Y:S02]  /*03f0*/  LOP3.LUT R196, R196, 0x38, R205, 0x78, !PT ;  /* 0x00000038c4c47812 */ /* 0x000fe400078e78cd */
[----:B------:R-:W-:Y:S02]  /*0400*/  LEA R213, R213, UR5, 0x1 ;  /* 0x00000005d5d57c11 */ /* 0x000fe4000f8e08ff */
[----:B------:R-:W-:Y:S02]  /*0410*/  LOP3.LUT R192, R192, 0x200, R3, 0xf8, !PT ;  /* 0x00000200c0c07812 */ /* 0x000fe400078ef803 */
[-C--:B------:R-:W-:Y:S01]  /*0420*/  LOP3.LUT R197, R197, R2.reuse, RZ, 0xfc, !PT ;  /* 0x00000002c5c57212 */ /* 0x080fe200078efcff */
[C---:B------:R-:W-:Y:S01]  /*0430*/  VIADD R215, R213.reuse, 0x20 ;  /* 0x00000020d5d77836 */ /* 0x040fe20000000000 */
[----:B------:R-:W-:Y:S01]  /*0440*/  LOP3.LUT R190, R190, R2, RZ, 0xfc, !PT ;  /* 0x00000002bebe7212 */ /* 0x000fe200078efcff */
[----:B------:R-:W-:Y:S01]  /*0450*/  @P3 VIADD R215, R213, 0xffffffe0 ;  /* 0xffffffe0d5d73836 */ /* 0x000fe20000000000 */
[----:B------:R-:W-:-:S02]  /*0460*/  LOP3.LUT R214, R214, 0x38, R204, 0x78, !PT ;  /* 0x00000038d6d67812 */ /* 0x000fc400078e78cc */
[--C-:B------:R-:W-:Y:S02]  /*0470*/  LOP3.LUT R6, R6, 0x6, R4.reuse, 0xf8, !PT ;  /* 0x0000000606067812 */ /* 0x100fe400078ef804 */
[----:B------:R-:W-:Y:S02]  /*0480*/  LOP3.LUT R212, R212, 0x38, R4, 0x78, !PT ;  /* 0x00000038d4d47812 */ /* 0x000fe400078e7804 */
[----:B------:R-:W-:Y:S02]  /*0490*/  LOP3.LUT R5, R5, 0x8, R204, 0x78, !PT ;  /* 0x0000000805057812 */ /* 0x000fe400078e78cc */
[----:B------:R-:W-:Y:S01]  /*04a0*/  LOP3.LUT R196, R196, 0x200, R0, 0xf8, !PT ;  /* 0x00000200c4c47812 */ /* 0x000fe200078ef800 */
[----:B---3--:R-:W-:Y:S01]  /*04b0*/  IMAD.U32 R0, RZ, RZ, UR4 ;  /* 0x00000004ff007e24 */ /* 0x008fe2000f8e00ff */
[C---:B------:R-:W-:Y:S01]  /*04c0*/  SEL R187, R220.reuse, 0xfffffff0, !P1 ;  /* 0xfffffff0dcbb7807 */ /* 0x040fe20004800000 */
[----:B------:R-:W-:Y:S01]  /*04d0*/  UIADD3 UR4, UPT, UPT, UR6, 0x12000, URZ ;  /* 0x0001200006047890 */ /* 0x000fe2000fffe0ff */
[----:B------:R-:W-:-:S02]  /*04e0*/  SEL R220, R220, 0xfffffff0, !P2 ;  /* 0xfffffff0dcdc7807 */ /* 0x000fc40005000000 */
[----:B------:R-:W-:Y:S01]  /*04f0*/  LOP3.LUT R214, R214, 0x1e00, R205, 0xf8, !PT ;  /* 0x00001e00d6d67812 */ /* 0x000fe200078ef8cd */
[----:B------:R-:W-:Y:S01]  /*0500*/  IMAD.SHL.U32 R187, R187, 0x2, RZ ;  /* 0x00000002bbbb7824 */ /* 0x000fe200078e00ff */
[----:B------:R-:W-:Y:S01]  /*0510*/  SEL R195, R195, 0xffffffc0, !P2 ;  /* 0xffffffc0c3c37807 */ /* 0x000fe20005000000 */
[----:B------:R-:W-:Y:S01]  /*0520*/  IMAD.IADD R234, R213, 0x1, R220 ;  /* 0x00000001d5ea7824 */ /* 0x000fe200078e02dc */
[----:B------:R-:W-:Y:S01]  /*0530*/  LEA R192, R192, UR5, 0x1 ;  /* 0x00000005c0c07c11 */ /* 0x000fe2000f8e08ff */
[----:B------:R-:W-:Y:S01]  /*0540*/  IMAD.IADD R220, R220, 0x1, R215 ;  /* 0x00000001dcdc7824 */ /* 0x000fe200078e02d7 */
[----:B------:R-:W-:Y:S02]  /*0550*/  LEA R197, R197, UR6, 0x1 ;  /* 0x00000006c5c57c11 */ /* 0x000fe4000f8e08ff */
[----:B------:R-:W-:Y:S01]  /*0560*/  LEA R190, R190, UR6, 0x1 ;  /* 0x00000006bebe7c11 */ /* 0x000fe2000f8e08ff */
[----:B------:R-:W-:Y:S01]  /*0570*/  IMAD.IADD R191, R195, 0x1, R192 ;  /* 0x00000001c3bf7824 */ /* 0x000fe200078e02c0 */
[----:B------:R-:W-:Y:S01]  /*0580*/  LOP3.LUT R212, R6, R212, RZ, 0xfc, !PT ;  /* 0x000000d406d47212 */ /* 0x000fe200078efcff */
[----:B------:R-:W-:Y:S01]  /*0590*/  IMAD.IADD R194, R197, 0x1, R195 ;  /* 0x00000001c5c27824 */ /* 0x000fe200078e02c3 */
[----:B------:R-:W-:Y:S01]  /*05a0*/  LOP3.LUT R193, R193, R5, RZ, 0xfc, !PT ;  /* 0x00000005c1c17212 */ /* 0x000fe200078efcff */
[----:B------:R-:W-:Y:S01]  /*05b0*/  IMAD.IADD R3, R195, 0x1, R190 ;  /* 0x00000001c3037824 */ /* 0x000fe200078e02be */
[----:B------:R-:W-:-:S02]  /*05c0*/  LOP3.LUT R205, R205, 0x38, RZ, 0xc0, !PT ;  /* 0x00000038cdcd7812 */ /* 0x000fc400078ec0ff */
[----:B------:R-:W-:Y:S02]  /*05d0*/  LEA.HI.X R209, R202, R209, RZ, 0x2, P0 ;  /* 0x000000d1cad17211 */ /* 0x000fe400000f14ff */
[----:B------:R-:W-:Y:S02]  /*05e0*/  SHF.R.U32.HI R204, RZ, 0x5, R204 ;  /* 0x00000005ffcc7819 */ /* 0x000fe400000116cc */
[C---:B------:R-:W-:Y:S02]  /*05f0*/  LOP3.LUT R211, R205.reuse, 0x40, RZ, 0xfc, !PT ;  /* 0x00000040cdd37812 */ /* 0x040fe400078efcff */
[----:B------:R-:W-:Y:S02]  /*0600*/  LOP3.LUT R210, R205, 0x80, RZ, 0xfc, !PT ;  /* 0x00000080cdd27812 */ /* 0x000fe400078efcff */
[----:B------:R-:W-:Y:S02]  /*0610*/  LEA R214, R214, UR6, 0x1 ;  /* 0x00000006d6d67c11 */ /* 0x000fe4000f8e08ff */
[----:B------:R-:W-:-:S02]  /*0620*/  LEA R212, R212, UR4, 0x1 ;  /* 0x00000004d4d47c11 */ /* 0x000fc4000f8e08ff */
[----:B------:R-:W-:Y:S02]  /*0630*/  LEA R193, R193, UR4, 0x1 ;  /* 0x00000004c1c17c11 */ /* 0x000fe4000f8e08ff */
[----:B----4-:R-:W-:-:S07]  /*0640*/  LEA R196, R196, UR6, 0x1 ;  /* 0x00000006c4c47c11 */ /* 0x010fce000f8e08ff */
.L_x_234:
[----:B-1-34-:R-:W1:Y:S01]  /*0650*/  LDC.64 R6, c[0x0][0x478] ;  /* 0x00011e00ff067b82 */ /* 0x01ae620000000a00 */
[----:B------:R-:W2:Y:S01]  /*0660*/  LDCU.64 UR4, c[0x0][0x470] ;  /* 0x00008e00ff0477ac */ /* 0x000ea20008000a00 */
[----:B------:R-:W-:Y:S02]  /*0670*/  IMAD.SHL.U32 R10, R202, 0x4, RZ ;  /* 0x00000004ca0a7824 */ /* 0x000fe400078e00ff */
[----:B------:R-:W-:-:S04]  /*0680*/  IMAD.MOV.U32 R232, RZ, RZ, RZ ;  /* 0x000000ffffe87224 */ /* 0x000fc800078e00ff */
[----:B------:R-:W3:Y:S08]  /*0690*/  LDC.64 R8, c[0x0][0x460] ;  /* 0x00011800ff087b82 */ /* 0x000ef00000000a00 */
[----:B------:R-:W4:Y:S01]  /*06a0*/  LDC.64 R4, c[0x0][0x468] ;  /* 0x00011a00ff047b82 */ /* 0x000f220000000a00 */
[----:B--2---:R-:W-:-:S04]  /*06b0*/  ISETP.NE.U32.AND P4, PT, RZ, UR4, PT ;  /* 0x00000004ff007c0c */ /* 0x004fc8000bf85070 */
[----:B------:R-:W-:Y:S02]  /*06c0*/  ISETP.NE.AND.EX P4, PT, RZ, UR5, PT, P4 ;  /* 0x00000005ff007c0c */ /* 0x000fe4000bf85340 */
[----:B-1----:R-:W-:-:S04]  /*06d0*/  ISETP.NE.U32.AND P3, PT, R6, RZ, PT ;  /* 0x000000ff0600720c */ /* 0x002fc80003f65070 */
[----:B------:R-:W-:Y:S02]  /*06e0*/  ISETP.NE.AND.EX P3, PT, R7, RZ, PT, P3 ;  /* 0x000000ff0700720c */ /* 0x000fe40003f65330 */
[C---:B---3--:R-:W-:Y:S02]  /*06f0*/  ISETP.NE.U32.AND P5, PT, R8.reuse, RZ, PT ;  /* 0x000000ff0800720c */ /* 0x048fe40003fa5070 */
[----:B------:R-:W-:Y:S02]  /*0700*/  ISETP.NE.U32.AND P2, PT, R8, RZ, PT ;  /* 0x000000ff0800720c */ /* 0x000fe40003f45070 */
[----:B------:R-:W-:Y:S02]  /*0710*/  SHF.R.U32.HI R8, RZ, 0x1e, R202 ;  /* 0x0000001eff087819 */ /* 0x000fe400000116ca */
[----:B------:R-:W-:Y:S02]  /*0720*/  @P4 IADD3 R12, P1, PT, R10, UR4, RZ ;  /* 0x000000040a0c4c10 */ /* 0x000fe4000ff3e0ff */
[----:B------:R-:W-:-:S03]  /*0730*/  ISETP.NE.AND.EX P5, PT, R9, RZ, PT, P5 ;  /* 0x000000ff0900720c */ /* 0x000fc60003fa5350 */
[----:B------:R-:W-:Y:S02]  /*0740*/  @P3 IADD3 R6, P0, PT, R10, R6, RZ ;  /* 0x000000060a063210 */ /* 0x000fe40007f1e0ff */
[----:B------:R-:W-:Y:S02]  /*0750*/  ISETP.NE.AND.EX P2, PT, R9, RZ, PT, P2 ;  /* 0x000000ff0900720c */ /* 0x000fe40003f45320 */
[C---:B------:R-:W-:Y:S01]  /*0760*/  @P4 IADD3.X R13, PT, PT, R8.reuse, UR5, RZ, P1, !PT ;  /* 0x00000005080d4c10 */ /* 0x040fe20008ffe4ff */
[----:B------:R-:W-:-:S04]  /*0770*/  @P3 IMAD.X R7, R8, 0x1, R7, P0 ;  /* 0x0000000108073824 */ /* 0x000fc800000e0607 */
[----:B------:R1:W2:Y:S04]  /*0780*/  @P4 LDG.E R232, desc[UR20][R12.64] ;  /* 0x000000140ce84981 */ /* 0x0002a8000c1e1900 */
[----:B------:R-:W2:Y:S01]  /*0790*/  @P3 LDG.E R231, desc[UR20][R6.64] ;  /* 0x0000001406e73981 */ /* 0x000ea2000c1e1900 */
[----:B------:R-:W-:-:S03]  /*07a0*/  ISETP.NE.AND P4, PT, R200, RZ, PT ;  /* 0x000000ffc800720c */ /* 0x000fc60003f85270 */
[----:B------:R3:W5:Y:S01]  /*07b0*/  @P2 LDG.E R2, desc[UR20][R208.64+0x4] ;  /* 0x00000414d0022981 */ /* 0x000762000c1e1900 */
[----:B-1----:R-:W-:Y:S01]  /*07c0*/  IMAD.MOV.U32 R12, RZ, RZ, -0x1 ;  /* 0xffffffffff0c7424 */ /* 0x002fe200078e00ff */
[----:B----4-:R-:W-:Y:S01]  /*07d0*/  ISETP.EQ.U32.AND P1, PT, R4, RZ, PT ;  /* 0x000000ff0400720c */ /* 0x010fe20003f22070 */
[----:B------:R-:W1:Y:S04]  /*07e0*/  @!P3 LDC.64 R6, c[0x0][0x488] ;  /* 0x00012200ff06bb82 */ /* 0x000e680000000a00 */
[----:B------:R3:W5:Y:S01]  /*07f0*/  @P5 LDG.E R12, desc[UR20][R208.64] ;  /* 0x00000014d00c5981 */ /* 0x000762000c1e1900 */
[----:B------:R-:W-:Y:S02]  /*0800*/  ISETP.EQ.OR.EX P1, PT, R5, RZ, !P4, P1 ;  /* 0x000000ff0500720c */ /* 0x000fe40006722710 */
[----:B------:R-:W-:Y:S01]  /*0810*/  IADD3 R10, P0, PT, R10, R4, RZ ;  /* 0x000000040a0a7210 */ /* 0x000fe20007f1e0ff */
[----:B------:R-:W-:-:S04]  /*0820*/  IMAD.MOV.U32 R233, RZ, RZ, -0x1 ;  /* 0xffffffffffe97424 */ /* 0x000fc800078e00ff */
[----:B------:R-:W-:Y:S02]  /*0830*/  IMAD.X R11, R8, 0x1, R5, P0 ;  /* 0x00000001080b7824 */ /* 0x000fe400000e0605 */
[----:B------:R-:W4:Y:S04]  /*0840*/  @!P3 LDC R8, c[0x0][0x43c] ;  /* 0x00010f00ff08bb82 */ /* 0x000f280000000800 */
[----:B------:R3:W5:Y:S01]  /*0850*/  @!P1 LDG.E R233, desc[UR20][R10.64] ;  /* 0x000000140ae99981 */ /* 0x000762000c1e1900 */
[----:B------:R-:W-:-:S03]  /*0860*/  ISETP.NE.U32.AND P1, PT, R4, RZ, PT ;  /* 0x000000ff0400720c */ /* 0x000fc60003f25070 */
[----:B------:R-:W2:Y:S01]  /*0870*/  @!P2 LDC R225, c[0x0][0x434] ;  /* 0x00010d00ffe1ab82 */ /* 0x000ea20000000800 */
[----:B------:R-:W-:Y:S02]  /*0880*/  ISETP.NE.AND.EX P1, PT, R5, RZ, PT, P1 ;  /* 0x000000ff0500720c */ /* 0x000fe40003f25310 */
[----:B-1----:R-:W-:Y:S01]  /*0890*/  @!P3 ISETP.NE.U32.AND P0, PT, R6, RZ, PT ;  /* 0x000000ff0600b20c */ /* 0x002fe20003f05070 */
[----:B------:R-:W-:-:S03]  /*08a0*/  USHF.L.U32 UR23, UR19, 0x6, URZ ;  /* 0x0000000613177899 */ /* 0x000fc600080006ff */
[----:B------:R-:W-:-:S04]  /*08b0*/  @!P3 ISETP.NE.AND.EX P0, PT, R7, RZ, PT, P0 ;  /* 0x000000ff0700b20c */ /* 0x000fc80003f05300 */
[----:B----4-:R-:W-:Y:S01]  /*08c0*/  @!P3 SEL R8, R8, RZ, P0 ;  /* 0x000000ff0808b207 */ /* 0x010fe20000000000 */
[----:B--2---:R-:W-:Y:S02]  /*08d0*/  @P3 IMAD.IADD R231, R231, 0x1, -R232 ;  /* 0x00000001e7e73824 */ /* 0x004fe400078e0ae8 */
[----:B---3--:R-:W-:Y:S06]  /*08e0*/  @!P1 BRA `(.L_x_170) ;  /* 0x00000000000c9947 */ /* 0x008fec0003800000 */
[----:B------:R-:W2:Y:S02]  /*08f0*/  @P4 LDG.E R0, desc[UR20][R10.64+0x4] ;  /* 0x000004140a004981 */ /* 0x000ea4000c1e1900 */
[----:B--2--5:R-:W-:-:S06]  /*0900*/  @P4 IADD3 R0, PT, PT, R0, -R233, RZ ;  /* 0x800000e900004210 */ /* 0x024fcc0007ffe0ff */
[----:B------:R1:W5:Y:S02]  /*0910*/  @!P4 LDG.E R0, desc[UR20][R10.64] ;  /* 0x000000140a00c981 */ /* 0x000364000c1e1900 */
.L_x_170:
[----:B-----5:R-:W-:Y:S01]  /*0920*/  @!P3 IADD3 R231, PT, PT, R8, R0, -R232 ;  /* 0x0000000008e7b210 */ /* 0x020fe20007ffe8e8 */
[----:B------:R-:W-:-:S03]  /*0930*/  @P2 IMAD.IADD R225, R2, 0x1, -R12 ;  /* 0x0000000102e12824 */ /* 0x000fc600078e0a0c */
[----:B------:R-:W-:-:S13]  /*0940*/  ISETP.GT.AND P0, PT, R231, UR23, PT ;  /* 0x00000017e7007c0c */ /* 0x000fda000bf04270 */
[----:B------:R-:W-:Y:S05]  /*0950*/  @!P0 BRA `(.L_x_171) ;  /* 0x0000007000608947 */ /* 0x000fea0003800000 */
[----:B------:R-:W-:Y:S01]  /*0960*/  ISETP.NE.AND P3, PT, R12, -0x1, PT ;  /* 0xffffffff0c00780c */ /* 0x000fe20003f65270 */
[----:B------:R-:W-:Y:S01]  /*0970*/  VIADD R0, R225, 0x3f ;  /* 0x0000003fe1007836 */ /* 0x000fe20000000000 */
[----:B------:R-:W-:-:S04]  /*0980*/  ISETP.NE.AND P2, PT, R233, -0x1, PT ;  /* 0xffffffffe900780c */ /* 0x000fc80003f45270 */
[----:B------:R-:W-:-:S04]  /*0990*/  SHF.R.S32.HI R230, RZ, 0x1f, R0 ;  /* 0x0000001fffe67819 */ /* 0x000fc80000011400 */
[----:B------:R-:W-:-:S03]  /*09a0*/  LEA.HI R230, R230, R0, RZ, 0x6 ;  /* 0x00000000e6e67211 */ /* 0x000fc600078f30ff */
[----:B------:R-:W2:Y:S01]  /*09b0*/  @!P3 LDC.64 R6, c[0x0][0x398] ;  /* 0x0000e600ff06bb82 */ /* 0x000ea20000000a00 */
[----:B------:R-:W-:-:S05]  /*09c0*/  SHF.R.S32.HI R230, RZ, 0x6, R230 ;  /* 0x00000006ffe67819 */ /* 0x000fca00000114e6 */
[----:B------:R-:W-:Y:S02]  /*09d0*/  IMAD.SHL.U32 R229, R230, 0x40, RZ ;  /* 0x00000040e6e57824 */ /* 0x000fe400078e00ff */
[----:B------:R-:W3:Y:S03]  /*09e0*/  @P3 LDC.64 R4, c[0x0][0x3b0] ;  /* 0x0000ec00ff043b82 */ /* 0x000ee60000000a00 */
[----:B------:R-:W-:Y:S01]  /*09f0*/  IADD3 R17, PT, PT, R229, -0x40, RZ ;  /* 0xffffffc0e5117810 */ /* 0x000fe20007ffe0ff */
[----:B--2---:R-:W-:-:S04]  /*0a00*/  @!P3 IMAD.WIDE.U32 R18, R202, R6, RZ ;  /* 0x00000006ca12b225 */ /* 0x004fc800078e00ff */
[----:B------:R-:W-:Y:S01]  /*0a10*/  @!P3 IMAD R16, R202, R7, R19 ;  /* 0x00000007ca10b224 */ /* 0x000fe200078e0213 */
[----:B------:R-:W-:Y:S01]  /*0a20*/  SHF.R.S32.HI R19, RZ, 0x1f, R17 ;  /* 0x0000001fff137819 */ /* 0x000fe20000011411 */
[----:B---3--:R-:W-:-:S04]  /*0a30*/  @P3 IMAD.WIDE.U32 R6, R12, R4, RZ ;  /* 0x000000040c063225 */ /* 0x008fc800078e00ff */
[----:B------:R-:W-:Y:S02]  /*0a40*/  @P3 IMAD R16, R12, R5, R7 ;  /* 0x000000050c103224 */ /* 0x000fe400078e0207 */
[----:B------:R-:W-:Y:S01]  /*0a50*/  @P3 IMAD.MOV.U32 R18, RZ, RZ, R6 ;  /* 0x000000ffff123224 */ /* 0x000fe200078e0006 */
[----:B------:R-:W-:Y:S06]  /*0a60*/  @P2 BRA `(.L_x_172) ;  /* 0x00000000002c2947 */ /* 0x000fec0003800000 */
[----:B------:R-:W2:Y:S01]  /*0a70*/  LDCU.64 UR12, c[0x0][0x3b8] ;  /* 0x00007700ff0c77ac */ /* 0x000ea20008000a00 */
[----:B------:R-:W-:Y:S01]  /*0a80*/  SHF.R.S32.HI R0, RZ, 0x1f, R232 ;  /* 0x0000001fff007819 */ /* 0x000fe200000114e8 */
[----:B------:R-:W3:Y:S04]  /*0a90*/  LDCU.64 UR4, c[0x0][0x3a0] ;  /* 0x00007400ff0477ac */ /* 0x000ee80008000a00 */
[----:B--2---:R-:W-:Y:S02]  /*0aa0*/  IMAD R0, R0, UR12, RZ ;  /* 0x0000000c00007c24 */ /* 0x004fe4000f8e02ff */
[----:B------:R-:W-:-:S04]  /*0ab0*/  IMAD.WIDE.U32 R4, R232, UR12, RZ ;  /* 0x0000000ce8047c25 */ /* 0x000fc8000f8e00ff */
[----:B------:R-:W-:-:S05]  /*0ac0*/  IMAD R0, R232, UR13, R0 ;  /* 0x0000000de8007c24 */ /* 0x000fca000f8e0200 */
[----:B------:R-:W-:-:S03]  /*0ad0*/  IADD3 R5, PT, PT, R5, R0, RZ ;  /* 0x0000000005057210 */ /* 0x000fc60007ffe0ff */
[----:B---3--:R-:W-:-:S04]  /*0ae0*/  IMAD.WIDE.U32 R4, R202, UR4, R4 ;  /* 0x00000004ca047c25 */ /* 0x008fc8000f8e0004 */
[----:B-1----:R-:W-:Y:S01]  /*0af0*/  IMAD R10, R202, UR5, R5 ;  /* 0x00000005ca0a7c24 */ /* 0x002fe2000f8e0205 */
[----:B------:R-:W-:Y:S01]  /*0b00*/  MOV R11, R4 ;  /* 0x00000004000b7202 */ /* 0x000fe20000000f00 */
[----:B------:R-:W-:Y:S06]  /*0b10*/  BRA `(.L_x_173) ;  /* 0x0000000000187947 */ /* 0x000fec0003800000 */
.L_x_172:
[----:B------:R-:W1:Y:S01]  /*0b20*/  LDCU.64 UR12, c[0x0][0x3b8] ;  /* 0x00007700ff0c77ac */ /* 0x000e620008000a00 */
[----:B------:R-:W-:-:S05]  /*0b30*/  IADD3 R4, PT, PT, R232, R233, RZ ;  /* 0x000000e9e8047210 */ /* 0x000fca0007ffe0ff */
[C---:B-1----:R-:W-:Y:S02]  /*0b40*/  IMAD R10, R4.reuse, UR13, RZ ;  /* 0x0000000d040a7c24 */ /* 0x042fe4000f8e02ff */
[----:B------:R-:W-:-:S05]  /*0b50*/  IMAD.WIDE.U32 R4, R4, UR12, RZ ;  /* 0x0000000c04047c25 */ /* 0x000fca000f8e00ff */
[----:B------:R-:W-:Y:S02]  /*0b60*/  IADD3 R10, PT, PT, R5, R10, RZ ;  /* 0x0000000a050a7210 */ /* 0x000fe40007ffe0ff */
[----:B------:R-:W-:-:S07]  /*0b70*/  MOV R11, R4 ;  /* 0x00000004000b7202 */ /* 0x000fce0000000f00 */
.L_x_173:
[----:B------:R-:W1:Y:S01]  /*0b80*/  LDC R0, c[0x0][0x3e8] ;  /* 0x0000fa00ff007b82 */ /* 0x000e620000000800 */
[----:B------:R-:W-:Y:S01]  /*0b90*/  USHF.R.S32.HI UR22, URZ, 0x1f, UR23 ;  /* 0x0000001fff167899 */ /* 0x000fe20008011417 */
[----:B-1----:R-:W-:-:S04]  /*0ba0*/  IABS R5, R0 ;  /* 0x0000000000057213 */ /* 0x002fc80000000000 */
[----:B------:R-:W1:Y:S08]  /*0bb0*/  I2F.RP R6, R5 ;  /* 0x0000000500067306 */ /* 0x000e700000209400 */
[----:B-1----:R-:W1:Y:S02]  /*0bc0*/  MUFU.RCP R6, R6 ;  /* 0x0000000600067308 */ /* 0x002e640000001000 */
[----:B-1----:R-:W-:-:S06]  /*0bd0*/  VIADD R6, R6, 0xffffffe ;  /* 0x0ffffffe06067836 */ /* 0x002fcc0000000000 */
[----:B------:R-:W1:Y:S02]  /*0be0*/  F2I.FTZ.U32.TRUNC.NTZ R7, R6 ;  /* 0x0000000600077305 */ /* 0x000e64000021f000 */
[----:B-1----:R-:W-:Y:S01]  /*0bf0*/  IMAD.MOV R2, RZ, RZ, -R7 ;  /* 0x000000ffff027224 */ /* 0x002fe200078e0a07 */
[----:B------:R-:W-:-:S03]  /*0c00*/  MOV R6, RZ ;  /* 0x000000ff00067202 */ /* 0x000fc60000000f00 */
[----:B------:R-:W-:Y:S01]  /*0c10*/  IMAD R4, R2, R5, RZ ;  /* 0x0000000502047224 */ /* 0x000fe200078e02ff */
[----:B------:R-:W-:-:S03]  /*0c20*/  IABS R2, R201 ;  /* 0x000000c900027213 */ /* 0x000fc60000000000 */
[----:B------:R-:W-:-:S04]  /*0c30*/  IMAD.HI.U32 R6, R7, R4, R6 ;  /* 0x0000000407067227 */ /* 0x000fc800078e0006 */
[----:B------:R-:W-:-:S04]  /*0c40*/  IMAD.MOV.U32 R4, RZ, RZ, R2 ;  /* 0x000000ffff047224 */ /* 0x000fc800078e0002 */
[----:B------:R-:W-:-:S04]  /*0c50*/  IMAD.HI.U32 R6, R6, R4, RZ ;  /* 0x0000000406067227 */ /* 0x000fc800078e00ff */
[----:B------:R-:W-:-:S04]  /*0c60*/  IMAD.MOV R2, RZ, RZ, -R6 ;  /* 0x000000ffff027224 */ /* 0x000fc800078e0a06 */
[----:B------:R-:W-:-:S05]  /*0c70*/  IMAD R2, R5, R2, R4 ;  /* 0x0000000205027224 */ /* 0x000fca00078e0204 */
[----:B------:R-:W-:-:S13]  /*0c80*/  ISETP.GT.U32.AND P1, PT, R5, R2, PT ;  /* 0x000000020500720c */ /* 0x000fda0003f24070 */
[-C--:B------:R-:W-:Y:S01]  /*0c90*/  @!P1 IADD3 R2, PT, PT, R2, -R5.reuse, RZ ;  /* 0x8000000502029210 */ /* 0x080fe20007ffe0ff */
[----:B------:R-:W-:Y:S01]  /*0ca0*/  @!P1 VIADD R6, R6, 0x1 ;  /* 0x0000000106069836 */ /* 0x000fe20000000000 */
[----:B------:R-:W-:Y:S02]  /*0cb0*/  ISETP.NE.AND P1, PT, R0, RZ, PT ;  /* 0x000000ff0000720c */ /* 0x000fe40003f25270 */
[----:B------:R-:W-:Y:S02]  /*0cc0*/  ISETP.GE.U32.AND P4, PT, R2, R5, PT ;  /* 0x000000050200720c */ /* 0x000fe40003f86070 */
[----:B------:R-:W-:-:S04]  /*0cd0*/  LOP3.LUT R2, R201, R0, RZ, 0x3c, !PT ;  /* 0x00000000c9027212 */ /* 0x000fc800078e3cff */
[----:B------:R-:W-:-:S07]  /*0ce0*/  ISETP.GE.AND P0, PT, R2, RZ, PT ;  /* 0x000000ff0200720c */ /* 0x000fce0003f06270 */
[----:B------:R-:W-:-:S05]  /*0cf0*/  @P4 IADD3 R6, PT, PT, R6, 0x1, RZ ;  /* 0x0000000106064810 */ /* 0x000fca0007ffe0ff */
[----:B------:R-:W-:-:S05]  /*0d00*/  IMAD.MOV.U32 R2, RZ, RZ, R6 ;  /* 0x000000ffff027224 */ /* 0x000fca00078e0006 */
[----:B------:R-:W-:Y:S02]  /*0d10*/  @!P0 IADD3 R2, PT, PT, -R2, RZ, RZ ;  /* 0x000000ff02028210 */ /* 0x000fe40007ffe1ff */
[----:B------:R-:W-:-:S04]  /*0d20*/  @!P1 LOP3.LUT R2, RZ, R0, RZ, 0x33, !PT ;  /* 0x00000000ff029212 */ /* 0x000fc800078e33ff */
[----:B------:R-:W-:Y:S01]  /*0d30*/  SHF.R.S32.HI R0, RZ, 0x1f, R2 ;  /* 0x0000001fff007819 */ /* 0x000fe20000011402 */
[----:B------:R-:W-:Y:S06]  /*0d40*/  @P2 BRA `(.L_x_174) ;  /* 0x0000000000302947 */ /* 0x000fec0003800000 */
[----:B------:R-:W1:Y:S01]  /*0d50*/  LDCU.64 UR10, c[0x0][0x3c0] ;  /* 0x00007800ff0a77ac */ /* 0x000e620008000a00 */
[----:B------:R-:W-:Y:S01]  /*0d60*/  SHF.R.S32.HI R4, RZ, 0x1f, R232 ;  /* 0x0000001fff047819 */ /* 0x000fe200000114e8 */
[----:B------:R-:W2:Y:S04]  /*0d70*/  LDCU.64 UR4, c[0x0][0x3a8] ;  /* 0x00007500ff0477ac */ /* 0x000ea80008000a00 */
[----:B-1----:R-:W-:Y:S02]  /*0d80*/  IMAD R4, R4, UR10, RZ ;  /* 0x0000000a04047c24 */ /* 0x002fe4000f8e02ff */
[----:B------:R-:W-:-:S04]  /*0d90*/  IMAD.WIDE.U32 R6, R232, UR10, RZ ;  /* 0x0000000ae8067c25 */ /* 0x000fc8000f8e00ff */
[----:B------:R-:W-:-:S05]  /*0da0*/  IMAD R4, R232, UR11, R4 ;  /* 0x0000000be8047c24 */ /* 0x000fca000f8e0204 */
[----:B------:R-:W-:Y:S02]  /*0db0*/  IADD3 R5, PT, PT, R7, R4, RZ ;  /* 0x0000000407057210 */ /* 0x000fe40007ffe0ff */
[----:B------:R-:W-:-:S05]  /*0dc0*/  MOV R4, R6 ;  /* 0x0000000600047202 */ /* 0x000fca0000000f00 */
[----:B--2---:R-:W-:-:S04]  /*0dd0*/  IMAD.WIDE.U32 R4, R202, UR4, R4 ;  /* 0x00000004ca047c25 */ /* 0x004fc8000f8e0004 */
[----:B------:R-:W-:Y:S01]  /*0de0*/  IMAD R8, R202, UR5, R5 ;  /* 0x00000005ca087c24 */ /* 0x000fe2000f8e0205 */
[----:B------:R-:W-:Y:S01]  /*0df0*/  MOV R9, R4 ;  /* 0x0000000400097202 */ /* 0x000fe20000000f00 */
[----:B------:R-:W-:Y:S06]  /*0e00*/  BRA `(.L_x_175) ;  /* 0x0000000000187947 */ /* 0x000fec0003800000 */
.L_x_174:
[----:B------:R-:W1:Y:S01]  /*0e10*/  LDCU.64 UR10, c[0x0][0x3c0] ;  /* 0x00007800ff0a77ac */ /* 0x000e620008000a00 */
[----:B------:R-:W-:-:S05]  /*0e20*/  IADD3 R4, PT, PT, R232, R233, RZ ;  /* 0x000000e9e8047210 */ /* 0x000fca0007ffe0ff */
[C---:B-1----:R-:W-:Y:S02]  /*0e30*/  IMAD R8, R4.reuse, UR11, RZ ;  /* 0x0000000b04087c24 */ /* 0x042fe4000f8e02ff */
[----:B------:R-:W-:-:S05]  /*0e40*/  IMAD.WIDE.U32 R4, R4, UR10, RZ ;  /* 0x0000000a04047c25 */ /* 0x000fca000f8e00ff */
[----:B------:R-:W-:Y:S02]  /*0e50*/  IADD3 R8, PT, PT, R5, R8, RZ ;  /* 0x0000000805087210 */ /* 0x000fe40007ffe0ff */
[----:B------:R-:W-:-:S07]  /*0e60*/  MOV R9, R4 ;  /* 0x0000000400097202 */ /* 0x000fce0000000f00 */
.L_x_175:
[----:B------:R-:W1:Y:S01]  /*0e70*/  @!P3 LDC.64 R6, c[0x0][0x588] ;  /* 0x00016200ff06bb82 */ /* 0x000e620000000a00 */
[----:B------:R-:W2:Y:S07]  /*0e80*/  LDCU UR17, c[0x0][0x3e0] ;  /* 0x00007c00ff1177ac */ /* 0x000eae0008000800 */
[----:B------:R-:W3:Y:S08]  /*0e90*/  @P3 LDC.64 R4, c[0x0][0x590] ;  /* 0x00016400ff043b82 */ /* 0x000ef00000000a00 */
[----:B------:R-:W2:Y:S01]  /*0ea0*/  LDC R20, c[0x0][0x44c] ;  /* 0x00011300ff147b82 */ /* 0x000ea20000000800 */
[----:B-1----:R-:W-:-:S04]  /*0eb0*/  @!P3 IMAD.WIDE.U32 R26, R202, R6, RZ ;  /* 0x00000006ca1ab225 */ /* 0x002fc800078e00ff */
[----:B------:R-:W-:Y:S02]  /*0ec0*/  @!P3 IMAD R7, R202, R7, R27 ;  /* 0x00000007ca07b224 */ /* 0x000fe400078e021b */
[----:B---3--:R-:W-:-:S04]  /*0ed0*/  @P3 IMAD.WIDE.U32 R14, R12, R4, RZ ;  /* 0x000000040c0e3225 */ /* 0x008fc800078e00ff */
[----:B------:R-:W-:Y:S01]  /*0ee0*/  @P3 IMAD R7, R12, R5, R15 ;  /* 0x000000050c073224 */ /* 0x000fe200078e020f */
[----:B------:R-:W-:Y:S01]  /*0ef0*/  @P3 MOV R26, R14 ;  /* 0x0000000e001a3202 */ /* 0x000fe20000000f00 */
[----:B--2---:R-:W-:Y:S01]  /*0f00*/  IMAD.WIDE R28, R20, UR17, RZ ;  /* 0x00000011141c7c25 */ /* 0x004fe2000f8e02ff */
[----:B------:R-:W-:Y:S06]  /*0f10*/  @P3 BRA `(.L_x_176) ;  /* 0x0000000000443947 */ /* 0x000fec0003800000 */
[----:B------:R-:W1:Y:S02]  /*0f20*/  LDCU UR4, c[0x0][0x444] ;  /* 0x00008880ff0477ac */ /* 0x000e640008000800 */
[----:B-1----:R-:W-:Y:S01]  /*0f30*/  USHF.R.S32.HI UR5, URZ, 0x1f, UR4 ;  /* 0x0000001fff057899 */ /* 0x002fe20008011404 */
[----:B------:R-:W-:Y:S01]  /*0f40*/  IMAD.WIDE.U32 R14, R202, UR4, RZ ;  /* 0x00000004ca0e7c25 */ /* 0x000fe2000f8e00ff */
[----:B------:R-:W-:-:S04]  /*0f50*/  USHF.R.S32.HI UR4, URZ, 0x1f, UR17 ;  /* 0x0000001fff047899 */ /* 0x000fc80008011411 */
[----:B------:R-:W-:Y:S02]  /*0f60*/  IMAD R4, R202, UR5, RZ ;  /* 0x00000005ca047c24 */ /* 0x000fe4000f8e02ff */
[----:B------:R-:W-:-:S03]  /*0f70*/  IMAD.WIDE.U32 R24, R14, UR17, RZ ;  /* 0x000000110e187c25 */ /* 0x000fc6000f8e00ff */
[----:B------:R-:W-:-:S05]  /*0f80*/  IADD3 R4, PT, PT, R15, R4, RZ ;  /* 0x000000040f047210 */ /* 0x000fca0007ffe0ff */
[----:B------:R-:W-:Y:S01]  /*0f90*/  IMAD R22, R4, UR17, RZ ;  /* 0x0000001104167c24 */ /* 0x000fe2000f8e02ff */
[----:B------:R-:W-:-:S03]  /*0fa0*/  SHF.R.S32.HI R4, RZ, 0x1f, R20 ;  /* 0x0000001fff047819 */ /* 0x000fc60000011414 */
[----:B------:R-:W-:Y:S02]  /*0fb0*/  IMAD R22, R14, UR4, R22 ;  /* 0x000000040e167c24 */ /* 0x000fe4000f8e0216 */
[----:B------:R-:W-:-:S03]  /*0fc0*/  IMAD.WIDE.U32 R14, R24, R20, RZ ;  /* 0x00000014180e7225 */ /* 0x000fc600078e00ff */
[----:B------:R-:W-:-:S05]  /*0fd0*/  IADD3 R22, PT, PT, R25, R22, RZ ;  /* 0x0000001619167210 */ /* 0x000fca0007ffe0ff */
[----:B------:R-:W-:-:S04]  /*0fe0*/  IMAD R22, R22, R20, RZ ;  /* 0x0000001416167224 */ /* 0x000fc800078e02ff */
[----:B------:R-:W-:Y:S01]  /*0ff0*/  IMAD R22, R4, R24, R22 ;  /* 0x0000001804167224 */ /* 0x000fe200078e0216 */
[----:B------:R-:W-:-:S04]  /*1000*/  MOV R24, R14 ;  /* 0x0000000e00187202 */ /* 0x000fc80000000f00 */
[----:B------:R-:W-:Y:S01]  /*1010*/  IADD3 R22, PT, PT, R15, R22, RZ ;  /* 0x000000160f167210 */ /* 0x000fe20007ffe0ff */
[----:B------:R-:W-:Y:S06]  /*1020*/  BRA `(.L_x_177) ;  /* 0x00000000000c7947 */ /* 0x000fec0003800000 */
.L_x_176:
[-C--:B------:R-:W-:Y:S02]  /*1030*/  IMAD R22, R29, R12.reuse, RZ ;  /* 0x0000000c1d167224 */ /* 0x080fe400078e02ff */
[----:B------:R-:W-:-:S05]  /*1040*/  IMAD.WIDE.U32 R24, R28, R12, RZ ;  /* 0x0000000c1c187225 */ /* 0x000fca00078e00ff */
[----:B------:R-:W-:-:S07]  /*1050*/  IADD3 R22, PT, PT, R25, R22, RZ ;  /* 0x0000001619167210 */ /* 0x000fce0007ffe0ff */
.L_x_177:
[----:B------:R-:W1:Y:S01]  /*1060*/  LDCU.U8 UR4, c[0x0][0x548] ;  /* 0x0000a900ff0477ac */ /* 0x000e620008000000 */
[----:B------:R-:W-:Y:S01]  /*1070*/  SHF.L.U32 R27, R202, 0x7, RZ ;  /* 0x00000007ca1b7819 */ /* 0x000fe200000006ff */
[----:B------:R-:W-:Y:S01]  /*1080*/  IMAD R25, R201, R20, RZ ;  /* 0x00000014c9197224 */ /* 0x000fe200078e02ff */
[----:B------:R-:W2:Y:S02]  /*1090*/  LDCU.U8 UR16, c[0x0][0x5f0] ;  /* 0x0000be00ff1077ac */ /* 0x000ea40008000000 */
[----:B------:R-:W-:-:S04]  /*10a0*/  SEL R4, R27, RZ, P5 ;  /* 0x000000ff1b047207 */ /* 0x000fc80002800000 */
[----:B------:R-:W-:-:S04]  /*10b0*/  IADD3 R4, P0, PT, R17, R4, RZ ;  /* 0x0000000411047210 */ /* 0x000fc80007f1e0ff */
[----:B------:R-:W-:Y:S01]  /*10c0*/  IADD3.X R21, PT, PT, RZ, R19, RZ, P0, !PT ;  /* 0x00000013ff157210 */ /* 0x000fe200007fe4ff */
[----:B------:R-:W-:Y:S01]  /*10d0*/  IMAD.WIDE.U32 R14, R4, R28, RZ ;  /* 0x0000001c040e7225 */ /* 0x000fe200078e00ff */
[----:B-1----:R-:W-:-:S03]  /*10e0*/  UISETP.NE.AND UP0, UPT, UR4, URZ, UPT ;  /* 0x000000ff0400728c */ /* 0x002fc6000bf05270 */
[----:B------:R-:W-:-:S04]  /*10f0*/  IMAD R21, R21, R28, RZ ;  /* 0x0000001c15157224 */ /* 0x000fc800078e02ff */
[----:B------:R-:W-:-:S05]  /*1100*/  IMAD R21, R29, R4, R21 ;  /* 0x000000041d157224 */ /* 0x000fca00078e0215 */
[----:B------:R-:W-:Y:S01]  /*1110*/  IADD3 R21, PT, PT, R15, R21, RZ ;  /* 0x000000150f157210 */ /* 0x000fe20007ffe0ff */
[----:B--2---:R-:W-:Y:S06]  /*1120*/  BRA.U !UP0, `(.L_x_178) ;  /* 0x00000001081c7547 */ /* 0x004fec000b800000 */
[----:B------:R-:W1:Y:S01]  /*1130*/  LDC R4, c[0x0][0x434] ;  /* 0x00010d00ff047b82 */ /* 0x000e620000000800 */
[----:B------:R-:W-:-:S07]  /*1140*/  ISETP.NE.AND P0, PT, R12, -0x1, PT ;  /* 0xffffffff0c00780c */ /* 0x000fce0003f05270 */
[----:B------:R-:W2:Y:S01]  /*1150*/  LDC R6, c[0x0][0x454] ;  /* 0x00011500ff067b82 */ /* 0x000ea20000000800 */
[----:B-1----:R-:W-:-:S05]  /*1160*/  IMAD R4, R202, R4, RZ ;  /* 0x00000004ca047224 */ /* 0x002fca00078e02ff */
[----:B------:R-:W-:-:S05]  /*1170*/  SEL R4, R4, R12, !P0 ;  /* 0x0000000c04047207 */ /* 0x000fca0004000000 */
[----:B--2---:R-:W-:Y:S01]  /*1180*/  IMAD R6, R201, R6, R4 ;  /* 0x00000006c9067224 */ /* 0x004fe200078e0204 */
[----:B------:R-:W-:Y:S05]  /*1190*/  BRA `(.L_x_179) ;  /* 0x00000000000c7947 */ /* 0x000fea0003800000 */
.L_x_178:
[----:B------:R-:W1:Y:S01]  /*11a0*/  LDC R6, c[0x0][0x434] ;  /* 0x00010d00ff067b82 */ /* 0x000e620000000800 */
[----:B------:R-:W-:-:S04]  /*11b0*/  IMAD R4, R202, UR17, R201 ;  /* 0x00000011ca047c24 */ /* 0x000fc8000f8e02c9 */
[----:B-1----:R-:W-:-:S03]  /*11c0*/  IMAD R6, R4, R6, RZ ;  /* 0x0000000604067224 */ /* 0x002fc600078e02ff */
.L_x_179:
[----:B------:R-:W-:Y:S01]  /*11d0*/  IADD3 R13, PT, PT, R230, -0x1, RZ ;  /* 0xffffffffe60d7810 */ /* 0x000fe20007ffe0ff */
[----:B------:R-:W-:Y:S05]  /*11e0*/  BRA.U !UP0, `(.L_x_180) ;  /* 0x0000000108247547 */ /* 0x000fea000b800000 */
[----:B------:R-:W1:Y:S01]  /*11f0*/  LDC R4, c[0x0][0x444] ;  /* 0x00011100ff047b82 */ /* 0x000e620000000800 */
[----:B------:R-:W-:-:S07]  /*1200*/  ISETP.NE.AND P0, PT, R12, -0x1, PT ;  /* 0xffffffff0c00780c */ /* 0x000fce0003f05270 */
[----:B------:R-:W2:Y:S08]  /*1210*/  LDC R23, c[0x0][0x430] ;  /* 0x00010c00ff177b82 */ /* 0x000eb00000000800 */
[----:B------:R-:W2:Y:S01]  /*1220*/  LDC R5, c[0x0][0x454] ;  /* 0x00011500ff057b82 */ /* 0x000ea20000000800 */
[----:B-1----:R-:W-:-:S05]  /*1230*/  @!P0 IMAD R12, R202, R4, RZ ;  /* 0x00000004ca0c8224 */ /* 0x002fca00078e02ff */
[----:B------:R-:W-:Y:S02]  /*1240*/  IADD3 R12, PT, PT, R27, R12, RZ ;  /* 0x0000000c1b0c7210 */ /* 0x000fe40007ffe0ff */
[----:B--2---:R-:W-:-:S05]  /*1250*/  LEA R5, R23, R5, 0x7 ;  /* 0x0000000517057211 */ /* 0x004fca00078e38ff */
[----:B------:R-:W-:Y:S01]  /*1260*/  IMAD R12, R5, R201, R12 ;  /* 0x000000c9050c7224 */ /* 0x000fe200078e020c */
[----:B------:R-:W-:Y:S06]  /*1270*/  BRA `(.L_x_181) ;  /* 0x00000000000c7947 */ /* 0x000fec0003800000 */
.L_x_180:
[----:B------:R-:W1:Y:S01]  /*1280*/  LDC R12, c[0x0][0x444] ;  /* 0x00011100ff0c7b82 */ /* 0x000e620000000800 */
[----:B------:R-:W-:-:S04]  /*1290*/  IMAD R4, R202, UR17, R201 ;  /* 0x00000011ca047c24 */ /* 0x000fc8000f8e02c9 */
[----:B-1----:R-:W-:-:S07]  /*12a0*/  IMAD R12, R4, R12, RZ ;  /* 0x0000000c040c7224 */ /* 0x002fce00078e02ff */
.L_x_181:
[----:B------:R-:W1:Y:S01]  /*12b0*/  LDCU.64 UR8, c[0x0][0x3b0] ;  /* 0x00007600ff0877ac */ /* 0x000e620008000a00 */
[----:B------:R-:W2:Y:S01]  /*12c0*/  LDC.64 R4, c[0x0][0x5f8] ;  /* 0x00017e00ff047b82 */ /* 0x000ea20000000a00 */
[----:B------:R-:W-:Y:S01]  /*12d0*/  IADD3 R26, P3, PT, R205, R26, RZ ;  /* 0x0000001acd1a7210 */ /* 0x000fe20007f7e0ff */
[----:B------:R-:W-:Y:S01]  /*12e0*/  IMAD.MOV.U32 R15, RZ, RZ, RZ ;  /* 0x000000ffff0f7224 */ /* 0x000fe200078e00ff */
[----:B------:R-:W3:Y:S01]  /*12f0*/  LDCU.128 UR4, c[0x0][0x590] ;  /* 0x0000b200ff0477ac */ /* 0x000ee20008000c00 */
[----:B------:R-:W-:Y:S01]  /*1300*/  IADD3 R24, P1, P0, R14, R24, R25 ;  /* 0x000000180e187210 */ /* 0x000fe2000783e019 */
[----:B------:R-:W-:Y:S01]  /*1310*/  IMAD.MOV.U32 R14, RZ, RZ, R205 ;  /* 0x000000ffff0e7224 */ /* 0x000fe200078e00cd */
[----:B------:R-:W4:Y:S01]  /*1320*/  S2R R23, SR_TID.X ;  /* 0x0000000000177919 */ /* 0x000f220000002100 */
[----:B------:R-:W-:Y:S01]  /*1330*/  IMAD.X R27, RZ, RZ, R7, P3 ;  /* 0x000000ffff1b7224 */ /* 0x000fe200018e0607 */
[----:B------:R-:W5:Y:S01]  /*1340*/  LDCU.64 UR14, c[0x0][0x3c8] ;  /* 0x00007900ff0e77ac */ /* 0x000f620008000a00 */
[----:B------:R-:W-:Y:S01]  /*1350*/  IMAD R20, R20, UR17, RZ ;  /* 0x0000001114147c24 */ /* 0x000fe2000f8e02ff */
[----:B------:R-:W-:Y:S01]  /*1360*/  ISETP.NE.AND P4, PT, RZ, UR16, PT ;  /* 0x00000010ff007c0c */ /* 0x000fe2000bf85270 */
[----:B------:R-:W-:Y:S01]  /*1370*/  VIADD R218, R225, UR23 ;  /* 0x00000017e1da7c36 */ /* 0x000fe20008000000 */
[----:B------:R-:W5:Y:S01]  /*1380*/  LDCU.64 UR16, c[0x0][0x550] ;  /* 0x0000aa00ff1077ac */ /* 0x000f620008000a00 */
[----:B------:R-:W-:Y:S01]  /*1390*/  SHF.R.S32.HI R25, RZ, 0x1f, R25 ;  /* 0x0000001fff197819 */ /* 0x000fe20000011419 */
[----:B------:R-:W5:Y:S01]  /*13a0*/  LDC.64 R242, c[0x0][0x420] ;  /* 0x00010800fff27b82 */ /* 0x000f620000000a00 */
[C---:B------:R-:W-:Y:S01]  /*13b0*/  LEA R12, R13.reuse, R12, 0x6 ;  /* 0x0000000c0d0c7211 */ /* 0x040fe200078e30ff */
[----:B------:R-:W-:Y:S01]  /*13c0*/  IMAD R6, R13, 0x40, R6 ;  /* 0x000000400d067824 */ /* 0x000fe200078e0206 */
[----:B------:R-:W-:Y:S01]  /*13d0*/  IADD3.X R21, PT, PT, R21, R22, R25, P1, P0 ;  /* 0x0000001615157210 */ /* 0x000fe20000fe0419 */
[----:B-1----:R-:W-:Y:S01]  /*13e0*/  IMAD R7, R19, UR8, RZ ;  /* 0x0000000813077c24 */ /* 0x002fe2000f8e02ff */
[----:B------:R-:W-:Y:S01]  /*13f0*/  BSSY.RECONVERGENT B1, `(.L_x_171) ;  /* 0x000066e000017945 */ /* 0x000fe20003800200 */
[----:B------:R-:W-:Y:S01]  /*1400*/  IMAD.WIDE.U32 R28, R17, UR8, R14 ;  /* 0x00000008111c7c25 */ /* 0x000fe2000f8e000e */
[----:B---3--:R-:W-:-:S02]  /*1410*/  USHF.L.U64.HI UR26, UR4, 0x5, UR5 ;  /* 0x00000005041a7899 */ /* 0x008fc40008010205 */
[----:B------:R-:W-:Y:S01]  /*1420*/  USHF.L.U32 UR27, UR4, 0x5, URZ ;  /* 0x00000005041b7899 */ /* 0x000fe200080006ff */
[----:B------:R-:W-:Y:S01]  /*1430*/  IMAD R7, R17, UR9, R7 ;  /* 0x0000000911077c24 */ /* 0x000fe2000f8e0207 */
[----:B------:R-:W-:Y:S01]  /*1440*/  IADD3 R28, P3, PT, R18, R28, RZ ;  /* 0x0000001c121c7210 */ /* 0x000fe20007f7e0ff */
[----:B------:R-:W-:Y:S02]  /*1450*/  IMAD R19, R19, UR4, RZ ;  /* 0x0000000413137c24 */ /* 0x000fe4000f8e02ff */
[----:B------:R-:W-:Y:S01]  /*1460*/  IMAD.WIDE.U32 R26, R17, UR4, R26 ;  /* 0x00000004111a7c25 */ /* 0x000fe2000f8e001a */
[----:B------:R-:W-:-:S03]  /*1470*/  IADD3.X R29, PT, PT, R16, R29, R7, P3, !PT ;  /* 0x0000001d101d7210 */ /* 0x000fc60001ffe407 */
[----:B------:R-:W-:Y:S02]  /*1480*/  IMAD R19, R17, UR5, R19 ;  /* 0x0000000511137c24 */ /* 0x000fe4000f8e0213 */
[----:B--2---:R-:W-:Y:S02]  /*1490*/  IMAD.WIDE.U32 R16, R4, UR18, RZ ;  /* 0x0000001204107c25 */ /* 0x004fe4000f8e00ff */
[----:B------:R-:W1:Y:S01]  /*14a0*/  LDC R4, c[0x0][0x508] ;  /* 0x00014200ff047b82 */ /* 0x000e620000000800 */
[----:B----4-:R-:W-:Y:S01]  /*14b0*/  LOP3.LUT R7, R23, 0x1f, RZ, 0xc0, !PT ;  /* 0x0000001f17077812 */ /* 0x010fe200078ec0ff */
[----:B------:R-:W-:Y:S01]  /*14c0*/  IMAD.IADD R27, R27, 0x1, R19 ;  /* 0x000000011b1b7824 */ /* 0x000fe200078e0213 */
[----:B------:R-:W-:Y:S01]  /*14d0*/  SEL R16, R16, RZ, P4 ;  /* 0x000000ff10107207 */ /* 0x000fe20002000000 */
[----:B------:R-:W-:Y:S02]  /*14e0*/  IMAD R5, R5, UR18, R17 ;  /* 0x0000001205057c24 */ /* 0x000fe4000f8e0211 */
[----:B------:R-:W-:-:S02]  /*14f0*/  IMAD R7, R204, R20, R7 ;  /* 0x00000014cc077224 */ /* 0x000fc400078e0207 */
[----:B------:R-:W2:Y:S01]  /*1500*/  LDC.64 R18, c[0x0][0x5e8] ;  /* 0x00017a00ff127b82 */ /* 0x000ea20000000a00 */
[----:B------:R-:W-:Y:S01]  /*1510*/  IMAD.WIDE.U32 R26, R201, UR6, R26 ;  /* 0x00000006c91a7c25 */ /* 0x000fe2000f8e001a */
[----:B------:R-:W-:Y:S02]  /*1520*/  SEL R5, R5, RZ, P4 ;  /* 0x000000ff05057207 */ /* 0x000fe40002000000 */
[----:B------:R-:W-:Y:S01]  /*1530*/  IADD3 R16, P1, P0, R7, R24, R16 ;  /* 0x0000001807107210 */ /* 0x000fe2000783e010 */
[----:B-----5:R-:W-:Y:S01]  /*1540*/  IMAD.WIDE.U32 R28, R201, UR14, R28 ;  /* 0x0000000ec91c7c25 */ /* 0x020fe2000f8e001c */
[----:B------:R-:W-:-:S03]  /*1550*/  SHF.R.S32.HI R7, RZ, 0x1f, R7 ;  /* 0x0000001fff077819 */ /* 0x000fc60000011407 */
[C---:B------:R-:W-:Y:S01]  /*1560*/  IMAD R27, R201.reuse, UR7, R27 ;  /* 0x00000007c91b7c24 */ /* 0x040fe2000f8e021b */
[----:B------:R-:W3:Y:S01]  /*1570*/  LDCU.64 UR6, c[0x0][0x570] ;  /* 0x0000ae00ff0677ac */ /* 0x000ee20008000a00 */
[----:B------:R-:W-:Y:S01]  /*1580*/  IMAD R23, R201, UR15, R29 ;  /* 0x0000000fc9177c24 */ /* 0x000fe2000f8e021d */
[----:B------:R-:W-:Y:S01]  /*1590*/  IADD3.X R7, PT, PT, R7, R21, R5, P1, P0 ;  /* 0x0000001507077210 */ /* 0x000fe20000fe0405 */
[----:B------:R-:W-:Y:S01]  /*15a0*/  IMAD.SHL.U32 R24, R20, 0x40, RZ ;  /* 0x0000004014187824 */ /* 0x000fe200078e00ff */
[----:B------:R-:W4:Y:S01]  /*15b0*/  LDCU.64 UR14, c[0x0][0x380] ;  /* 0x00007000ff0e77ac */ /* 0x000f220008000a00 */
[----:B------:R-:W-:Y:S01]  /*15c0*/  IMAD.WIDE.U32 R20, R206, UR4, R26 ;  /* 0x00000004ce147c25 */ /* 0x000fe2000f8e001a */
[----:B-1----:R-:W-:Y:S02]  /*15d0*/  IADD3 R4, PT, PT, R218, -R4, -R231 ;  /* 0x80000004da047210 */ /* 0x002fe40007ffe8e7 */
[----:B------:R-:W-:Y:S01]  /*15e0*/  MOV R22, R28 ;  /* 0x0000001c00167202 */ /* 0x000fe20000000f00 */
[----:B------:R-:W-:Y:S01]  /*15f0*/  IMAD R5, R206, UR5, R21 ;  /* 0x00000005ce057c24 */ /* 0x000fe2000f8e0215 */
[----:B------:R-:W-:Y:S01]  /*1600*/  SHF.R.S32.HI R17, RZ, 0x1f, R4 ;  /* 0x0000001fff117819 */ /* 0x000fe20000011404 */
[----:B------:R-:W-:Y:S01]  /*1610*/  IMAD.WIDE R242, R6, 0x4, R242 ;  /* 0x0000000406f27825 */ /* 0x000fe200078e02f2 */
[----:B------:R-:W-:-:S02]  /*1620*/  LEA R238, P1, R20, UR16, 0x1 ;  /* 0x0000001014ee7c11 */ /* 0x000fc4000f8208ff */
[----:B------:R-:W-:Y:S01]  /*1630*/  LEA.HI R17, R17, R4, RZ, 0x6 ;  /* 0x0000000411117211 */ /* 0x000fe200078f30ff */
[----:B------:R-:W-:Y:S01]  /*1640*/  IMAD.WIDE.U32 R22, R206, UR8, R22 ;  /* 0x00000008ce167c25 */ /* 0x000fe2000f8e0016 */
[----:B------:R-:W-:Y:S02]  /*1650*/  LEA.HI.X R239, R20, UR17, R5, 0x1, P1 ;  /* 0x0000001114ef7c11 */ /* 0x000fe400088f0c05 */
[----:B------:R-:W-:Y:S01]  /*1660*/  SHF.R.S32.HI R17, RZ, 0x6, R17 ;  /* 0x00000006ff117819 */ /* 0x000fe20000011411 */
[----:B------:R-:W-:Y:S01]  /*1670*/  IMAD R4, R206, UR9, R23 ;  /* 0x00000009ce047c24 */ /* 0x000fe2000f8e0217 */
[----:B------:R-:W-:Y:S01]  /*1680*/  IADD3 R16, P0, PT, R24, R16, RZ ;  /* 0x0000001018107210 */ /* 0x000fe20007f1e0ff */
[----:B--2---:R-:W-:Y:S01]  /*1690*/  IMAD.WIDE R18, R12, 0x4, R18 ;  /* 0x000000040c127825 */ /* 0x004fe200078e0212 */
[----:B------:R-:W-:Y:S01]  /*16a0*/  VIMNMX R219, PT, PT, RZ, R17, !PT ;  /* 0x00000011ffdb7248 */ /* 0x000fe20007fe0100 */
[----:B------:R-:W-:Y:S01]  /*16b0*/  USHF.L.U64.HI UR9, UR8, 0x5, UR9 ;  /* 0x0000000508097899 */ /* 0x000fe20008010209 */
[----:B------:R-:W-:Y:S01]  /*16c0*/  LEA.HI.X.SX32 R7, R24, R7, 0x1, P0 ;  /* 0x0000000718077211 */ /* 0x000fe200000f0eff */
[----:B------:R-:W-:Y:S01]  /*16d0*/  USHF.L.U32 UR8, UR8, 0x5, URZ ;  /* 0x0000000508087899 */ /* 0x000fe200080006ff */
[----:B------:R-:W-:Y:S01]  /*16e0*/  ISETP.GT.AND P1, PT, R230, R219, PT ;  /* 0x000000dbe600720c */ /* 0x000fe20003f24270 */
[----:B------:R-:W-:Y:S01]  /*16f0*/  IMAD.MOV.U32 R222, RZ, RZ, R18 ;  /* 0x000000ffffde7224 */ /* 0x000fe200078e0012 */
[----:B---3--:R-:W-:-:S02]  /*1700*/  LEA R236, P0, R16, UR6, 0x2 ;  /* 0x0000000610ec7c11 */ /* 0x008fc4000f8010ff */
[----:B----4-:R-:W-:Y:S02]  /*1710*/  LEA R240, P3, R22, UR14, 0x1 ;  /* 0x0000000e16f07c11 */ /* 0x010fe4000f8608ff */
[----:B------:R-:W-:Y:S02]  /*1720*/  LEA.HI.X R237, R16, UR7, R7, 0x2, P0 ;  /* 0x0000000710ed7c11 */ /* 0x000fe400080f1407 */
[----:B------:R-:W-:Y:S02]  /*1730*/  IADD3 R5, P0, PT, R206, 0x20, RZ ;  /* 0x00000020ce057810 */ /* 0x000fe40007f1e0ff */
[----:B------:R-:W-:Y:S02]  /*1740*/  LEA.HI.X R241, R22, UR15, R4, 0x1, P3 ;  /* 0x0000000f16f17c11 */ /* 0x000fe400098f0c04 */
[----:B------:R-:W-:Y:S01]  /*1750*/  MOV R221, R19 ;  /* 0x0000001300dd7202 */ /* 0x000fe20000000f00 */
[----:B------:R-:W-:Y:S01]  /*1760*/  IMAD.X R4, RZ, RZ, RZ, P0 ;  /* 0x000000ffff047224 */ /* 0x000fe200000e06ff */
[----:B------:R-:W-:Y:S07]  /*1770*/  @P1 BRA `(.L_x_182) ;  /* 0x0000000400f81947 */ /* 0x000fee0003800000 */
[----:B------:R-:W-:Y:S05]  /*1780*/  @P2 BRA `(.L_x_183) ;  /* 0x00000000002c2947 */ /* 0x000fea0003800000 */
[----:B------:R-:W1:Y:S01]  /*1790*/  LDCU.64 UR8, c[0x0][0x5c0] ;  /* 0x0000b800ff0877ac */ /* 0x000e620008000a00 */
[----:B------:R-:W-:Y:S01]  /*17a0*/  SHF.R.S32.HI R0, RZ, 0x1f, R232 ;  /* 0x0000001fff007819 */ /* 0x000fe200000114e8 */
[----:B------:R-:W2:Y:S04]  /*17b0*/  LDCU.64 UR4, c[0x0][0x5a8] ;  /* 0x0000b500ff0477ac */ /* 0x000ea80008000a00 */
[----:B-1----:R-:W-:Y:S02]  /*17c0*/  IMAD R0, R0, UR8, RZ ;  /* 0x0000000800007c24 */ /* 0x002fe4000f8e02ff */
[----:B------:R-:W-:-:S04]  /*17d0*/  IMAD.WIDE.U32 R6, R232, UR8, RZ ;  /* 0x00000008e8067c25 */ /* 0x000fc8000f8e00ff */
[----:B------:R-:W-:-:S05]  /*17e0*/  IMAD R0, R232, UR9, R0 ;  /* 0x00000009e8007c24 */ /* 0x000fca000f8e0200 */
[----:B------:R-:W-:-:S03]  /*17f0*/  IADD3 R7, PT, PT, R7, R0, RZ ;  /* 0x0000000007077210 */ /* 0x000fc60007ffe0ff */
[----:B--2---:R-:W-:-:S04]  /*1800*/  IMAD.WIDE.U32 R6, R202, UR4, R6 ;  /* 0x00000004ca067c25 */ /* 0x004fc8000f8e0006 */
[----:B------:R-:W-:Y:S01]  /*1810*/  IMAD R0, R202, UR5, R7 ;  /* 0x00000005ca007c24 */ /* 0x000fe2000f8e0207 */
[----:B------:R-:W-:Y:S01]  /*1820*/  MOV R2, R6 ;  /* 0x0000000600027202 */ /* 0x000fe20000000f00 */
[----:B------:R-:W-:Y:S05]  /*1830*/  BRA `(.L_x_184) ;  /* 0x0000000000187947 */ /* 0x000fea0003800000 */
.L_x_183:
[----:B------:R-:W1:Y:S01]  /*1840*/  LDCU.64 UR8, c[0x0][0x5c0] ;  /* 0x0000b800ff0877ac */ /* 0x000e620008000a00 */
[----:B------:R-:W-:-:S05]  /*1850*/  IADD3 R0, PT, PT, R232, R233, RZ ;  /* 0x000000e9e8007210 */ /* 0x000fca0007ffe0ff */
[C---:B-1----:R-:W-:Y:S02]  /*1860*/  IMAD R2, R0.reuse, UR9, RZ ;  /* 0x0000000900027c24 */ /* 0x042fe4000f8e02ff */
[----:B------:R-:W-:-:S05]  /*1870*/  IMAD.WIDE.U32 R6, R0, UR8, RZ ;  /* 0x0000000800067c25 */ /* 0x000fca000f8e00ff */
[----:B------:R-:W-:Y:S02]  /*1880*/  IADD3 R0, PT, PT, R7, R2, RZ ;  /* 0x0000000207007210 */ /* 0x000fe40007ffe0ff */
[----:B------:R-:W-:Y:S02]  /*1890*/  MOV R2, R6 ;  /* 0x0000000600027202 */ /* 0x000fe40000000f00 */
.L_x_184:
        /* <DEDUP_REMOVED lines=10> */
[----:B------:R-:W-:Y:S06]  /*1940*/  BRA `(.L_x_186) ;  /* 0x0000000000147947 */ /* 0x000fec0003800000 */
.L_x_185:
[----:B------:R-:W1:Y:S01]  /*1950*/  LDCU.64 UR6, c[0x0][0x5c8] ;  /* 0x0000b900ff0677ac */ /* 0x000e620008000a00 */
[----:B------:R-:W-:-:S05]  /*1960*/  IADD3 R232, PT, PT, R232, R233, RZ ;  /* 0x000000e9e8e87210 */ /* 0x000fca0007ffe0ff */
[C---:B-1----:R-:W-:Y:S02]  /*1970*/  IMAD R7, R232.reuse, UR7, RZ ;  /* 0x00000007e8077c24 */ /* 0x042fe4000f8e02ff */
[----:B------:R-:W-:-:S05]  /*1980*/  IMAD.WIDE.U32 R8, R232, UR6, RZ ;  /* 0x00000006e8087c25 */ /* 0x000fca000f8e00ff */
[----:B------:R-:W-:Y:S02]  /*1990*/  IADD3 R7, PT, PT, R9, R7, RZ ;  /* 0x0000000709077210 */ /* 0x000fe40007ffe0ff */
.L_x_186:
[----:B------:R-:W-:Y:S01]  /*19a0*/  IMAD.U32 R6, RZ, RZ, UR8 ;  /* 0x00000008ff067e24 */ /* 0x000fe2000f8e00ff */
[----:B------:R-:W1:Y:S01]  /*19b0*/  LDCU.64 UR4, c[0x0][0x5d8] ;  /* 0x0000bb00ff0477ac */ /* 0x000e620008000a00 */
[----:B------:R-:W-:Y:S01]  /*19c0*/  IADD3 R231, PT, PT, R231, -UR23, RZ ;  /* 0x80000017e7e77c10 */ /* 0x000fe2000fffe0ff */
[----:B------:R-:W-:Y:S01]  /*19d0*/  BSSY.RECONVERGENT B0, `(.L_x_187) ;  /* 0x000001a000007945 */ /* 0x000fe20003800200 */
[----:B------:R-:W-:Y:S01]  /*19e0*/  IMAD.WIDE.U32 R10, R6, UR23, R14 ;  /* 0x00000017060a7c25 */ /* 0x000fe2000f8e000e */
[----:B------:R-:W-:Y:S01]  /*19f0*/  UIMAD UR10, UR22, UR8, URZ ;  /* 0x00000008160a72a4 */ /* 0x000fe2000f8e02ff */
[-C--:B------:R-:W-:Y:S02]  /*1a00*/  ISETP.GE.AND P5, PT, R206, R231.reuse, PT ;  /* 0x000000e7ce00720c */ /* 0x080fe40003fa6270 */
[----:B------:R-:W-:Y:S01]  /*1a10*/  ISETP.GE.AND P4, PT, R207, R231, PT ;  /* 0x000000e7cf00720c */ /* 0x000fe20003f86270 */
[----:B------:R-:W-:Y:S01]  /*1a20*/  UIMAD UR10, UR23, UR9, UR10 ;  /* 0x00000009170a72a4 */ /* 0x000fe2000f8e020a */
[----:B------:R-:W-:-:S05]  /*1a30*/  IADD3 R10, P0, PT, R2, R10, RZ ;  /* 0x0000000a020a7210 */ /* 0x000fca0007f1e0ff */
[----:B------:R-:W-:Y:S01]  /*1a40*/  IADD3.X R11, PT, PT, R0, UR10, R11, P0, !PT ;  /* 0x0000000a000b7c10 */ /* 0x000fe200087fe40b */
[----:B------:R-:W-:Y:S02]  /*1a50*/  IMAD.U32 R0, RZ, RZ, UR6 ;  /* 0x00000006ff007e24 */ /* 0x000fe4000f8e00ff */
[----:B-1----:R-:W-:-:S04]  /*1a60*/  IMAD.WIDE.U32 R10, R201, UR4, R10 ;  /* 0x00000004c90a7c25 */ /* 0x002fc8000f8e000a */
[----:B------:R-:W-:Y:S01]  /*1a70*/  IMAD R2, R201, UR5, R11 ;  /* 0x00000005c9027c24 */ /* 0x000fe2000f8e020b */
[----:B------:R-:W-:Y:S06]  /*1a80*/  @P5 BRA `(.L_x_188) ;  /* 0x0000000000385947 */ /* 0x000fec0003800000 */
[----:B------:R-:W1:Y:S01]  /*1a90*/  LDCU UR10, c[0x0][0x440] ;  /* 0x00008800ff0a77ac */ /* 0x000e620008000800 */
[----:B------:R-:W-:Y:S02]  /*1aa0*/  IMAD.MOV.U32 R12, RZ, RZ, R10 ;  /* 0x000000ffff0c7224 */ /* 0x000fe400078e000a */
[----:B------:R-:W-:Y:S01]  /*1ab0*/  IMAD.MOV.U32 R13, RZ, RZ, R2 ;  /* 0x000000ffff0d7224 */ /* 0x000fe200078e0002 */
[----:B------:R-:W2:Y:S01]  /*1ac0*/  LDCU.64 UR4, c[0x0][0x560] ;  /* 0x0000ac00ff0477ac */ /* 0x000ea20008000a00 */
[----:B------:R-:W-:-:S04]  /*1ad0*/  IMAD.WIDE.U32 R16, R206, UR8, R12 ;  /* 0x00000008ce107c25 */ /* 0x000fc8000f8e000c */
[----:B------:R-:W-:Y:S01]  /*1ae0*/  IMAD R6, R206, UR9, R17 ;  /* 0x00000009ce067c24 */ /* 0x000fe2000f8e0211 */
[----:B-1----:R-:W-:Y:S02]  /*1af0*/  ISETP.GE.AND P3, PT, R205, UR10, PT ;  /* 0x0000000acd007c0c */ /* 0x002fe4000bf66270 */
[----:B------:R-:W-:Y:S02]  /*1b00*/  ISETP.GE.AND P2, PT, R211, UR10, PT ;  /* 0x0000000ad3007c0c */ /* 0x000fe4000bf46270 */
[----:B------:R-:W-:Y:S02]  /*1b10*/  ISETP.GE.AND P1, PT, R210, UR10, PT ;  /* 0x0000000ad2007c0c */ /* 0x000fe4000bf26270 */
[----:B--2---:R-:W-:-:S04]  /*1b20*/  LEA R12, P0, R16, UR4, 0x1 ;  /* 0x00000004100c7c11 */ /* 0x004fc8000f8008ff */
[----:B------:R-:W-:-:S05]  /*1b30*/  LEA.HI.X R13, R16, UR5, R6, 0x1, P0 ;  /* 0x00000005100d7c11 */ /* 0x000fca00080f0c06 */
[----:B------:R1:W-:Y:S04]  /*1b40*/  @!P3 STG.E.128 desc[UR20][R12.64], RZ ;  /* 0x000000ff0c00b986 */ /* 0x0003e8000c101d14 */
[----:B------:R1:W-:Y:S04]  /*1b50*/  @!P2 STG.E.128 desc[UR20][R12.64+0x80], RZ ;  /* 0x000080ff0c00a986 */ /* 0x0003e8000c101d14 */
[----:B------:R1:W-:Y:S02]  /*1b60*/  @!P1 STG.E.128 desc[UR20][R12.64+0x100], RZ ;  /* 0x000100ff0c009986 */ /* 0x0003e4000c101d14 */
.L_x_188:
[----:B------:R-:W-:Y:S05]  /*1b70*/  BSYNC.RECONVERGENT B0 ;  /* 0x0000000000007941 */ /* 0x000fea0003800200 */
.L_x_187:
[----:B------:R-:W-:Y:S04]  /*1b80*/  BSSY.RECONVERGENT B0, `(.L_x_189) ;  /* 0x0000011000007945 */ /* 0x000fe80003800200 */
[----:B------:R-:W-:Y:S05]  /*1b90*/  @P4 BRA `(.L_x_190) ;  /* 0x00000000003c4947 */ /* 0x000fea0003800000 */
[----:B------:R-:W2:Y:S01]  /*1ba0*/  LDCU UR10, c[0x0][0x440] ;  /* 0x00008800ff0a77ac */ /* 0x000ea20008000800 */
[----:B------:R-:W-:Y:S02]  /*1bb0*/  IMAD R6, R4, UR8, RZ ;  /* 0x0000000804067c24 */ /* 0x000fe4000f8e02ff */
[----:B------:R-:W-:Y:S01]  /*1bc0*/  IMAD.MOV.U32 R11, RZ, RZ, R2 ;  /* 0x000000ffff0b7224 */ /* 0x000fe200078e0002 */
[----:B------:R-:W1:Y:S01]  /*1bd0*/  LDCU.64 UR4, c[0x0][0x560] ;  /* 0x0000ac00ff0477ac */ /* 0x000e620008000a00 */
[C---:B------:R-:W-:Y:S02]  /*1be0*/  IMAD R6, R5.reuse, UR9, R6 ;  /* 0x0000000905067c24 */ /* 0x040fe4000f8e0206 */
[----:B------:R-:W-:-:S04]  /*1bf0*/  IMAD.WIDE.U32 R10, R5, UR8, R10 ;  /* 0x00000008050a7c25 */ /* 0x000fc8000f8e000a */
[----:B------:R-:W-:Y:S01]  /*1c00*/  IMAD.IADD R6, R11, 0x1, R6 ;  /* 0x000000010b067824 */ /* 0x000fe200078e0206 */
[----:B--2---:R-:W-:Y:S02]  /*1c10*/  ISETP.GE.AND P2, PT, R205, UR10, PT ;  /* 0x0000000acd007c0c */ /* 0x004fe4000bf46270 */
[----:B------:R-:W-:Y:S02]  /*1c20*/  ISETP.GE.AND P1, PT, R211, UR10, PT ;  /* 0x0000000ad3007c0c */ /* 0x000fe4000bf26270 */
[----:B------:R-:W-:Y:S02]  /*1c30*/  ISETP.GE.AND P0, PT, R210, UR10, PT ;  /* 0x0000000ad2007c0c */ /* 0x000fe4000bf06270 */
[----:B-1----:R-:W-:-:S04]  /*1c40*/  LEA R12, P3, R10, UR4, 0x1 ;  /* 0x000000040a0c7c11 */ /* 0x002fc8000f8608ff */
[----:B------:R-:W-:-:S05]  /*1c50*/  LEA.HI.X R13, R10, UR5, R6, 0x1, P3 ;  /* 0x000000050a0d7c11 */ /* 0x000fca00098f0c06 */
[----:B------:R2:W-:Y:S04]  /*1c60*/  @!P2 STG.E.128 desc[UR20][R12.64], RZ ;  /* 0x000000ff0c00a986 */ /* 0x0005e8000c101d14 */
[----:B------:R2:W-:Y:S04]  /*1c70*/  @!P1 STG.E.128 desc[UR20][R12.64+0x80], RZ ;  /* 0x000080ff0c009986 */ /* 0x0005e8000c101d14 */
[----:B------:R2:W-:Y:S02]  /*1c80*/  @!P0 STG.E.128 desc[UR20][R12.64+0x100], RZ ;  /* 0x000100ff0c008986 */ /* 0x0005e4000c101d14 */
.L_x_190:
[----:B------:R-:W-:Y:S05]  /*1c90*/  BSYNC.RECONVERGENT B0 ;  /* 0x0000000000007941 */ /* 0x000fea0003800200 */
.L_x_189:
[----:B------:R-:W3:Y:S01]  /*1ca0*/  LDCU.64 UR4, c[0x0][0x5e0] ;  /* 0x0000bc00ff0477ac */ /* 0x000ee20008000a00 */
[----:B------:R-:W-:Y:S01]  /*1cb0*/  IMAD.WIDE.U32 R10, R0, UR23, R14 ;  /* 0x00000017000a7c25 */ /* 0x000fe2000f8e000e */
[----:B------:R-:W-:Y:S01]  /*1cc0*/  BSSY.RECONVERGENT B0, `(.L_x_191) ;  /* 0x0000016000007945 */ /* 0x000fe20003800200 */
[----:B------:R-:W-:Y:S01]  /*1cd0*/  UIMAD UR22, UR22, UR6, URZ ;  /* 0x00000006161672a4 */ /* 0x000fe2000f8e02ff */
[----:B------:R-:W-:-:S03]  /*1ce0*/  IADD3 R8, P0, PT, R8, R10, RZ ;  /* 0x0000000a08087210 */ /* 0x000fc60007f1e0ff */
[----:B------:R-:W-:-:S06]  /*1cf0*/  UIMAD UR22, UR23, UR7, UR22 ;  /* 0x00000007171672a4 */ /* 0x000fcc000f8e0216 */
[----:B------:R-:W-:-:S03]  /*1d00*/  IADD3.X R9, PT, PT, R7, UR22, R11, P0, !PT ;  /* 0x0000001607097c10 */ /* 0x000fc600087fe40b */
[----:B---3--:R-:W-:-:S04]  /*1d10*/  IMAD.WIDE.U32 R8, R201, UR4, R8 ;  /* 0x00000004c9087c25 */ /* 0x008fc8000f8e0008 */
        /* <DEDUP_REMOVED lines=13> */
[----:B------:R3:W-:Y:S04]  /*1df0*/  @!P2 STG.E.128 desc[UR20][R6.64], RZ ;  /* 0x000000ff0600a986 */ /* 0x0007e8000c101d14 */
[----:B------:R3:W-:Y:S04]  /*1e00*/  @!P1 STG.E.128 desc[UR20][R6.64+0x80], RZ ;  /* 0x000080ff06009986 */ /* 0x0007e8000c101d14 */
[----:B------:R3:W-:Y:S02]  /*1e10*/  @!P0 STG.E.128 desc[UR20][R6.64+0x100], RZ ;  /* 0x000100ff06008986 */ /* 0x0007e4000c101d14 */
.L_x_192:
[----:B------:R-:W-:Y:S05]  /*1e20*/  BSYNC.RECONVERGENT B0 ;  /* 0x0000000000007941 */ /* 0x000fea0003800200 */
.L_x_191:
        /* <DEDUP_REMOVED lines=11> */
[----:B---3--:R-:W-:-:S04]  /*1ee0*/  LEA R8, P2, R6, UR4, 0x1 ;  /* 0x0000000406087c11 */ /* 0x008fc8000f8408ff */
[----:B------:R-:W-:-:S05]  /*1ef0*/  LEA.HI.X R9, R6, UR5, R4, 0x1, P2 ;  /* 0x0000000506097c11 */ /* 0x000fca00090f0c04 */
[----:B------:R3:W-:Y:S04]  /*1f00*/  @!P1 STG.E.128 desc[UR20][R8.64], RZ ;  /* 0x000000ff08009986 */ /* 0x0007e8000c101d14 */
[----:B------:R3:W-:Y:S01]  /*1f10*/  @!P0 STG.E.128 desc[UR20][R8.64+0x80], RZ ;  /* 0x000080ff08008986 */ /* 0x0007e2000c101d14 */
[----:B------:R-:W-:-:S13]  /*1f20*/  ISETP.GE.AND P0, PT, R210, UR8, PT ;  /* 0x00000008d2007c0c */ /* 0x000fda000bf06270 */
[----:B------:R-:W-:Y:S05]  /*1f30*/  @P0 BRA `(.L_x_193) ;  /* 0x0000005800e40947 */ /* 0x000fea0003800000 */
[----:B------:R4:W-:Y:S01]  /*1f40*/  STG.E.128 desc[UR20][R8.64+0x100], RZ ;  /* 0x000100ff08007986 */ /* 0x0009e2000c101d14 */
[----:B------:R-:W-:Y:S05]  /*1f50*/  BRA `(.L_x_193) ;  /* 0x0000005800dc7947 */ /* 0x000fea0003800000 */
.L_x_182:
[C---:B------:R-:W-:Y:S01]  /*1f60*/  LOP3.LUT R6, R13.reuse, 0x80000001, RZ, 0xc0, !PT ;  /* 0x800000010d067812 */ /* 0x040fe200078ec0ff */
[----:B------:R-:W-:Y:S01]  /*1f70*/  IMAD R13, R13, -0x40, R225 ;  /* 0xffffffc00d0d7824 */ /* 0x000fe200078e02e1 */
[----:B------:R-:W-:Y:S02]  /*1f80*/  @P4 BAR.SYNC.DEFER_BLOCKING 0x0 ;  /* 0x0000000000004b1d */ /* 0x000fe40000010000 */
[----:B------:R-:W-:Y:S02]  /*1f90*/  ISETP.NE.AND P0, PT, R6, 0x1, PT ;  /* 0x000000010600780c */ /* 0x000fe40003f05270 */
[----:B------:R-:W-:Y:S02]  /*1fa0*/  ISETP.GE.AND P4, PT, R206, R13, PT ;  /* 0x0000000dce00720c */ /* 0x000fe40003f86270 */
[----:B------:R-:W-:Y:S01]  /*1fb0*/  BSSY.RECONVERGENT B0, `(.L_x_194) ;  /* 0x000001c000007945 */ /* 0x000fe20003800200 */
[----:B------:R-:W-:-:S10]  /*1fc0*/  SEL R188, RZ, 0x6000, P0 ;  /* 0x00006000ffbc7807 */ /* 0x000fd40000000000 */
[----:B------:R-:W-:Y:S05]  /*1fd0*/  @P4 BRA `(.L_x_195) ;  /* 0x0000000000584947 */ /* 0x000fea0003800000 */
[----:B------:R-:W1:Y:S02]  /*1fe0*/  LDCU UR4, c[0x0][0x440] ;  /* 0x00008800ff0477ac */ /* 0x000e640008000800 */
[----:B-1----:R-:W-:Y:S02]  /*1ff0*/  ISETP.GE.AND P1, PT, R205, UR4, PT ;  /* 0x00000004cd007c0c */ /* 0x002fe4000bf26270 */
        /* <DEDUP_REMOVED lines=18> */
.L_x_196:
[----:B------:R2:W-:Y:S01]  /*2120*/  STS.128 [R214+0x10000], RZ ;  /* 0x010000ffd6007388 */ /* 0x0005e20000000c00 */
[----:B------:R-:W-:Y:S05]  /*2130*/  BRA `(.L_x_197) ;  /* 0x00000000000c7947 */ /* 0x000fea0003800000 */
.L_x_195:
[----:B------:R1:W-:Y:S04]  /*2140*/  STS.128 [R214+0xc000], RZ ;  /* 0x00c000ffd6007388 */ /* 0x0003e80000000c00 */
[----:B------:R1:W-:Y:S04]  /*2150*/  STS.128 [R214+0xe000], RZ ;  /* 0x00e000ffd6007388 */ /* 0x0003e80000000c00 */
[----:B------:R1:W-:Y:S02]  /*2160*/  STS.128 [R214+0x10000], RZ ;  /* 0x010000ffd6007388 */ /* 0x0003e40000000c00 */
.L_x_197:
[----:B------:R-:W-:Y:S05]  /*2170*/  BSYNC.RECONVERGENT B0 ;  /* 0x0000000000007941 */ /* 0x000fea0003800200 */
.L_x_194:
[----:B------:R-:W-:Y:S01]  /*2180*/  ISETP.GE.AND P3, PT, R207, R13, PT ;  /* 0x0000000dcf00720c */ /* 0x000fe20003f66270 */
[----:B------:R-:W-:-:S12]  /*2190*/  BSSY.RECONVERGENT B0, `(.L_x_198) ;  /* 0x000001f000007945 */ /* 0x000fd80003800200 */
[----:B------:R4:W-:Y:S04]  /*21a0*/  @P3 STS.128 [R214+0xd000], RZ ;  /* 0x00d000ffd6003388 */ /* 0x0009e80000000c00 */
[----:B------:R4:W-:Y:S04]  /*21b0*/  @P3 STS.128 [R214+0xf000], RZ ;  /* 0x00f000ffd6003388 */ /* 0x0009e80000000c00 */
[----:B------:R4:W-:Y:S01]  /*21c0*/  @P3 STS.128 [R214+0x11000], RZ ;  /* 0x011000ffd6003388 */ /* 0x0009e20000000c00 */
[----:B------:R-:W-:Y:S05]  /*21d0*/  @P3 BRA `(.L_x_199) ;  /* 0x0000000000683947 */ /* 0x000fea0003800000 */
[----:B------:R-:W5:Y:S01]  /*21e0*/  LDCU UR4, c[0x0][0x440] ;  /* 0x00008800ff0477ac */ /* 0x000f620008000800 */
[----:B------:R-:W-:Y:S02]  /*21f0*/  IMAD.U32 R12, RZ, RZ, UR27 ;  /* 0x0000001bff0c7e24 */ /* 0x000fe4000f8e00ff */
        /* <DEDUP_REMOVED lines=23> */
.L_x_200:
[----:B------:R1:W-:Y:S02]  /*2370*/  STS.128 [R214+0x11000], RZ ;  /* 0x011000ffd6007388 */ /* 0x0003e40000000c00 */
.L_x_199:
[----:B------:R-:W-:Y:S05]  /*2380*/  BSYNC.RECONVERGENT B0 ;  /* 0x0000000000007941 */ /* 0x000fea0003800200 */
.L_x_198:
[----:B------:R-:W-:Y:S01]  /*2390*/  BSSY.RECONVERGENT B0, `(.L_x_201) ;  /* 0x000001c000007945 */ /* 0x000fe20003800200 */
[----:B------:R-:W-:-:S03]  /*23a0*/  IADD3 R228, PT, PT, R214, R188, RZ ;  /* 0x000000bcd6e47210 */ /* 0x000fc60007ffe0ff */
[----:B------:R-:W-:Y:S05]  /*23b0*/  @P4 BRA `(.L_x_202) ;  /* 0x0000000000584947 */ /* 0x000fea0003800000 */
[----:B------:R-:W5:Y:S02]  /*23c0*/  LDCU UR4, c[0x0][0x440] ;  /* 0x00008800ff0477ac */ /* 0x000f640008000800 */
[----:B-----5:R-:W-:Y:S02]  /*23d0*/  ISETP.GE.AND P1, PT, R205, UR4, PT ;  /* 0x00000004cd007c0c */ /* 0x020fe4000bf26270 */
[----:B------:R-:W-:-:S11]  /*23e0*/  ISETP.GE.AND P0, PT, R211, UR4, PT ;  /* 0x00000004d3007c0c */ /* 0x000fd6000bf06270 */
        /* <DEDUP_REMOVED lines=17> */
.L_x_203:
[----:B------:R1:W-:Y:S01]  /*2500*/  STS.128 [R228+0x4000], RZ ;  /* 0x004000ffe4007388 */ /* 0x0003e20000000c00 */
[----:B------:R-:W-:Y:S05]  /*2510*/  BRA `(.L_x_204) ;  /* 0x00000000000c7947 */ /* 0x000fea0003800000 */
.L_x_202:
[----:B------:R1:W-:Y:S04]  /*2520*/  STS.128 [R228], RZ ;  /* 0x000000ffe4007388 */ /* 0x0003e80000000c00 */
[----:B------:R1:W-:Y:S04]  /*2530*/  STS.128 [R228+0x2000], RZ ;  /* 0x002000ffe4007388 */ /* 0x0003e80000000c00 */
[----:B------:R1:W-:Y:S02]  /*2540*/  STS.128 [R228+0x4000], RZ ;  /* 0x004000ffe4007388 */ /* 0x0003e40000000c00 */
.L_x_204:
[----:B------:R-:W-:Y:S05]  /*2550*/  BSYNC.RECONVERGENT B0 ;  /* 0x0000000000007941 */ /* 0x000fea0003800200 */
.L_x_201:
[----:B------:R1:W-:Y:S01]  /*2560*/  @P3 STS.128 [R228+0x1000], RZ ;  /* 0x001000ffe4003388 */ /* 0x0003e20000000c00 */
[----:B------:R-:W-:Y:S03]  /*2570*/  BSSY.RECONVERGENT B0, `(.L_x_205) ;  /* 0x000001e000007945 */ /* 0x000fe60003800200 */
[----:B------:R1:W-:Y:S04]  /*2580*/  @P3 STS.128 [R228+0x3000], RZ ;  /* 0x003000ffe4003388 */ /* 0x0003e80000000c00 */
[----:B------:R1:W-:Y:S01]  /*2590*/  @P3 STS.128 [R228+0x5000], RZ ;  /* 0x005000ffe4003388 */ /* 0x0003e20000000c00 */
[----:B------:R-:W-:Y:S05]  /*25a0*/  @P3 BRA `(.L_x_206) ;  /* 0x0000000000683947 */ /* 0x000fea0003800000 */
[----:B------:R-:W5:Y:S01]  /*25b0*/  LDCU UR4, c[0x0][0x440] ;  /* 0x00008800ff0477ac */ /* 0x000f620008000800 */
[----:B------:R-:W-:Y:S02]  /*25c0*/  IMAD.U32 R12, RZ, RZ, UR8 ;  /* 0x00000008ff0c7e24 */ /* 0x000fe4000f8e00ff */
[----:B------:R-:W-:Y:S02]  /*25d0*/  IMAD.U32 R7, RZ, RZ, UR8 ;  /* 0x00000008ff077e24 */ /* 0x000fe4000f8e00ff */
[----:B------:R-:W-:Y:S01]  /*25e0*/  IMAD.U32 R6, RZ, RZ, UR9 ;  /* 0x00000009ff067e24 */ /* 0x000fe2000f8e00ff */
[----:B-1----:R-:W-:-:S04]  /*25f0*/  LEA R16, P2, R12, R240, 0x1 ;  /* 0x000000f00c107211 */ /* 0x002fc800078408ff */
        /* <DEDUP_REMOVED lines=20> */
.L_x_207:
[----:B------:R1:W-:Y:S02]  /*2740*/  STS.128 [R228+0x5000], RZ ;  /* 0x005000ffe4007388 */ /* 0x0003e40000000c00 */
.L_x_206:
[----:B------:R-:W-:Y:S05]  /*2750*/  BSYNC.RECONVERGENT B0 ;  /* 0x0000000000007941 */ /* 0x000fea0003800200 */
.L_x_205:
[C---:B------:R-:W-:Y:S01]  /*2760*/  VIADD R6, R203.reuse, 0x8 ;  /* 0x00000008cb067836 */ /* 0x040fe20000000000 */
[CC--:B------:R-:W-:Y:S01]  /*2770*/  ISETP.GE.AND P1, PT, R203.reuse, R13.reuse, PT ;  /* 0x0000000dcb00720c */ /* 0x0c0fe20003f26270 */
[----:B------:R-:W-:Y:S01]  /*2780*/  IMAD.MOV.U32 R227, RZ, RZ, 0x7f800000 ;  /* 0x7f800000ffe37424 */ /* 0x000fe200078e00ff */
[----:B------:R-:W-:Y:S01]  /*2790*/  MOV R226, 0x7f800000 ;  /* 0x7f80000000e27802 */ /* 0x000fe20000000f00 */
[----:B------:R-:W2:Y:S01]  /*27a0*/  LDCU.64 UR4, c[0x0][0x3d0] ;  /* 0x00007a00ff0477ac */ /* 0x000ea20008000a00 */
[----:B------:R-:W-:Y:S01]  /*27b0*/  ISETP.GE.AND P0, PT, R6, R13, PT ;  /* 0x0000000d0600720c */ /* 0x000fe20003f06270 */
[----:B------:R-:W-:Y:S01]  /*27c0*/  IMAD.WIDE.U32 R6, R203, 0x4, R242 ;  /* 0x00000004cb067825 */ /* 0x000fe200078e00f2 */
[----:B------:R-:W-:Y:S01]  /*27d0*/  IADD3 R217, PT, PT, R231, -UR23, RZ ;  /* 0x80000017e7d97c10 */ /* 0x000fe2000fffe0ff */
[----:B------:R-:W-:-:S06]  /*27e0*/  UIMAD UR6, UR22, UR12, URZ ;  /* 0x0000000c160672a4 */ /* 0x000fcc000f8e02ff */
[----:B------:R-:W5:Y:S04]  /*27f0*/  @!P1 LDG.E R227, desc[UR20][R6.64] ;  /* 0x0000001406e39981 */ /* 0x000f68000c1e1900 */
[----:B------:R3:W5:Y:S01]  /*2800*/  @!P0 LDG.E R226, desc[UR20][R6.64+0x20] ;  /* 0x0000201406e28981 */ /* 0x000762000c1e1900 */
[----:B------:R-:W-:Y:S01]  /*2810*/  UIMAD UR6, UR23, UR13, UR6 ;  /* 0x0000000d170672a4 */ /* 0x000fe2000f8e0206 */
[----:B------:R-:W-:Y:S01]  /*2820*/  ISETP.GE.AND P4, PT, R206, R217, PT ;  /* 0x000000d9ce00720c */ /* 0x000fe20003f86270 */
[----:B------:R-:W-:Y:S01]  /*2830*/  BSSY.RECONVERGENT B0, `(.L_x_208) ;  /* 0x000002a000007945 */ /* 0x000fe20003800200 */
[----:B---3--:R-:W-:-:S04]  /*2840*/  IMAD.U32 R6, RZ, RZ, UR12 ;  /* 0x0000000cff067e24 */ /* 0x008fc8000f8e00ff */
[----:B------:R-:W-:-:S03]  /*2850*/  IMAD.WIDE.U32 R6, R6, UR23, R14 ;  /* 0x0000001706067c25 */ /* 0x000fc6000f8e000e */
[----:B------:R-:W-:Y:S01]  /*2860*/  IADD3 R12, P0, PT, R11, R6, RZ ;  /* 0x000000060b0c7210 */ /* 0x000fe20007f1e0ff */
[----:B--2---:R-:W-:-:S03]  /*2870*/  IMAD R6, R0, UR4, RZ ;  /* 0x0000000400067c24 */ /* 0x004fc6000f8e02ff */
[----:B------:R-:W-:Y:S01]  /*2880*/  IADD3.X R13, PT, PT, R10, UR6, R7, P0, !PT ;  /* 0x000000060a0d7c10 */ /* 0x000fe200087fe407 */
[C---:B------:R-:W-:Y:S02]  /*2890*/  IMAD R6, R2.reuse, UR5, R6 ;  /* 0x0000000502067c24 */ /* 0x040fe4000f8e0206 */
[----:B------:R-:W-:-:S05]  /*28a0*/  IMAD.WIDE.U32 R10, R2, UR4, R12 ;  /* 0x00000004020a7c25 */ /* 0x000fca000f8e000c */
[----:B------:R-:W-:Y:S01]  /*28b0*/  IADD3 R6, PT, PT, R11, R6, RZ ;  /* 0x000000060b067210 */ /* 0x000fe20007ffe0ff */
[----:B------:R-:W-:Y:S06]  /*28c0*/  @P4 BRA `(.L_x_209) ;  /* 0x0000000000744947 */ /* 0x000fec0003800000 */
[----:B------:R-:W2:Y:S01]  /*28d0*/  LDCU UR6, c[0x0][0x440] ;  /* 0x00008800ff0677ac */ /* 0x000ea20008000800 */
[----:B------:R-:W-:Y:S02]  /*28e0*/  IMAD.MOV.U32 R12, RZ, RZ, R10 ;  /* 0x000000ffff0c7224 */ /* 0x000fe400078e000a */
[----:B------:R-:W-:Y:S01]  /*28f0*/  IMAD.MOV.U32 R13, RZ, RZ, R6 ;  /* 0x000000ffff0d7224 */ /* 0x000fe200078e0006 */
[----:B------:R-:W3:Y:S01]  /*2900*/  LDCU.64 UR4, c[0x0][0x388] ;  /* 0x00007100ff0477ac */ /* 0x000ee20008000a00 */
[----:B-1----:R-:W-:-:S04]  /*2910*/  IMAD.WIDE.U32 R16, R206, UR12, R12 ;  /* 0x0000000cce107c25 */ /* 0x002fc8000f8e000c */
        /* <DEDUP_REMOVED lines=22> */
.L_x_210:
[----:B------:R3:W-:Y:S01]  /*2a80*/  STS.128 [R214+0x16000], RZ ;  /* 0x016000ffd6007388 */ /* 0x0007e20000000c00 */
[----:B------:R-:W-:Y:S05]  /*2a90*/  BRA `(.L_x_211) ;  /* 0x00000000000c7947 */ /* 0x000fea0003800000 */
.L_x_209:
[----:B------:R2:W-:Y:S04]  /*2aa0*/  STS.128 [R214+0x12000], RZ ;  /* 0x012000ffd6007388 */ /* 0x0005e80000000c00 */
[----:B------:R2:W-:Y:S04]  /*2ab0*/  STS.128 [R214+0x14000], RZ ;  /* 0x014000ffd6007388 */ /* 0x0005e80000000c00 */
[----:B------:R2:W-:Y:S02]  /*2ac0*/  STS.128 [R214+0x16000], RZ ;  /* 0x016000ffd6007388 */ /* 0x0005e40000000c00 */
.L_x_211:
[----:B------:R-:W-:Y:S05]  /*2ad0*/  BSYNC.RECONVERGENT B0 ;  /* 0x0000000000007941 */ /* 0x000fea0003800200 */
.L_x_208:
[----:B------:R-:W-:Y:S01]  /*2ae0*/  ISETP.GE.AND P3, PT, R207, R217, PT ;  /* 0x000000d9cf00720c */ /* 0x000fe20003f66270 */
[----:B------:R-:W-:-:S12]  /*2af0*/  BSSY.RECONVERGENT B0, `(.L_x_212) ;  /* 0x0000022000007945 */ /* 0x000fd80003800200 */
[----:B------:R1:W-:Y:S04]  /*2b00*/  @P3 STS.128 [R214+0x13000], RZ ;  /* 0x013000ffd6003388 */ /* 0x0003e80000000c00 */
[----:B------:R1:W-:Y:S04]  /*2b10*/  @P3 STS.128 [R214+0x15000], RZ ;  /* 0x015000ffd6003388 */ /* 0x0003e80000000c00 */
[----:B------:R1:W-:Y:S01]  /*2b20*/  @P3 STS.128 [R214+0x17000], RZ ;  /* 0x017000ffd6003388 */ /* 0x0003e20000000c00 */
[----:B------:R-:W-:Y:S05]  /*2b30*/  @P3 BRA `(.L_x_213) ;  /* 0x0000000000743947 */ /* 0x000fea0003800000 */
[----:B------:R-:W2:Y:S01]  /*2b40*/  LDCU UR6, c[0x0][0x440] ;  /* 0x00008800ff0677ac */ /* 0x000ea20008000800 */
[----:B------:R-:W-:Y:S02]  /*2b50*/  IMAD R7, R4, UR12, RZ ;  /* 0x0000000c04077c24 */ /* 0x000fe4000f8e02ff */
[----:B------:R-:W-:Y:S01]  /*2b60*/  IMAD.MOV.U32 R11, RZ, RZ, R6 ;  /* 0x000000ffff0b7224 */ /* 0x000fe200078e0006 */
[----:B------:R-:W3:Y:S01]  /*2b70*/  LDCU.64 UR4, c[0x0][0x388] ;  /* 0x00007100ff0477ac */ /* 0x000ee20008000a00 */
[C---:B------:R-:W-:Y:S02]  /*2b80*/  IMAD R7, R5.reuse, UR13, R7 ;  /* 0x0000000d05077c24 */ /* 0x040fe4000f8e0207 */
[----:B------:R-:W-:-:S04]  /*2b90*/  IMAD.WIDE.U32 R10, R5, UR12, R10 ;  /* 0x0000000c050a7c25 */ /* 0x000fc8000f8e000a */
[----:B------:R-:W-:Y:S01]  /*2ba0*/  IMAD.IADD R7, R11, 0x1, R7 ;  /* 0x000000010b077824 */ /* 0x000fe200078e0207 */
        /* <DEDUP_REMOVED lines=21> */
.L_x_214:
[----:B------:R3:W-:Y:S02]  /*2d00*/  STS.128 [R214+0x17000], RZ ;  /* 0x017000ffd6007388 */ /* 0x0007e40000000c00 */
.L_x_213:
[----:B------:R-:W-:Y:S05]  /*2d10*/  BSYNC.RECONVERGENT B0 ;  /* 0x0000000000007941 */ /* 0x000fea0003800200 */
.L_x_212:
[----:B------:R-:W4:Y:S01]  /*2d20*/  LDCU.64 UR4, c[0x0][0x3d8] ;  /* 0x00007b00ff0477ac */ /* 0x000f220008000a00 */
[----:B--23--:R-:W-:Y:S01]  /*2d30*/  MOV R6, UR10 ;  /* 0x0000000a00067c02 */ /* 0x00cfe20008000f00 */
[----:B------:R-:W-:Y:S01]  /*2d40*/  BSSY.RECONVERGENT B0, `(.L_x_215) ;  /* 0x000002b000007945 */ /* 0x000fe20003800200 */
[----:B------:R-:W-:-:S03]  /*2d50*/  UIMAD UR6, UR22, UR10, URZ ;  /* 0x0000000a160672a4 */ /* 0x000fc6000f8e02ff */
[----:B------:R-:W-:Y:S01]  /*2d60*/  IMAD.WIDE.U32 R6, R6, UR23, R14 ;  /* 0x0000001706067c25 */ /* 0x000fe2000f8e000e */
[----:B------:R-:W-:Y:S02]  /*2d70*/  UIMAD UR6, UR23, UR11, UR6 ;  /* 0x0000000b170672a4 */ /* 0x000fe4000f8e0206 */
[----:B------:R-:W-:-:S04]  /*2d80*/  IADD3 R6, P0, PT, R9, R6, RZ ;  /* 0x0000000609067210 */ /* 0x000fc80007f1e0ff */
[----:B------:R-:W-:Y:S01]  /*2d90*/  IADD3.X R7, PT, PT, R8, UR6, R7, P0, !PT ;  /* 0x0000000608077c10 */ /* 0x000fe200087fe407 */
[----:B----4-:R-:W-:Y:S02]  /*2da0*/  IMAD R0, R0, UR4, RZ ;  /* 0x0000000400007c24 */ /* 0x010fe4000f8e02ff */
[----:B------:R-:W-:-:S04]  /*2db0*/  IMAD.WIDE.U32 R6, R2, UR4, R6 ;  /* 0x0000000402067c25 */ /* 0x000fc8000f8e0006 */
[----:B------:R-:W-:-:S05]  /*2dc0*/  IMAD R0, R2, UR5, R0 ;  /* 0x0000000502007c24 */ /* 0x000fca000f8e0200 */
[----:B------:R-:W-:Y:S01]  /*2dd0*/  IADD3 R0, PT, PT, R7, R0, RZ ;  /* 0x0000000007007210 */ /* 0x000fe20007ffe0ff */
        /* <DEDUP_REMOVED lines=28> */
.L_x_217:
[----:B------:R4:W-:Y:S01]  /*2fa0*/  STS.128 [R214+0x1c000], RZ ;  /* 0x01c000ffd6007388 */ /* 0x0009e20000000c00 */
[----:B------:R-:W-:Y:S05]  /*2fb0*/  BRA `(.L_x_218) ;  /* 0x00000000000c7947 */ /* 0x000fea0003800000 */
.L_x_216:
[----:B------:R2:W-:Y:S04]  /*2fc0*/  STS.128 [R214+0x18000], RZ ;  /* 0x018000ffd6007388 */ /* 0x0005e80000000c00 */
[----:B------:R2:W-:Y:S04]  /*2fd0*/  STS.128 [R214+0x1a000], RZ ;  /* 0x01a000ffd6007388 */ /* 0x0005e80000000c00 */
[----:B------:R2:W-:Y:S02]  /*2fe0*/  STS.128 [R214+0x1c000], RZ ;  /* 0x01c000ffd6007388 */ /* 0x0005e40000000c00 */
.L_x_218:
[----:B------:R-:W-:Y:S05]  /*2ff0*/  BSYNC.RECONVERGENT B0 ;  /* 0x0000000000007941 */ /* 0x000fea0003800200 */
.L_x_215:
[----:B------:R1:W-:Y:S01]  /*3000*/  @P3 STS.128 [R214+0x19000], RZ ;  /* 0x019000ffd6003388 */ /* 0x0003e20000000c00 */
[----:B------:R-:W-:Y:S03]  /*3010*/  BSSY.RECONVERGENT B0, `(.L_x_219) ;  /* 0x0000021000007945 */ /* 0x000fe60003800200 */
[----:B------:R1:W-:Y:S04]  /*3020*/  @P3 STS.128 [R214+0x1b000], RZ ;  /* 0x01b000ffd6003388 */ /* 0x0003e80000000c00 */
[----:B------:R1:W-:Y:S01]  /*3030*/  @P3 STS.128 [R214+0x1d000], RZ ;  /* 0x01d000ffd6003388 */ /* 0x0003e20000000c00 */
[----:B------:R-:W-:Y:S05]  /*3040*/  @P3 BRA `(.L_x_220) ;  /* 0x0000000000743947 */ /* 0x000fea0003800000 */
[----:B------:R-:W4:Y:S01]  /*3050*/  LDCU UR6, c[0x0][0x440] ;  /* 0x00008800ff0677ac */ /* 0x000f220008000800 */
[----:B------:R-:W-:Y:S02]  /*3060*/  IMAD R4, R4, UR10, RZ ;  /* 0x0000000a04047c24 */ /* 0x000fe4000f8e02ff */
[----:B------:R-:W-:Y:S01]  /*3070*/  IMAD.MOV.U32 R7, RZ, RZ, R0 ;  /* 0x000000ffff077224 */ /* 0x000fe200078e0000 */
[----:B------:R-:W2:Y:S01]  /*3080*/  LDCU.64 UR4, c[0x0][0x390] ;  /* 0x00007200ff0477ac */ /* 0x000ea20008000a00 */
[C---:B------:R-:W-:Y:S02]  /*3090*/  IMAD R4, R5.reuse, UR11, R4 ;  /* 0x0000000b05047c24 */ /* 0x040fe4000f8e0204 */
[----:B------:R-:W-:-:S04]  /*30a0*/  IMAD.WIDE.U32 R6, R5, UR10, R6 ;  /* 0x0000000a05067c25 */ /* 0x000fc8000f8e0006 */
[----:B------:R-:W-:Y:S01]  /*30b0*/  IMAD.IADD R4, R7, 0x1, R4 ;  /* 0x0000000107047824 */ /* 0x000fe200078e0204 */
[----:B----4-:R-:W-:Y:S02]  /*30c0*/  ISETP.GE.AND P1, PT, R205, UR6, PT ;  /* 0x00000006cd007c0c */ /* 0x010fe4000bf26270 */
[----:B------:R-:W-:Y:S02]  /*30d0*/  ISETP.GE.AND P0, PT, R211, UR6, PT ;  /* 0x00000006d3007c0c */ /* 0x000fe4000bf06270 */
[----:B--23--:R-:W-:-:S04]  /*30e0*/  LEA R8, P2, R6, UR4, 0x1 ;  /* 0x0000000406087c11 */ /* 0x00cfc8000f8408ff */
        /* <DEDUP_REMOVED lines=18> */
.L_x_221:
[----:B------:R3:W-:Y:S02]  /*3210*/  STS.128 [R214+0x1d000], RZ ;  /* 0x01d000ffd6007388 */ /* 0x0007e40000000c00 */
.L_x_220:
[----:B------:R-:W-:Y:S05]  /*3220*/  BSYNC.RECONVERGENT B0 ;  /* 0x0000000000007941 */ /* 0x000fea0003800200 */
.L_x_219:
[----:B------:R-:W0:Y:S01]  /*3230*/  LDGDEPBAR ;  /* 0x00000000000079af */ /* 0x000e220000000000 */
[----:B------:R-:W1:Y:S01]  /*3240*/  LDC R216, c[0x0][0x44c] ;  /* 0x00011300ffd87b82 */ /* 0x000e620000000800 */
[----:B------:R-:W2:Y:S01]  /*3250*/  LDCU UR5, c[0x0][0x3b0] ;  /* 0x00007600ff0577ac */ /* 0x000ea20008000800 */
[--C-:B------:R-:W-:Y:S01]  /*3260*/  IADD3 R0, PT, PT, R229, R203, R231.reuse ;  /* 0x000000cbe5007210 */ /* 0x100fe20007ffe0e7 */
[--C-:B------:R-:W-:Y:S01]  /*3270*/  IMAD.IADD R189, R197, 0x1, R188.reuse ;  /* 0x00000001c5bd7824 */ /* 0x100fe200078e02bc */
[----:B------:R-:W-:Y:S01]  /*3280*/  IADD3 R218, PT, PT, R218, 0x40, -R231 ;  /* 0x00000040dada7810 */ /* 0x000fe20007ffe8e7 */
[----:B------:R-:W4:Y:S01]  /*3290*/  LDCU UR4, c[0x0][0x590] ;  /* 0x0000b200ff0477ac */ /* 0x000f220008000800 */
[----:B------:R-:W-:Y:S01]  /*32a0*/  IMAD.IADD R188, R196, 0x1, R188 ;  /* 0x00000001c4bc7824 */ /* 0x000fe200078e02bc */
[----:B------:R-:W-:Y:S01]  /*32b0*/  CS2R R142, SRZ ;  /* 0x00000000008e7805 */ /* 0x000fe2000001ff00 */
[----:B------:R-:W-:Y:S01]  /*32c0*/  IMAD.IADD R225, R0, 0x1, -R225 ;  /* 0x0000000100e17824 */ /* 0x000fe200078e0ae1 */
[----:B------:R-:W-:Y:S01]  /*32d0*/  CS2R R140, SRZ ;  /* 0x00000000008c7805 */ /* 0x000fe2000001ff00 */
[----:B------:R-:W-:Y:S01]  /*32e0*/  IMAD.IADD R0, R195, 0x1, R193 ;  /* 0x00000001c3007824 */ /* 0x000fe200078e02c1 */
[----:B------:R-:W-:Y:S01]  /*32f0*/  CS2R R146, SRZ ;  /* 0x0000000000927805 */ /* 0x000fe2000001ff00 */
[----:B------:R-:W-:Y:S01]  /*3300*/  IMAD.MOV.U32 R224, RZ, RZ, R228 ;  /* 0x000000ffffe07224 */ /* 0x000fe200078e00e4 */
[----:B------:R-:W-:Y:S01]  /*3310*/  CS2R R144, SRZ ;  /* 0x0000000000907805 */ /* 0x000fe2000001ff00 */
[--C-:B------:R-:W-:Y:S01]  /*3320*/  IMAD.IADD R199, R193, 0x1, R187.reuse ;  /* 0x00000001c1c77824 */ /* 0x100fe200078e02bb */
[----:B------:R-:W-:Y:S01]  /*3330*/  CS2R R138, SRZ ;  /* 0x00000000008a7805 */ /* 0x000fe2000001ff00 */
[--C-:B------:R-:W-:Y:S01]  /*3340*/  IMAD.IADD R185, R194, 0x1, R187.reuse ;  /* 0x00000001c2b97824 */ /* 0x100fe200078e02bb */
[----:B------:R-:W-:Y:S01]  /*3350*/  CS2R R136, SRZ ;  /* 0x0000000000887805 */ /* 0x000fe2000001ff00 */
[----:B------:R-:W-:Y:S01]  /*3360*/  IMAD.IADD R186, R197, 0x1, R187 ;  /* 0x00000001c5ba7824 */ /* 0x000fe200078e02bb */
[----:B------:R-:W-:Y:S01]  /*3370*/  CS2R R134, SRZ ;  /* 0x0000000000867805 */ /* 0x000fe2000001ff00 */
[----:B------:R-:W-:Y:S01]  /*3380*/  IMAD.IADD R2, R187, 0x1, R3 ;  /* 0x00000001bb027824 */ /* 0x000fe200078e0203 */
[----:B------:R-:W-:Y:S01]  /*3390*/  CS2R R132, SRZ ;  /* 0x0000000000847805 */ /* 0x000fe2000001ff00 */
[----:B------:R-:W-:Y:S01]  /*33a0*/  IMAD.IADD R184, R190, 0x1, R187 ;  /* 0x00000001beb87824 */ /* 0x000fe200078e02bb */
        /* <DEDUP_REMOVED lines=40> */
[----:B------:R-:W-:Y:S01]  /*3630*/  IMAD.IADD R198, R0, 0x1, R187 ;  /* 0x0000000100c67824 */ /* 0x000fe200078e02bb */
[----:B------:R-:W-:Y:S01]  /*3640*/  UIADD3 UR10, UPT, UPT, UR23, 0x40, URZ ;  /* 0x00000040170a7890 */ /* 0x000fe2000fffe0ff */
[----:B------:R-:W1:Y:S01]  /*3650*/  LDCU UR6, c[0x0][0x440] ;  /* 0x00008800ff0677ac */ /* 0x000e620008000800 */
[----:B------:R-:W1:Y:S01]  /*3660*/  LDCU UR7, c[0x0][0x3e0] ;  /* 0x00007c00ff0777ac */ /* 0x000e620008000800 */
[----:B------:R-:W1:Y:S01]  /*3670*/  LDCU UR11, c[0x0][0x45c] ;  /* 0x00008b80ff0b77ac */ /* 0x000e620008000800 */
[----:B--2---:R-:W-:-:S02]  /*3680*/  USHF.L.U32 UR5, UR5, 0x6, URZ ;  /* 0x0000000605057899 */ /* 0x004fc400080006ff */
[----:B----4-:R-:W-:-:S12]  /*3690*/  USHF.L.U32 UR4, UR4, 0x6, URZ ;  /* 0x0000000604047899 */ /* 0x010fd800080006ff */
.L_x_224:
[----:B------:R-:W0:Y:S01]  /*36a0*/  LDGDEPBAR ;  /* 0x00000000000079af */ /* 0x000e220000000000 */
[----:B------:R-:W-:Y:S01]  /*36b0*/  IMAD.IADD R150, R189, 0x1, R187 ;  /* 0x00000001bd967824 */ /* 0x000fe200078e02bb */
[----:B-----5:R-:W-:Y:S01]  /*36c0*/  FSETP.NEU.FTZ.AND P0, PT, R227, -INF , PT ;  /* 0xff800000e300780b */ /* 0x020fe20003f1d000 */
[----:B------:R-:W-:Y:S01]  /*36d0*/  IMAD.IADD R149, R195, 0x1, R189 ;  /* 0x00000001c3957824 */ /* 0x000fe200078e02bd */
[----:B------:R-:W-:Y:S01]  /*36e0*/  IADD3 R229, PT, PT, R229, -0x40, RZ ;  /* 0xffffffc0e5e57810 */ /* 0x000fe20007ffe0ff */
[----:B------:R-:W-:Y:S01]  /*36f0*/  IMAD.MOV.U32 R223, RZ, RZ, R221 ;  /* 0x000000ffffdf7224 */ /* 0x000fe200078e00dd */
[----:B------:R-:W-:Y:S01]  /*3700*/  IADD3 R230, PT, PT, R230, -0x1, RZ ;  /* 0xffffffffe6e67810 */ /* 0x000fe20007ffe0ff */
[----:B------:R-:W-:Y:S01]  /*3710*/  IMAD.IADD R148, R187, 0x1, R149 ;  /* 0x00000001bb947824 */ /* 0x000fe200078e0295 */
[----:B------:R-:W-:Y:S02]  /*3720*/  ISETP.GE.AND P2, PT, R229, R218, PT ;  /* 0x000000dae500720c */ /* 0x000fe40003f46270 */
[----:B------:R-:W-:Y:S02]  /*3730*/  ISETP.GT.AND P4, PT, R230, R219, PT ;  /* 0x000000dbe600720c */ /* 0x000fe40003f84270 */
[----:B------:R-:W-:Y:S01]  /*3740*/  ISETP.GT.AND P2, PT, R231, UR10, P2 ;  /* 0x0000000ae7007c0c */ /* 0x000fe20009744270 */
[----:B------:R-:W-:Y:S04]  /*3750*/  DEPBAR.LE SB0, 0x0 ;  /* 0x000080000000791a */ /* 0x000fe80000000000 */
[----:B------:R-:W-:Y:S06]  /*3760*/  BAR.SYNC.DEFER_BLOCKING 0x0 ;  /* 0x0000000000007b1d */ /* 0x000fec0000010000 */
[----:B-1----:R-:W-:Y:S05]  /*3770*/  LDSM.16.M88.4 R16, [R189] ;  /* 0x00000000bd10783b */ /* 0x002fea0000000200 */
[----:B---3--:R-:W1:Y:S05]  /*3780*/  LDSM.16.M88.4 R8, [R193] ;  /* 0x00000000c108783b */ /* 0x008e6a0000000200 */
[----:B------:R-:W2:Y:S05]  /*3790*/  LDSM.16.M88.4 R68, [R193+0x800] ;  /* 0x00080000c144783b */ /* 0x000eaa0000000200 */
[----:B------:R-:W-:Y:S05]  /*37a0*/  LDSM.16.M88.4 R72, [R150] ;  /* 0x000000009648783b */ /* 0x000fea0000000200 */
[----:B------:R-:W3:Y:S05]  /*37b0*/  LDSM.16.M88.4 R76, [R199] ;  /* 0x00000000c74c783b */ /* 0x000eea0000000200 */
[----:B------:R-:W4:Y:S05]  /*37c0*/  LDSM.16.M88.4 R80, [R199+0x800] ;  /* 0x00080000c750783b */ /* 0x000f2a0000000200 */
[----:B------:R-:W-:Y:S05]  /*37d0*/  LDSM.16.M88.4 R84, [R149] ;  /* 0x000000009554783b */ /* 0x000fea0000000200 */
[----:B------:R-:W4:Y:S05]  /*37e0*/  LDSM.16.M88.4 R88, [R0] ;  /* 0x000000000058783b */ /* 0x000f2a0000000200 */
[----:B------:R-:W-:Y:S01]  /*37f0*/  LDSM.16.M88.4 R92, [R148] ;  /* 0x00000000945c783b */ /* 0x000fe20000000200 */
[C---:B-1----:R-:W-:Y:S04]  /*3800*/  HMMA.16816.F32.BF16 R4, R16.reuse, R8, RZ ;  /* 0x000000081004723c */ /* 0x042fe800000418ff */
[----:B------:R-:W-:Y:S04]  /*3810*/  LDSM.16.M88.4 R96, [R198] ;  /* 0x00000000c660783b */ /* 0x000fe80000000200 */
        /* <DEDUP_REMOVED lines=11> */
[C---:B------:R-:W-:Y:S08]  /*38d0*/  HMMA.16816.F32.BF16 R4, R84.reuse, R88, R4 ;  /* 0x000000585404723c */ /* 0x040ff00000041804 */
        /* <DEDUP_REMOVED lines=12> */
[----:B------:R-:W-:Y:S02]  /*39a0*/  LDSM.16.M88.4 R92, [R0+0x2000] ;  /* 0x00200000005c783b */ /* 0x000fe40000000200 */
[C---:B---3--:R-:W-:Y:S08]  /*39b0*/  HMMA.16816.F32.BF16 R4, R76.reuse, R80, R4 ;  /* 0x000000504c04723c */ /* 0x048ff00000041804 */
[C---:B------:R-:W-:Y:S01]  /*39c0*/  HMMA.16816.F32.BF16 R8, R76.reuse, R82, R8 ;  /* 0x000000524c08723c */ /* 0x040fe20000041808 */
[----:B------:R-:W3:Y:S07]  /*39d0*/  LDSM.16.M88.4 R80, [R149+0x2000] ;  /* 0x002000009550783b */ /* 0x000eee0000000200 */
[C---:B-1----:R-:W-:Y:S08]  /*39e0*/  HMMA.16816.F32.BF16 R12, R76.reuse, R68, R12 ;  /* 0x000000444c0c723c */ /* 0x042ff0000004180c */
[----:B------:R-:W-:Y:S01]  /*39f0*/  HMMA.16816.F32.BF16 R16, R76, R70, R16 ;  /* 0x000000464c10723c */ /* 0x000fe20000041810 */
[----:B------:R-:W1:Y:S05]  /*3a00*/  LDSM.16.M88.4 R68, [R0+0x2800] ;  /* 0x002800000044783b */ /* 0x000e6a0000000200 */
[----:B------:R-:W-:Y:S02]  /*3a10*/  LDSM.16.M88.4 R76, [R148+0x2000] ;  /* 0x00200000944c783b */ /* 0x000fe40000000200 */
[C---:B----4-:R-:W-:Y:S08]  /*3a20*/  HMMA.16816.F32.BF16 R4, R84.reuse, R88, R4 ;  /* 0x000000585404723c */ /* 0x050ff00000041804 */
[C---:B------:R-:W-:Y:S01]  /*3a30*/  HMMA.16816.F32.BF16 R8, R84.reuse, R90, R8 ;  /* 0x0000005a5408723c */ /* 0x040fe20000041808 */
[----:B------:R-:W4:Y:S07]  /*3a40*/  LDSM.16.M88.4 R88, [R198+0x2000] ;  /* 0x00200000c658783b */ /* 0x000f2e0000000200 */
[C---:B--2---:R-:W-:Y:S08]  /*3a50*/  HMMA.16816.F32.BF16 R12, R84.reuse, R72, R12 ;  /* 0x00000048540c723c */ /* 0x044ff0000004180c */
[----:B------:R-:W-:Y:S01]  /*3a60*/  HMMA.16816.F32.BF16 R16, R84, R74, R16 ;  /* 0x0000004a5410723c */ /* 0x000fe20000041810 */
[----:B------:R-:W2:Y:S05]  /*3a70*/  LDSM.16.M88.4 R72, [R198+0x2800] ;  /* 0x00280000c648783b */ /* 0x000eaa0000000200 */
[----:B------:R-:W2:Y:S02]  /*3a80*/  LDSM.16.M88.4 R84, [R189+0x4000] ;  /* 0x00400000bd54783b */ /* 0x000ea40000000200 */
[C---:B---3--:R-:W-:Y:S08]  /*3a90*/  HMMA.16816.F32.BF16 R4, R80.reuse, R92, R4 ;  /* 0x0000005c5004723c */ /* 0x048ff00000041804 */
[C---:B------:R-:W-:Y:S01]  /*3aa0*/  HMMA.16816.F32.BF16 R8, R80.reuse, R94, R8 ;  /* 0x0000005e5008723c */ /* 0x040fe20000041808 */
[----:B------:R-:W3:Y:S07]  /*3ab0*/  LDSM.16.M88.4 R92, [R193+0x4800] ;  /* 0x00480000c15c783b */ /* 0x000eee0000000200 */
[C---:B-1----:R-:W-:Y:S08]  /*3ac0*/  HMMA.16816.F32.BF16 R12, R80.reuse, R68, R12 ;  /* 0x00000044500c723c */ /* 0x042ff0000004180c */
[----:B------:R-:W-:Y:S01]  /*3ad0*/  HMMA.16816.F32.BF16 R16, R80, R70, R16 ;  /* 0x000000465010723c */ /* 0x000fe20000041810 */
[----:B------:R-:W-:Y:S05]  /*3ae0*/  LDSM.16.M88.4 R68, [R150+0x4000] ;  /* 0x004000009644783b */ /* 0x000fea0000000200 */
[----:B------:R-:W1:Y:S02]  /*3af0*/  LDSM.16.M88.4 R80, [R199+0x4000] ;  /* 0x00400000c750783b */ /* 0x000e640000000200 */
[C---:B----4-:R-:W-:Y:S08]  /*3b00*/  HMMA.16816.F32.BF16 R4, R76.reuse, R88, R4 ;  /* 0x000000584c04723c */ /* 0x050ff00000041804 */
[C---:B------:R-:W-:Y:S01]  /*3b10*/  HMMA.16816.F32.BF16 R8, R76.reuse, R90, R8 ;  /* 0x0000005a4c08723c */ /* 0x040fe20000041808 */
[----:B------:R-:W-:Y:S07]  /*3b20*/  LDSM.16.M88.4 R88, [R0+0x4000] ;  /* 0x004000000058783b */ /* 0x000fee0000000200 */
[C---:B--2---:R-:W-:Y:S08]  /*3b30*/  HMMA.16816.F32.BF16 R12, R76.reuse, R72, R12 ;  /* 0x000000484c0c723c */ /* 0x044ff0000004180c */
[----:B------:R-:W-:Y:S01]  /*3b40*/  HMMA.16816.F32.BF16 R16, R76, R74, R16 ;  /* 0x0000004a4c10723c */ /* 0x000fe20000041810 */
[----:B------:R2:W4:Y:S05]  /*3b50*/  LDSM.16.M88.4 R72, [R199+0x4800] ;  /* 0x00480000c748783b */ /* 0x00052a0000000200 */
[----:B------:R-:W4:Y:S02]  /*3b60*/  LDSM.16.M88.4 R76, [R149+0x4000] ;  /* 0x00400000954c783b */ /* 0x000f240000000200 */
[C---:B------:R-:W-:Y:S08]  /*3b70*/  HMMA.16816.F32.BF16 R4, R84.reuse, R96, R4 ;  /* 0x000000605404723c */ /* 0x040ff00000041804 */
[C---:B------:R-:W-:Y:S01]  /*3b80*/  HMMA.16816.F32.BF16 R8, R84.reuse, R98, R8 ;  /* 0x000000625408723c */ /* 0x040fe20000041808 */
[----:B------:R-:W-:Y:S07]  /*3b90*/  LDSM.16.M88.4 R96, [R198+0x4000] ;  /* 0x00400000c660783b */ /* 0x000fee0000000200 */
[C---:B---3--:R-:W-:Y:S03]  /*3ba0*/  HMMA.16816.F32.BF16 R12, R84.reuse, R92, R12 ;  /* 0x0000005c540c723c */ /* 0x048fe6000004180c */
[----:B--2---:R-:W-:Y:S05]  /*3bb0*/  IADD3 R199, PT, PT, R193, R187, RZ ;  /* 0x000000bbc1c77210 */ /* 0x004fea0007ffe0ff */
[----:B------:R-:W-:Y:S01]  /*3bc0*/  HMMA.16816.F32.BF16 R16, R84, R94, R16 ;  /* 0x0000005e5410723c */ /* 0x000fe20000041810 */
[----:B------:R-:W2:Y:S05]  /*3bd0*/  LDSM.16.M88.4 R84, [R0+0x4800] ;  /* 0x004800000054783b */ /* 0x000eaa0000000200 */
[----:B------:R-:W3:Y:S02]  /*3be0*/  LDSM.16.M88.4 R92, [R148+0x4000] ;  /* 0x00400000945c783b */ /* 0x000ee40000000200 */
[C---:B-1----:R-:W-:Y:S01]  /*3bf0*/  HMMA.16816.F32.BF16 R4, R68.reuse, R80, R4 ;  /* 0x000000504404723c */ /* 0x042fe20000041804 */
[----:B------:R-:W1:Y:S07]  /*3c00*/  @!P2 S2R R80, SR_TID.X ;  /* 0x000000000050a919 */ /* 0x000e6e0000002100 */
[C---:B------:R-:W-:Y:S08]  /*3c10*/  HMMA.16816.F32.BF16 R8, R68.reuse, R82, R8 ;  /* 0x000000524408723c */ /* 0x040ff00000041808 */
[C---:B----4-:R-:W-:Y:S03]  /*3c20*/  HMMA.16816.F32.BF16 R12, R68.reuse, R72, R12 ;  /* 0x00000048440c723c */ /* 0x050fe6000004180c */
[--C-:B------:R-:W-:Y:S01]  /*3c30*/  @!P2 VIADDMNMX R73, R225, 0xffffffc1, R231.reuse, PT ;  /* 0xffffffc1e149a846 */ /* 0x100fe200038001e7 */
[----:B------:R-:W-:Y:S04]  /*3c40*/  FMUL.FTZ R72, R227, 1.4426950216293334961 ;  /* 0x3fb8aa3be3487820 */ /* 0x000fe80000410000 */
[----:B------:R-:W-:Y:S01]  /*3c50*/  HMMA.16816.F32.BF16 R16, R68, R74, R16 ;  /* 0x0000004a4410723c */ /* 0x000fe20000041810 */
[----:B------:R-:W-:Y:S02]  /*3c60*/  IMAD.U32 R74, RZ, RZ, UR19 ;  /* 0x00000013ff4a7e24 */ /* 0x000fe4000f8e00ff */
[----:B------:R-:W-:Y:S02]  /*3c70*/  @!P2 VIADDMNMX R75, R225, 0xffffffc9, R231, PT ;  /* 0xffffffc9e14ba846 */ /* 0x000fe400038001e7 */
[----:B------:R-:W-:Y:S03]  /*3c80*/  FSEL R72, R72, RZ, P0 ;  /* 0x000000ff48487208 */ /* 0x000fe60000000000 */
[C---:B------:R-:W-:Y:S05]  /*3c90*/  HMMA.16816.F32.BF16 R4, R76.reuse, R88, R4 ;  /* 0x000000584c04723c */ /* 0x040fea0000041804 */
[----:B-1----:R-:W-:Y:S01]  /*3ca0*/  @!P2 IMAD.SHL.U32 R68, R80, 0x2, RZ ;  /* 0x000000025044a824 */ /* 0x002fe200078e00ff */
[----:B------:R-:W-:Y:S02]  /*3cb0*/  @!P2 SHF.R.U32.HI R80, RZ, 0x2, R80 ;  /* 0x00000002ff50a819 */ /* 0x000fe40000011650 */
[C---:B------:R-:W-:Y:S03]  /*3cc0*/  HMMA.16816.F32.BF16 R8, R76.reuse, R90, R8 ;  /* 0x0000005a4c08723c */ /* 0x040fe60000041808 */
[----:B------:R-:W-:Y:S04]  /*3cd0*/  @!P2 LOP3.LUT R68, R68, 0x6, RZ, 0xc0, !PT ;  /* 0x000000064444a812 */ /* 0x000fe800078ec0ff */
[----:B------:R-:W-:Y:S01]  /*3ce0*/  @!P2 LOP3.LUT R68, R68, 0xe0, R80, 0xf8, !PT ;  /* 0x000000e04444a812 */ /* 0x000fe200078ef850 */
[C---:B--2---:R-:W-:Y:S03]  /*3cf0*/  HMMA.16816.F32.BF16 R12, R76.reuse, R84, R12 ;  /* 0x000000544c0c723c */ /* 0x044fe6000004180c */
[----:B------:R-:W-:Y:S02]  /*3d00*/  @!P2 LEA R74, R74, R68, 0x6 ;  /* 0x000000444a4aa211 */ /* 0x000fe400078e30ff */
[----:B------:R1:W2:Y:S02]  /*3d10*/  LDSM.16.M88.4 R68, [R198+0x4800] ;  /* 0x00480000c644783b */ /* 0x0002a40000000200 */
[CC--:B------:R-:W-:Y:S01]  /*3d20*/  @!P2 ISETP.GE.AND P1, PT, R74.reuse, R73.reuse, PT ;  /* 0x000000494a00a20c */ /* 0x0c0fe20003f26270 */
[----:B------:R-:W-:Y:S03]  /*3d30*/  HMMA.16816.F32.BF16 R16, R76, R86, R16 ;  /* 0x000000564c10723c */ /* 0x000fe60000041810 */
[----:B------:R-:W-:Y:S05]  /*3d40*/  @!P2 VIADD R76, R74, 0x1 ;  /* 0x000000014a4ca836 */ /* 0x000fea0000000000 */
[C---:B---3--:R-:W-:Y:S05]  /*3d50*/  HMMA.16816.F32.BF16 R4, R92.reuse, R96, R4 ;  /* 0x000000605c04723c */ /* 0x048fea0000041804 */
[----:B------:R-:W-:Y:S03]  /*3d60*/  @!P2 ISETP.GE.AND P0, PT, R76, R73, PT ;  /* 0x000000494c00a20c */ /* 0x000fe60003f06270 */
[C---:B------:R-:W-:Y:S03]  /*3d70*/  HMMA.16816.F32.BF16 R8, R92.reuse, R98, R8 ;  /* 0x000000625c08723c */ /* 0x040fe60000041808 */
[----:B-1----:R-:W-:Y:S08]  /*3d80*/  IMAD.IADD R198, R0, 0x1, R187 ;  /* 0x0000000100c67824 */ /* 0x002ff000078e02bb */
[----:B------:R-:W-:Y:S02]  /*3d90*/  @!P2 FSEL R4, R4, -INF , !P1 ;  /* 0xff8000000404a808 */ /* 0x000fe40004800000 */
[----:B------:R-:W-:Y:S02]  /*3da0*/  @!P2 FSEL R5, R5, -INF , !P0 ;  /* 0xff8000000505a808 */ /* 0x000fe40004000000 */
[-C--:B------:R-:W-:Y:S01]  /*3db0*/  @!P2 ISETP.GE.AND P1, PT, R74, R75.reuse, PT ;  /* 0x0000004b4a00a20c */ /* 0x080fe20003f26270 */
[--C-:B------:R-:W-:Y:S01]  /*3dc0*/  FFMA.FTZ R148, R4, UR11, -R72.reuse ;  /* 0x0000000b04947c23 */ /* 0x100fe20008010848 */
[C---:B------:R-:W-:Y:S01]  /*3dd0*/  FMUL.FTZ R4, R226.reuse, 1.4426950216293334961 ;  /* 0x3fb8aa3be2047820 */ /* 0x040fe20000410000 */
[----:B------:R-:W-:Y:S01]  /*3de0*/  FSETP.NEU.FTZ.AND P0, PT, R226, -INF , PT ;  /* 0xff800000e200780b */ /* 0x000fe20003f1d000 */
[----:B------:R-:W-:Y:S01]  /*3df0*/  FFMA.FTZ R149, R5, UR11, -R72 ;  /* 0x0000000b05957c23 */ /* 0x000fe20008010848 */
[----:B------:R-:W-:Y:S01]  /*3e00*/  @!P2 FSEL R6, R6, -INF , !P1 ;  /* 0xff8000000606a808 */ /* 0x000fe20004800000 */
[C---:B--2---:R-:W-:Y:S01]  /*3e10*/  HMMA.16816.F32.BF16 R12, R92.reuse, R68, R12 ;  /* 0x000000445c0c723c */ /* 0x044fe2000004180c */
[----:B------:R-:W-:Y:S02]  /*3e20*/  MUFU.EX2 R148, R148 ;  /* 0x0000009400947308 */ /* 0x000fe40000000800 */
[----:B------:R-:W-:Y:S02]  /*3e30*/  FSEL R4, R4, RZ, P0 ;  /* 0x000000ff04047208 */ /* 0x000fe40000000000 */
[----:B------:R-:W-:Y:S02]  /*3e40*/  @!P2 ISETP.GE.AND P0, PT, R76, R75, PT ;  /* 0x0000004b4c00a20c */ /* 0x000fe40003f06270 */
[----:B------:R-:W-:Y:S01]  /*3e50*/  @!P2 IADD3 R5, PT, PT, R74, 0x9, RZ ;  /* 0x000000094a05a810 */ /* 0x000fe20007ffe0ff */
[----:B------:R-:W-:Y:S03]  /*3e60*/  HMMA.16816.F32.BF16 R16, R92, R70, R16 ;  /* 0x000000465c10723c */ /* 0x000fe60000041810 */
[----:B------:R-:W1:Y:S01]  /*3e70*/  MUFU.EX2 R149, R149 ;  /* 0x0000009500957308 */ /* 0x000e620000000800 */
[--C-:B------:R-:W-:Y:S01]  /*3e80*/  FFMA.FTZ R150, R6, UR11, -R4.reuse ;  /* 0x0000000b06967c23 */ /* 0x100fe20008010804 */
[----:B------:R-:W-:Y:S01]  /*3e90*/  @!P2 VIADD R6, R74, 0x8 ;  /* 0x000000084a06a836 */ /* 0x000fe20000000000 */
[----:B------:R-:W-:Y:S04]  /*3ea0*/  @!P2 FSEL R7, R7, -INF , !P0 ;  /* 0xff8000000707a808 */ /* 0x000fe80004000000 */
[-C--:B------:R-:W-:Y:S01]  /*3eb0*/  @!P2 ISETP.GE.AND P0, PT, R6, R73.reuse, PT ;  /* 0x000000490600a20c */ /* 0x080fe20003f06270 */
[----:B------:R-:W-:Y:S02]  /*3ec0*/  FFMA.FTZ R151, R7, UR11, -R4 ;  /* 0x0000000b07977c23 */ /* 0x000fe40008010804 */
[----:B------:R-:W-:Y:S01]  /*3ed0*/  MUFU.EX2 R150, R150 ;  /* 0x0000009600967308 */ /* 0x000fe20000000800 */
[----:B------:R-:W-:Y:S02]  /*3ee0*/  @!P2 FSEL R8, R8, -INF , !P0 ;  /* 0xff8000000808a808 */ /* 0x000fe40004000000 */
[----:B------:R-:W-:Y:S03]  /*3ef0*/  @!P2 ISETP.GE.AND P0, PT, R5, R73, PT ;  /* 0x000000490500a20c */ /* 0x000fe60003f06270 */
[--C-:B------:R-:W-:Y:S01]  /*3f00*/  FFMA.FTZ R152, R8, UR11, -R72.reuse ;  /* 0x0000000b08987c23 */ /* 0x100fe20008010848 */
[----:B------:R-:W-:Y:S03]  /*3f10*/  @!P2 FSEL R9, R9, -INF , !P0 ;  /* 0xff8000000909a808 */ /* 0x000fe60004000000 */
[----:B------:R-:W2:Y:S01]  /*3f20*/  MUFU.EX2 R151, R151 ;  /* 0x0000009700977308 */ /* 0x000ea20000000800 */
[-C--:B------:R-:W-:Y:S01]  /*3f30*/  @!P2 ISETP.GE.AND P0, PT, R6, R75.reuse, PT ;  /* 0x0000004b0600a20c */ /* 0x080fe20003f06270 */
[----:B------:R-:W-:Y:S01]  /*3f40*/  @!P2 VIADD R6, R74, 0x10 ;  /* 0x000000104a06a836 */ /* 0x000fe20000000000 */
[----:B-1----:R-:W-:Y:S01]  /*3f50*/  F2FP.BF16.F32.PACK_AB R8, R149, R148 ;  /* 0x000000949508723e */ /* 0x002fe200000010ff */
[----:B------:R-:W-:Y:S01]  /*3f60*/  FFMA.FTZ R153, R9, UR11, -R72 ;  /* 0x0000000b09997c23 */ /* 0x000fe20008010848 */
[----:B------:R-:W-:Y:S02]  /*3f70*/  @!P2 FSEL R10, R10, -INF , !P0 ;  /* 0xff8000000a0aa808 */ /* 0x000fe40004000000 */
[----:B------:R-:W-:Y:S01]  /*3f80*/  @!P2 ISETP.GE.AND P0, PT, R5, R75, PT ;  /* 0x0000004b0500a20c */ /* 0x000fe20003f06270 */
[----:B------:R-:W-:Y:S02]  /*3f90*/  @!P2 VIADD R5, R74, 0x11 ;  /* 0x000000114a05a836 */ /* 0x000fe40000000000 */
[----:B------:R-:W-:Y:S01]  /*3fa0*/  MUFU.EX2 R152, R152 ;  /* 0x0000009800987308 */ /* 0x000fe20000000800 */
[--C-:B------:R-:W-:Y:S01]  /*3fb0*/  FFMA.FTZ R154, R10, UR11, -R4.reuse ;  /* 0x0000000b0a9a7c23 */ /* 0x100fe20008010804 */
[----:B------:R-:W-:Y:S01]  /*3fc0*/  @!P2 FSEL R11, R11, -INF , !P0 ;  /* 0xff8000000b0ba808 */ /* 0x000fe20004000000 */
[----:B------:R1:W-:Y:S01]  /*3fd0*/  STS [R213], R8 ;  /* 0x00000008d5007388 */ /* 0x0003e20000000800 */
[-C--:B------:R-:W-:Y:S03]  /*3fe0*/  @!P2 ISETP.GE.AND P0, PT, R6, R73.reuse, PT ;  /* 0x000000490600a20c */ /* 0x080fe60003f06270 */
[----:B------:R-:W-:Y:S01]  /*3ff0*/  FFMA.FTZ R155, R11, UR11, -R4 ;  /* 0x0000000b0b9b7c23 */ /* 0x000fe20008010804 */
[----:B------:R-:W-:Y:S02]  /*4000*/  @!P2 FSEL R12, R12, -INF , !P0 ;  /* 0xff8000000c0ca808 */ /* 0x000fe40004000000 */
[----:B------:R-:W3:Y:S01]  /*4010*/  MUFU.EX2 R153, R153 ;  /* 0x0000009900997308 */ /* 0x000ee20000000800 */
[----:B------:R-:W-:Y:S02]  /*4020*/  @!P2 ISETP.GE.AND P0, PT, R5, R73, PT ;  /* 0x000000490500a20c */ /* 0x000fe40003f06270 */
[----:B--2---:R-:W-:Y:S01]  /*4030*/  F2FP.BF16.F32.PACK_AB R7, R151, R150 ;  /* 0x000000969707723e */ /* 0x004fe200000010ff */
[--C-:B------:R-:W-:Y:S01]  /*4040*/  FFMA.FTZ R156, R12, UR11, -R72.reuse ;  /* 0x0000000b0c9c7c23 */ /* 0x100fe20008010848 */
[----:B------:R-:W-:Y:S02]  /*4050*/  @!P2 FSEL R13, R13, -INF , !P0 ;  /* 0xff8000000d0da808 */ /* 0x000fe40004000000 */
[-C--:B------:R-:W-:Y:S01]  /*4060*/  @!P2 ISETP.GE.AND P0, PT, R6, R75.reuse, PT ;  /* 0x0000004b0600a20c */ /* 0x080fe20003f06270 */
[----:B------:R2:W-:Y:S02]  /*4070*/  STS [R213+0x400], R7 ;  /* 0x00040007d5007388 */ /* 0x0005e40000000800 */
[----:B------:R-:W-:Y:S01]  /*4080*/  MUFU.EX2 R154, R154 ;  /* 0x0000009a009a7308 */ /* 0x000fe20000000800 */
[----:B------:R-:W-:Y:S01]  /*4090*/  FFMA.FTZ R157, R13, UR11, -R72 ;  /* 0x0000000b0d9d7c23 */ /* 0x000fe20008010848 */
[----:B------:R-:W-:Y:S02]  /*40a0*/  @!P2 FSEL R14, R14, -INF , !P0 ;  /* 0xff8000000e0ea808 */ /* 0x000fe40004000000 */
[----:B------:R-:W-:Y:S02]  /*40b0*/  @!P2 ISETP.GE.AND P0, PT, R5, R75, PT ;  /* 0x0000004b0500a20c */ /* 0x000fe40003f06270 */
[C---:B------:R-:W-:Y:S01]  /*40c0*/  @!P2 IADD3 R5, PT, PT, R74.reuse, 0x18, RZ ;  /* 0x000000184a05a810 */ /* 0x040fe20007ffe0ff */
[----:B------:R-:W-:Y:S01]  /*40d0*/  @!P2 VIADD R74, R74, 0x19 ;  /* 0x000000194a4aa836 */ /* 0x000fe20000000000 */
[----:B------:R-:W-:Y:S01]  /*40e0*/  @!P2 FSEL R15, R15, -INF , !P0 ;  /* 0xff8000000f0fa808 */ /* 0x000fe20004000000 */
[--C-:B------:R-:W-:Y:S01]  /*40f0*/  FFMA.FTZ R158, R14, UR11, -R4.reuse ;  /* 0x0000000b0e9e7c23 */ /* 0x100fe20008010804 */
[C---:B------:R-:W-:Y:S01]  /*4100*/  @!P2 ISETP.GE.AND P0, PT, R5.reuse, R73, PT ;  /* 0x000000490500a20c */ /* 0x040fe20003f06270 */
[----:B------:R-:W4:Y:S01]  /*4110*/  MUFU.EX2 R155, R155 ;  /* 0x0000009b009b7308 */ /* 0x000f220000000800 */
[----:B------:R-:W-:Y:S01]  /*4120*/  @!P2 ISETP.GE.AND P1, PT, R5, R75, PT ;  /* 0x0000004b0500a20c */ /* 0x000fe20003f26270 */
[----:B------:R-:W-:Y:S01]  /*4130*/  FFMA.FTZ R159, R15, UR11, -R4 ;  /* 0x0000000b0f9f7c23 */ /* 0x000fe20008010804 */
[----:B------:R-:W-:Y:S02]  /*4140*/  @!P2 FSEL R16, R16, -INF , !P0 ;  /* 0xff8000001010a808 */ /* 0x000fe40004000000 */
[----:B------:R-:W-:Y:S02]  /*4150*/  @!P2 ISETP.GE.AND P0, PT, R74, R73, PT ;  /* 0x000000494a00a20c */ /* 0x000fe40003f06270 */
[----:B---3--:R-:W-:Y:S01]  /*4160*/  F2FP.BF16.F32.PACK_AB R6, R153, R152 ;  /* 0x000000989906723e */ /* 0x008fe200000010ff */
[--C-:B------:R-:W-:Y:S01]  /*4170*/  FFMA.FTZ R160, R16, UR11, -R72.reuse ;  /* 0x0000000b10a07c23 */ /* 0x100fe20008010848 */
[----:B------:R-:W-:Y:S01]  /*4180*/  @!P2 FSEL R17, R17, -INF , !P0 ;  /* 0xff8000001111a808 */ /* 0x000fe20004000000 */
[----:B------:R-:W-:Y:S01]  /*4190*/  MUFU.EX2 R156, R156 ;  /* 0x0000009c009c7308 */ /* 0x000fe20000000800 */
[----:B------:R-:W-:Y:S01]  /*41a0*/  @!P2 ISETP.GE.AND P0, PT, R74, R75, PT ;  /* 0x0000004b4a00a20c */ /* 0x000fe20003f06270 */
[----:B------:R3:W-:Y:S01]  /*41b0*/  STS [R234], R6 ;  /* 0x00000006ea007388 */ /* 0x0007e20000000800 */
[----:B------:R-:W-:Y:S01]  /*41c0*/  @!P2 FSEL R18, R18, -INF , !P1 ;  /* 0xff8000001212a808 */ /* 0x000fe20004800000 */
[----:B------:R-:W-:Y:S01]  /*41d0*/  FFMA.FTZ R72, R17, UR11, -R72 ;  /* 0x0000000b11487c23 */ /* 0x000fe20008010848 */
[----:B------:R-:W-:Y:S02]  /*41e0*/  @!P2 FSEL R19, R19, -INF , !P0 ;  /* 0xff8000001313a808 */ /* 0x000fe40004000000 */
[----:B----4-:R-:W-:Y:S01]  /*41f0*/  F2FP.BF16.F32.PACK_AB R10, R155, R154 ;  /* 0x0000009a9b0a723e */ /* 0x010fe200000010ff */
[--C-:B------:R-:W-:Y:S02]  /*4200*/  FFMA.FTZ R162, R18, UR11, -R4.reuse ;  /* 0x0000000b12a27c23 */ /* 0x100fe40008010804 */
[----:B------:R-:W4:Y:S01]  /*4210*/  MUFU.EX2 R157, R157 ;  /* 0x0000009d009d7308 */ /* 0x000f220000000800 */
[----:B------:R-:W-:Y:S01]  /*4220*/  FFMA.FTZ R4, R19, UR11, -R4 ;  /* 0x0000000b13047c23 */ /* 0x000fe20008010804 */
[----:B------:R-:W-:Y:S08]  /*4230*/  STS [R234+0x400], R10 ;  /* 0x0004000aea007388 */ /* 0x000ff00000000800 */
[----:B------:R-:W-:Y:S10]  /*4240*/  MUFU.EX2 R158, R158 ;  /* 0x0000009e009e7308 */ /* 0x000ff40000000800 */
[----:B------:R-:W1:Y:S01]  /*4250*/  MUFU.EX2 R159, R159 ;  /* 0x0000009f009f7308 */ /* 0x000e620000000800 */
[----:B----4-:R-:W-:Y:S05]  /*4260*/  F2FP.BF16.F32.PACK_AB R9, R157, R156 ;  /* 0x0000009c9d09723e */ /* 0x010fea00000010ff */
[----:B------:R-:W-:Y:S04]  /*4270*/  STS [R215], R9 ;  /* 0x00000009d7007388 */ /* 0x000fe80000000800 */
[----:B------:R-:W-:Y:S10]  /*4280*/  MUFU.EX2 R161, R72 ;  /* 0x0000004800a17308 */ /* 0x000ff40000000800 */
[----:B------:R4:W-:Y:S01]  /*4290*/  MUFU.EX2 R165, R4 ;  /* 0x0000000400a57308 */ /* 0x0009e20000000800 */
[----:B-1----:R-:W-:Y:S05]  /*42a0*/  F2FP.BF16.F32.PACK_AB R8, R159, R158 ;  /* 0x0000009e9f08723e */ /* 0x002fea00000010ff */
[----:B------:R-:W-:Y:S04]  /*42b0*/  STS [R215+0x400], R8 ;  /* 0x00040008d7007388 */ /* 0x000fe80000000800 */
[----:B------:R-:W2:Y:S10]  /*42c0*/  MUFU.EX2 R160, R160 ;  /* 0x000000a000a07308 */ /* 0x000eb40000000800 */
[----:B------:R-:W3:Y:S01]  /*42d0*/  MUFU.EX2 R162, R162 ;  /* 0x000000a200a27308 */ /* 0x000ee20000000800 */
[C---:B----4-:R-:W-:Y:S04]  /*42e0*/  LEA R4, P0, R203.reuse, R222, 0x2 ;  /* 0x000000decb047211 */ /* 0x050fe800078010ff */
[----:B------:R-:W-:Y:S02]  /*42f0*/  LEA.HI.X R5, R203, R223, RZ, 0x2, P0 ;  /* 0x000000dfcb057211 */ /* 0x000fe400000f14ff */
[----:B--2---:R-:W-:Y:S03]  /*4300*/  F2FP.BF16.F32.PACK_AB R7, R161, R160 ;  /* 0x000000a0a107723e */ /* 0x004fe600000010ff */
[----:B------:R-:W2:Y:S05]  /*4310*/  LDG.E R164, desc[UR20][R4.64] ;  /* 0x0000001404a47981 */ /* 0x000eaa000c1e1900 */
[----:B------:R-:W-:Y:S01]  /*4320*/  STS [R220], R7 ;  /* 0x00000007dc007388 */ /* 0x000fe20000000800 */
[----:B---3--:R-:W-:Y:S04]  /*4330*/  F2FP.BF16.F32.PACK_AB R6, R165, R162 ;  /* 0x000000a2a506723e */ /* 0x008fe800000010ff */
[----:B------:R1:W3:Y:S05]  /*4340*/  LDG.E R163, desc[UR20][R4.64+0x20] ;  /* 0x0000201404a37981 */ /* 0x0002ea000c1e1900 */
[----:B------:R-:W-:Y:S05]  /*4350*/  STS [R220+0x400], R6 ;  /* 0x00040006dc007388 */ /* 0x000fea0000000800 */
[----:B------:R-:W-:Y:S05]  /*4360*/  LDSM.16.M88.4 R16, [R197+0xc000] ;  /* 0x00c00000c510783b */ /* 0x000fea0000000200 */
[----:B------:R-:W1:Y:S05]  /*4370*/  LDSM.16.M88.4 R8, [R193+0x6000] ;  /* 0x00600000c108783b */ /* 0x000e6a0000000200 */
[----:B------:R-:W4:Y:S05]  /*4380*/  LDSM.16.M88.4 R68, [R193+0x6800] ;  /* 0x00680000c144783b */ /* 0x000f2a0000000200 */
[----:B------:R-:W-:Y:S05]  /*4390*/  LDSM.16.M88.4 R72, [R186+0xc000] ;  /* 0x00c00000ba48783b */ /* 0x000fea0000000200 */
[----:B------:R-:W4:Y:S05]  /*43a0*/  LDSM.16.M88.4 R76, [R199+0x6000] ;  /* 0x00600000c74c783b */ /* 0x000f2a0000000200 */
[----:B------:R-:W4:Y:S05]  /*43b0*/  LDSM.16.M88.4 R80, [R199+0x6800] ;  /* 0x00680000c750783b */ /* 0x000f2a0000000200 */
[----:B------:R-:W-:Y:S05]  /*43c0*/  LDSM.16.M88.4 R84, [R194+0xc000] ;  /* 0x00c00000c254783b */ /* 0x000fea0000000200 */
[----:B------:R-:W4:Y:S05]  /*43d0*/  LDSM.16.M88.4 R88, [R0+0x6000] ;  /* 0x006000000058783b */ /* 0x000f2a0000000200 */
[----:B------:R-:W-:Y:S01]  /*43e0*/  LDSM.16.M88.4 R92, [R185+0xc000] ;  /* 0x00c00000b95c783b */ /* 0x000fe20000000200 */
[C---:B-1----:R-:W-:Y:S04]  /*43f0*/  HMMA.16816.F32.BF16 R4, R16.reuse, R8, RZ ;  /* 0x000000081004723c */ /* 0x042fe800000418ff */
[----:B------:R-:W-:Y:S04]  /*4400*/  LDSM.16.M88.4 R96, [R198+0x6000] ;  /* 0x00600000c660783b */ /* 0x000fe80000000200 */
[C---:B------:R-:W-:Y:S08]  /*4410*/  HMMA.16816.F32.BF16 R8, R16.reuse, R10, RZ ;  /* 0x0000000a1008723c */ /* 0x040ff000000418ff */
[C---:B----4-:R-:W-:Y:S08]  /*4420*/  HMMA.16816.F32.BF16 R12, R16.reuse, R68, RZ ;  /* 0x00000044100c723c */ /* 0x050ff000000418ff */
[----:B------:R-:W-:Y:S01]  /*4430*/  HMMA.16816.F32.BF16 R16, R16, R70, RZ ;  /* 0x000000461010723c */ /* 0x000fe200000418ff */
[----:B------:R-:W1:Y:S07]  /*4440*/  LDSM.16.M88.4 R68, [R0+0x6800] ;  /* 0x006800000044783b */ /* 0x000e6e0000000200 */
[C---:B------:R-:W-:Y:S08]  /*4450*/  HMMA.16816.F32.BF16 R4, R72.reuse, R76, R4 ;  /* 0x0000004c4804723c */ /* 0x040ff00000041804 */
[C---:B------:R-:W-:Y:S01]  /*4460*/  HMMA.16816.F32.BF16 R8, R72.reuse, R78, R8 ;  /* 0x0000004e4808723c */ /* 0x040fe20000041808 */
[----:B------:R-:W-:Y:S07]  /*4470*/  LDSM.16.M88.4 R76, [R197+0xe000] ;  /* 0x00e00000c54c783b */ /* 0x000fee0000000200 */
[C---:B------:R-:W-:Y:S08]  /*4480*/  HMMA.16816.F32.BF16 R12, R72.reuse, R80, R12 ;  /* 0x00000050480c723c */ /* 0x040ff0000004180c */
[----:B------:R-:W-:Y:S01]  /*4490*/  HMMA.16816.F32.BF16 R16, R72, R82, R16 ;  /* 0x000000524810723c */ /* 0x000fe20000041810 */
[----:B------:R-:W4:Y:S05]  /*44a0*/  LDSM.16.M88.4 R72, [R198+0x6800] ;  /* 0x00680000c648783b */ /* 0x000f2a0000000200 */
[----:B------:R-:W4:Y:S02]  /*44b0*/  LDSM.16.M88.4 R80, [R193+0x8000] ;  /* 0x00800000c150783b */ /* 0x000f240000000200 */
[C---:B------:R-:W-:Y:S08]  /*44c0*/  HMMA.16816.F32.BF16 R4, R84.reuse, R88, R4 ;  /* 0x000000585404723c */ /* 0x040ff00000041804 */
[C---:B------:R-:W-:Y:S01]  /*44d0*/  HMMA.16816.F32.BF16 R8, R84.reuse, R90, R8 ;  /* 0x0000005a5408723c */ /* 0x040fe20000041808 */
[----:B------:R-:W-:Y:S07]  /*44e0*/  LDSM.16.M88.4 R88, [R199+0x8000] ;  /* 0x00800000c758783b */ /* 0x000fee0000000200 */
[C---:B-1----:R-:W-:Y:S08]  /*44f0*/  HMMA.16816.F32.BF16 R12, R84.reuse, R68, R12 ;  /* 0x00000044540c723c */ /* 0x042ff0000004180c */
[----:B------:R-:W-:Y:S01]  /*4500*/  HMMA.16816.F32.BF16 R16, R84, R70, R16 ;  /* 0x000000465410723c */ /* 0x000fe20000041810 */
[----:B------:R-:W1:Y:S05]  /*4510*/  LDSM.16.M88.4 R68, [R193+0x8800] ;  /* 0x00880000c144783b */ /* 0x000e6a0000000200 */
[----:B------:R-:W1:Y:S02]  /*4520*/  LDSM.16.M88.4 R84, [R186+0xe000] ;  /* 0x00e00000ba54783b */ /* 0x000e640000000200 */
[C---:B------:R-:W-:Y:S08]  /*4530*/  HMMA.16816.F32.BF16 R4, R92.reuse, R96, R4 ;  /* 0x000000605c04723c */ /* 0x040ff00000041804 */
[C---:B------:R-:W-:Y:S01]  /*4540*/  HMMA.16816.F32.BF16 R8, R92.reuse, R98, R8 ;  /* 0x000000625c08723c */ /* 0x040fe20000041808 */
[----:B------:R-:W-:Y:S07]  /*4550*/  LDSM.16.M88.4 R96, [R0+0x8000] ;  /* 0x008000000060783b */ /* 0x000fee0000000200 */
[C---:B----4-:R-:W-:Y:S08]  /*4560*/  HMMA.16816.F32.BF16 R12, R92.reuse, R72, R12 ;  /* 0x000000485c0c723c */ /* 0x050ff0000004180c */
        /* <DEDUP_REMOVED lines=16> */
[----:B------:R-:W2:Y:S02]  /*4670*/  LDSM.16.M88.4 R84, [R197+0x10000] ;  /* 0x01000000c554783b */ /* 0x000ea40000000200 */
[C---:B------:R-:W-:Y:S08]  /*4680*/  HMMA.16816.F32.BF16 R4, R92.reuse, R96, R4 ;  /* 0x000000605c04723c */ /* 0x040ff00000041804 */
[C---:B------:R-:W-:Y:S01]  /*4690*/  HMMA.16816.F32.BF16 R8, R92.reuse, R98, R8 ;  /* 0x000000625c08723c */ /* 0x040fe20000041808 */
[----:B------:R-:W-:Y:S07]  /*46a0*/  LDSM.16.M88.4 R96, [R199+0xa000] ;  /* 0x00a00000c760783b */ /* 0x000fee0000000200 */
[C---:B-1----:R-:W-:Y:S08]  /*46b0*/  HMMA.16816.F32.BF16 R12, R92.reuse, R68, R12 ;  /* 0x000000445c0c723c */ /* 0x042ff0000004180c */
[----:B------:R-:W-:Y:S01]  /*46c0*/  HMMA.16816.F32.BF16 R16, R92, R70, R16 ;  /* 0x000000465c10723c */ /* 0x000fe20000041810 */
[----:B------:R-:W1:Y:S05]  /*46d0*/  LDSM.16.M88.4 R68, [R193+0xa800] ;  /* 0x00a80000c144783b */ /* 0x000e6a0000000200 */
[----:B------:R-:W3:Y:S02]  /*46e0*/  LDSM.16.M88.4 R92, [R186+0x10000] ;  /* 0x01000000ba5c783b */ /* 0x000ee40000000200 */
[C---:B------:R-:W-:Y:S08]  /*46f0*/  HMMA.16816.F32.BF16 R4, R76.reuse, R80, R4 ;  /* 0x000000504c04723c */ /* 0x040ff00000041804 */
[C---:B------:R-:W-:Y:S01]  /*4700*/  HMMA.16816.F32.BF16 R8, R76.reuse, R82, R8 ;  /* 0x000000524c08723c */ /* 0x040fe20000041808 */
[----:B------:R-:W-:Y:S07]  /*4710*/  LDSM.16.M88.4 R80, [R0+0xa000] ;  /* 0x00a000000050783b */ /* 0x000fee0000000200 */
[C---:B----4-:R-:W-:Y:S08]  /*4720*/  HMMA.16816.F32.BF16 R12, R76.reuse, R72, R12 ;  /* 0x000000484c0c723c */ /* 0x050ff0000004180c */
[----:B------:R-:W-:Y:S01]  /*4730*/  HMMA.16816.F32.BF16 R16, R76, R74, R16 ;  /* 0x0000004a4c10723c */ /* 0x000fe20000041810 */
[----:B------:R-:W4:Y:S05]  /*4740*/  LDSM.16.M88.4 R72, [R199+0xa800] ;  /* 0x00a80000c748783b */ /* 0x000f2a0000000200 */
        /* <DEDUP_REMOVED lines=8> */
[C---:B---3--:R-:W-:Y:S08]  /*47d0*/  HMMA.16816.F32.BF16 R4, R92.reuse, R96, R4 ;  /* 0x000000605c04723c */ /* 0x048ff00000041804 */
[C---:B------:R-:W-:Y:S08]  /*47e0*/  HMMA.16816.F32.BF16 R8, R92.reuse, R98, R8 ;  /* 0x000000625c08723c */ /* 0x040ff00000041808 */
[C---:B----4-:R-:W-:Y:S08]  /*47f0*/  HMMA.16816.F32.BF16 R12, R92.reuse, R72, R12 ;  /* 0x000000485c0c723c */ /* 0x050ff0000004180c */
[----:B------:R-:W-:Y:S01]  /*4800*/  HMMA.16816.F32.BF16 R16, R92, R74, R16 ;  /* 0x0000004a5c10723c */ /* 0x000fe20000041810 */
[----:B------:R-:W3:Y:S07]  /*4810*/  LDSM.16.M88.4 R72, [R198+0xa800] ;  /* 0x00a80000c648783b */ /* 0x000eee0000000200 */
[C---:B------:R-:W-:Y:S08]  /*4820*/  HMMA.16816.F32.BF16 R4, R76.reuse, R80, R4 ;  /* 0x000000504c04723c */ /* 0x040ff00000041804 */
[C---:B------:R-:W-:Y:S08]  /*4830*/  HMMA.16816.F32.BF16 R8, R76.reuse, R82, R8 ;  /* 0x000000524c08723c */ /* 0x040ff00000041808 */
[C---:B-1----:R-:W-:Y:S08]  /*4840*/  HMMA.16816.F32.BF16 R12, R76.reuse, R68, R12 ;  /* 0x000000444c0c723c */ /* 0x042ff0000004180c */
[----:B------:R-:W-:Y:S08]  /*4850*/  HMMA.16816.F32.BF16 R16, R76, R70, R16 ;  /* 0x000000464c10723c */ /* 0x000ff00000041810 */
[C---:B--2---:R-:W-:Y:S08]  /*4860*/  HMMA.16816.F32.BF16 R4, R84.reuse, R88, R4 ;  /* 0x000000585404723c */ /* 0x044ff00000041804 */
[C---:B------:R-:W-:Y:S08]  /*4870*/  HMMA.16816.F32.BF16 R8, R84.reuse, R90, R8 ;  /* 0x0000005a5408723c */ /* 0x040ff00000041808 */
[C---:B---3--:R-:W-:Y:S03]  /*4880*/  HMMA.16816.F32.BF16 R12, R84.reuse, R72, R12 ;  /* 0x00000048540c723c */ /* 0x048fe6000004180c */
[C---:B------:R-:W-:Y:S01]  /*4890*/  FADD.FTZ R4, -R164.reuse, R4 ;  /* 0x00000004a4047221 */ /* 0x040fe20000010100 */
[----:B------:R-:W-:Y:S01]  /*48a0*/  FADD.FTZ R5, -R164, R5 ;  /* 0x00000005a4057221 */ /* 0x000fe20000010100 */
[C---:B------:R-:W-:Y:S01]  /*48b0*/  FADD.FTZ R6, -R163.reuse, R6 ;  /* 0x00000006a3067221 */ /* 0x040fe20000010100 */
[----:B------:R-:W-:Y:S01]  /*48c0*/  FADD.FTZ R7, -R163, R7 ;  /* 0x00000007a3077221 */ /* 0x000fe20000010100 */
[----:B------:R-:W-:Y:S01]  /*48d0*/  FMUL.FTZ R4, R148, R4 ;  /* 0x0000000494047220 */ /* 0x000fe20000410000 */
[----:B------:R-:W-:Y:S03]  /*48e0*/  HMMA.16816.F32.BF16 R16, R84, R74, R16 ;  /* 0x0000004a5410723c */ /* 0x000fe60000041810 */
[C---:B------:R-:W-:Y:S01]  /*48f0*/  FADD.FTZ R8, -R164.reuse, R8 ;  /* 0x00000008a4087221 */ /* 0x040fe20000010100 */
[----:B------:R-:W-:Y:S01]  /*4900*/  FADD.FTZ R9, -R164, R9 ;  /* 0x00000009a4097221 */ /* 0x000fe20000010100 */
[----:B------:R-:W-:Y:S01]  /*4910*/  FMUL.FTZ R5, R149, R5 ;  /* 0x0000000595057220 */ /* 0x000fe20000410000 */
[----:B------:R-:W-:Y:S01]  /*4920*/  FMUL.FTZ R6, R150, R6 ;  /* 0x0000000696067220 */ /* 0x000fe20000410000 */
[----:B------:R-:W-:Y:S01]  /*4930*/  FMUL.FTZ R8, R152, R8 ;  /* 0x0000000898087220 */ /* 0x000fe20000410000 */
[----:B------:R-:W-:Y:S01]  /*4940*/  FMUL.FTZ R9, R153, R9 ;  /* 0x0000000999097220 */ /* 0x000fe20000410000 */
[----:B------:R-:W-:Y:S01]  /*4950*/  FMUL.FTZ R7, R151, R7 ;  /* 0x0000000797077220 */ /* 0x000fe20000410000 */
[----:B------:R-:W-:Y:S01]  /*4960*/  F2FP.BF16.F32.PACK_AB R4, R5, R4 ;  /* 0x000000040504723e */ /* 0x000fe200000010ff */
[C---:B------:R-:W-:Y:S01]  /*4970*/  FADD.FTZ R12, -R164.reuse, R12 ;  /* 0x0000000ca40c7221 */ /* 0x040fe20000010100 */
[----:B------:R-:W-:Y:S01]  /*4980*/  FADD.FTZ R13, -R164, R13 ;  /* 0x0000000da40d7221 */ /* 0x000fe20000010100 */
[C---:B------:R-:W-:Y:S01]  /*4990*/  FADD.FTZ R10, -R163.reuse, R10 ;  /* 0x0000000aa30a7221 */ /* 0x040fe20000010100 */
[----:B------:R-:W-:Y:S01]  /*49a0*/  FADD.FTZ R11, -R163, R11 ;  /* 0x0000000ba30b7221 */ /* 0x000fe20000010100 */
[----:B------:R-:W-:Y:S01]  /*49b0*/  FMUL.FTZ R12, R156, R12 ;  /* 0x0000000c9c0c7220 */ /* 0x000fe20000410000 */
[----:B------:R-:W-:Y:S01]  /*49c0*/  FMUL.FTZ R13, R157, R13 ;  /* 0x0000000d9d0d7220 */ /* 0x000fe20000410000 */
[C---:B------:R-:W-:Y:S01]  /*49d0*/  FADD.FTZ R14, -R163.reuse, R14 ;  /* 0x0000000ea30e7221 */ /* 0x040fe20000010100 */
[C---:B------:R-:W-:Y:S01]  /*49e0*/  FADD.FTZ R15, -R163.reuse, R15 ;  /* 0x0000000fa30f7221 */ /* 0x040fe20000010100 */
[C---:B------:R-:W-:Y:S01]  /*49f0*/  FADD.FTZ R16, -R164.reuse, R16 ;  /* 0x00000010a4107221 */ /* 0x040fe20000010100 */
[----:B------:R-:W-:Y:S01]  /*4a00*/  FADD.FTZ R17, -R164, R17 ;  /* 0x00000011a4117221 */ /* 0x000fe20000010100 */
[C---:B------:R-:W-:Y:S01]  /*4a10*/  FADD.FTZ R18, -R163.reuse, R18 ;  /* 0x00000012a3127221 */ /* 0x040fe20000010100 */
[----:B------:R-:W-:Y:S01]  /*4a20*/  FADD.FTZ R19, -R163, R19 ;  /* 0x00000013a3137221 */ /* 0x000fe20000010100 */
[----:B------:R-:W-:Y:S01]  /*4a30*/  FMUL.FTZ R16, R160, R16 ;  /* 0x00000010a0107220 */ /* 0x000fe20000410000 */
[----:B------:R-:W-:Y:S01]  /*4a40*/  F2FP.BF16.F32.PACK_AB R8, R9, R8 ;  /* 0x000000080908723e */ /* 0x000fe200000010ff */
[----:B------:R-:W-:Y:S01]  /*4a50*/  FMUL.FTZ R17, R161, R17 ;  /* 0x00000011a1117220 */ /* 0x000fe20000410000 */
[----:B------:R-:W-:Y:S01]  /*4a60*/  F2FP.BF16.F32.PACK_AB R12, R13, R12 ;  /* 0x0000000c0d0c723e */ /* 0x000fe200000010ff */
[----:B------:R-:W-:Y:S01]  /*4a70*/  FMUL.FTZ R10, R154, R10 ;  /* 0x0000000a9a0a7220 */ /* 0x000fe20000410000 */
[----:B------:R-:W-:Y:S01]  /*4a80*/  FMUL.FTZ R11, R155, R11 ;  /* 0x0000000b9b0b7220 */ /* 0x000fe20000410000 */
[----:B------:R-:W-:Y:S01]  /*4a90*/  F2FP.BF16.F32.PACK_AB R6, R7, R6 ;  /* 0x000000060706723e */ /* 0x000fe200000010ff */
[----:B------:R-:W-:Y:S01]  /*4aa0*/  FMUL.FTZ R14, R158, R14 ;  /* 0x0000000e9e0e7220 */ /* 0x000fe20000410000 */
[----:B------:R-:W-:Y:S01]  /*4ab0*/  F2FP.BF16.F32.PACK_AB R16, R17, R16 ;  /* 0x000000101110723e */ /* 0x000fe200000010ff */
[----:B------:R-:W-:Y:S01]  /*4ac0*/  FMUL.FTZ R15, R159, R15 ;  /* 0x0000000f9f0f7220 */ /* 0x000fe20000410000 */
[----:B------:R-:W-:Y:S01]  /*4ad0*/  FMUL.FTZ R18, R162, R18 ;  /* 0x00000012a2127220 */ /* 0x000fe20000410000 */
[----:B------:R-:W-:Y:S01]  /*4ae0*/  FMUL.FTZ R19, R165, R19 ;  /* 0x00000013a5137220 */ /* 0x000fe20000410000 */
[----:B------:R-:W-:Y:S06]  /*4af0*/  @!P4 BRA `(.L_x_222) ;  /* 0x0000000000e4c947 */ /* 0x000fec0003800000 */
[----:B------:R-:W-:Y:S01]  /*4b00*/  IADD3 R9, P0, PT, RZ, -UR24, RZ ;  /* 0x80000018ff097c10 */ /* 0x000fe2000ff1e0ff */
[----:B------:R-:W-:Y:S01]  /*4b10*/  IMAD.MOV.U32 R13, RZ, RZ, -0x6000 ;  /* 0xffffa000ff0d7424 */ /* 0x000fe200078e00ff */
[----:B------:R-:W-:Y:S02]  /*4b20*/  LOP3.LUT R7, R230, 0x1, RZ, 0xc0, !PT ;  /* 0x00000001e6077812 */ /* 0x000fe400078ec0ff */
[----:B------:R-:W-:Y:S01]  /*4b30*/  ISETP.GE.AND P3, PT, R205, UR6, PT ;  /* 0x00000006cd007c0c */ /* 0x000fe2000bf66270 */
[----:B------:R-:W-:Y:S01]  /*4b40*/  IMAD.X R5, RZ, RZ, ~UR5, P0 ;  /* 0x80000005ff057e24 */ /* 0x000fe200080e06ff */
[----:B------:R-:W-:Y:S01]  /*4b50*/  ISETP.NE.U32.AND P0, PT, R7, 0x1, PT ;  /* 0x000000010700780c */ /* 0x000fe20003f05070 */
[----:B------:R-:W-:Y:S01]  /*4b60*/  IMAD.U32 R7, RZ, RZ, UR8 ;  /* 0x00000008ff077e24 */ /* 0x000fe2000f8e00ff */
[----:B------:R-:W-:Y:S02]  /*4b70*/  ISETP.GE.AND P2, PT, R211, UR6, PT ;  /* 0x00000006d3007c0c */ /* 0x000fe4000bf46270 */
[----:B------:R-:W-:Y:S02]  /*4b80*/  SHF.R.S64 R9, R9, 0x1f, R5 ;  /* 0x0000001f09097819 */ /* 0x000fe40000001005 */
[----:B------:R-:W-:Y:S02]  /*4b90*/  SEL R13, R13, 0x6000, !P0 ;  /* 0x000060000d0d7807 */ /* 0x000fe40004000000 */
[----:B------:R-:W-:Y:S01]  /*4ba0*/  IADD3 R240, P1, PT, R240, R9, RZ ;  /* 0x00000009f0f07210 */ /* 0x000fe20007f3e0ff */
[----:B------:R-:W-:Y:S02]  /*4bb0*/  IMAD.U32 R9, RZ, RZ, UR8 ;  /* 0x00000008ff097e24 */ /* 0x000fe4000f8e00ff */
[--C-:B------:R-:W-:Y:S01]  /*4bc0*/  IMAD.IADD R224, R224, 0x1, R13.reuse ;  /* 0x00000001e0e07824 */ /* 0x100fe200078e020d */
[----:B------:R-:W-:Y:S01]  /*4bd0*/  LEA.HI.X.SX32 R241, R5, R241, 0x1, P1 ;  /* 0x000000f105f17211 */ /* 0x000fe200008f0eff */
[--C-:B------:R-:W-:Y:S01]  /*4be0*/  IMAD.IADD R228, R228, 0x1, R13.reuse ;  /* 0x00000001e4e47824 */ /* 0x100fe200078e020d */
[----:B------:R-:W-:Y:S01]  /*4bf0*/  ISETP.GE.AND P1, PT, R210, UR6, PT ;  /* 0x00000006d2007c0c */ /* 0x000fe2000bf26270 */
[----:B------:R-:W-:Y:S01]  /*4c00*/  IMAD.U32 R5, RZ, RZ, UR9 ;  /* 0x00000009ff057e24 */ /* 0x000fe2000f8e00ff */
[----:B------:R-:W-:Y:S01]  /*4c10*/  LEA R68, P0, R9, R240, 0x1 ;  /* 0x000000f009447211 */ /* 0x000fe200078008ff */
[----:B------:R-:W-:Y:S01]  /*4c20*/  @!PT LDS RZ, [RZ] ;  /* 0x00000000fffff984 */ /* 0x000fe20000000800 */
[----:B------:R-:W-:Y:S01]  /*4c30*/  @!PT LDS RZ, [RZ] ;  /* 0x00000000fffff984 */ /* 0x000fe20000000800 */
[----:B------:R-:W-:Y:S01]  /*4c40*/  @!PT LDS RZ, [RZ] ;  /* 0x00000000fffff984 */ /* 0x000fe20000000800 */
[----:B------:R1:W-:Y:S01]  /*4c50*/  @!P3 LDGSTS.E.BYPASS.LTC128B.128 [R224], desc[UR20][R240.64] ;  /* 0x00000000f0e0bfae */ /* 0x0003e2000b981a14 */
[----:B------:R-:W-:Y:S02]  /*4c60*/  IMAD.IADD R189, R189, 0x1, R13 ;  /* 0x00000001bdbd7824 */ /* 0x000fe400078e020d */
[----:B------:R-:W-:Y:S01]  /*4c70*/  LEA.HI.X R69, R7, R241, R5, 0x1, P0 ;  /* 0x000000f107457211 */ /* 0x000fe200000f0c05 */
[----:B------:R1:W-:Y:S04]  /*4c80*/  @P3 STS.64 [R228], RZ ;  /* 0x000000ffe4003388 */ /* 0x0003e80000000a00 */
[----:B------:R1:W-:Y:S04]  /*4c90*/  @P3 STS.64 [R228+0x8], RZ ;  /* 0x000008ffe4003388 */ /* 0x0003e80000000a00 */
[----:B------:R-:W-:Y:S01]  /*4ca0*/  @!PT LDS RZ, [RZ] ;  /* 0x00000000fffff984 */ /* 0x000fe20000000800 */
[----:B------:R-:W-:Y:S01]  /*4cb0*/  @!PT LDS RZ, [RZ] ;  /* 0x00000000fffff984 */ /* 0x000fe20000000800 */
[----:B------:R-:W-:Y:S01]  /*4cc0*/  @!PT LDS RZ, [RZ] ;  /* 0x00000000fffff984 */ /* 0x000fe20000000800 */
[----:B------:R1:W-:Y:S04]  /*4cd0*/  @!P2 LDGSTS.E.BYPASS.LTC128B.128 [R224+0x2000], desc[UR20][R240.64+0x80] ;  /* 0x02000080f0e0afae */ /* 0x0003e8000b981a14 */
[----:B------:R1:W-:Y:S04]  /*4ce0*/  @P2 STS.64 [R228+0x2000], RZ ;  /* 0x002000ffe4002388 */ /* 0x0003e80000000a00 */
        /* <DEDUP_REMOVED lines=25> */
[----:B------:R-:W0:Y:S02]  /*4e80*/  LDGDEPBAR ;  /* 0x00000000000079af */ /* 0x000e240000000000 */
.L_x_222:
[----:B------:R-:W-:Y:S01]  /*4e90*/  F2FP.BF16.F32.PACK_AB R10, R11, R10 ;  /* 0x0000000a0b0a723e */ /* 0x000fe200000010ff */
[----:B------:R-:W-:Y:S01]  /*4ea0*/  STS [R213+-0x2000], R4 ;  /* 0xffe00004d5007388 */ /* 0x000fe20000000800 */
[----:B------:R-:W-:Y:S01]  /*4eb0*/  F2FP.BF16.F32.PACK_AB R14, R15, R14 ;  /* 0x0000000e0f0e723e */ /* 0x000fe200000010ff */
[----:B------:R-:W-:Y:S01]  /*4ec0*/  IMAD R223, R216, UR7, RZ ;  /* 0x00000007d8df7c24 */ /* 0x000fe2000f8e02ff */
[----:B------:R-:W-:Y:S02]  /*4ed0*/  F2FP.BF16.F32.PACK_AB R18, R19, R18 ;  /* 0x000000121312723e */ /* 0x000fe400000010ff */
[----:B------:R-:W-:Y:S05]  /*4ee0*/  STS [R213+-0x1c00], R6 ;  /* 0xffe40006d5007388 */ /* 0x000fea0000000800 */
[----:B------:R-:W-:Y:S05]  /*4ef0*/  STS [R234+-0x2000], R8 ;  /* 0xffe00008ea007388 */ /* 0x000fea0000000800 */
[----:B------:R-:W-:Y:S05]  /*4f00*/  STS [R234+-0x1c00], R10 ;  /* 0xffe4000aea007388 */ /* 0x000fea0000000800 */
[----:B------:R-:W-:Y:S05]  /*4f10*/  STS [R215+-0x2000], R12 ;  /* 0xffe0000cd7007388 */ /* 0x000fea0000000800 */
[----:B------:R-:W-:Y:S05]  /*4f20*/  STS [R215+-0x1c00], R14 ;  /* 0xffe4000ed7007388 */ /* 0x000fea0000000800 */
[----:B------:R-:W-:Y:S05]  /*4f30*/  STS [R220+-0x2000], R16 ;  /* 0xffe00010dc007388 */ /* 0x000fea0000000800 */
[----:B------:R-:W-:Y:S01]  /*4f40*/  STS [R220+-0x1c00], R18 ;  /* 0xffe40012dc007388 */ /* 0x000fe20000000800 */
[----:B------:R-:W-:Y:S06]  /*4f50*/  BAR.SYNC.DEFER_BLOCKING 0x0 ;  /* 0x0000000000007b1d */ /* 0x000fec0000010000 */
[----:B------:R-:W-:Y:S05]  /*4f60*/  LDSM.16.MT88.4 R4, [R192] ;  /* 0x00000000c004783b */ /* 0x000fea0000004200 */
[----:B------:R-:W2:Y:S05]  /*4f70*/  LDSM.16.MT88.4 R8, [R196+0xc000] ;  /* 0x00c00000c408783b */ /* 0x000eaa0000004200 */
[----:B------:R-:W3:Y:S05]  /*4f80*/  LDSM.16.MT88.4 R12, [R191] ;  /* 0x00000000bf0c783b */ /* 0x000eea0000004200 */
[----:B------:R-:W4:Y:S05]  /*4f90*/  LDSM.16.MT88.4 R16, [R196+0xe000] ;  /* 0x00e00000c410783b */ /* 0x000f2a0000004200 */
[----:B-1----:R-:W1:Y:S05]  /*4fa0*/  LDSM.16.MT88.4 R68, [R196+0x10000] ;  /* 0x01000000c444783b */ /* 0x002e6a0000004200 */
[----:B------:R-:W-:Y:S05]  /*4fb0*/  LDSM.16.MT88.4 R72, [R192+0x800] ;  /* 0x00080000c048783b */ /* 0x000fea0000004200 */
[----:B------:R-:W5:Y:S05]  /*4fc0*/  LDSM.16.MT88.4 R76, [R196+0xc800] ;  /* 0x00c80000c44c783b */ /* 0x000f6a0000004200 */
[----:B------:R-:W5:Y:S05]  /*4fd0*/  LDSM.16.MT88.4 R80, [R191+0x800] ;  /* 0x00080000bf50783b */ /* 0x000f6a0000004200 */
[----:B------:R-:W5:Y:S01]  /*4fe0*/  LDSM.16.MT88.4 R84, [R196+0xe800] ;  /* 0x00e80000c454783b */ /* 0x000f620000004200 */
[-C--:B--2---:R-:W-:Y:S04]  /*4ff0*/  HMMA.16816.F32.BF16 R20, R4, R8.reuse, R20 ;  /* 0x000000080414723c */ /* 0x084fe80000041814 */
[----:B------:R-:W-:Y:S05]  /*5000*/  LDSM.16.MT88.4 R88, [R196+0xd800] ;  /* 0x00d80000c458783b */ /* 0x000fea0000004200 */
[----:B------:R-:W-:Y:S01]  /*5010*/  LDSM.16.MT88.4 R92, [R191+0x1800] ;  /* 0x00180000bf5c783b */ /* 0x000fe20000004200 */
[C---:B---3--:R-:W-:Y:S04]  /*5020*/  HMMA.16816.F32.BF16 R24, R12.reuse, R8, R24 ;  /* 0x000000080c18723c */ /* 0x048fe80000041818 */
[----:B------:R-:W-:Y:S04]  /*5030*/  LDSM.16.MT88.4 R96, [R196+0xf800] ;  /* 0x00f80000c460783b */ /* 0x000fe80000004200 */
[-C--:B------:R-:W-:Y:S08]  /*5040*/  HMMA.16816.F32.BF16 R28, R12, R10.reuse, R28 ;  /* 0x0000000a0c1c723c */ /* 0x080ff0000004181c */
[C---:B------:R-:W-:Y:S01]  /*5050*/  HMMA.16816.F32.BF16 R32, R4.reuse, R10, R32 ;  /* 0x0000000a0420723c */ /* 0x040fe20000041820 */
[----:B------:R-:W2:Y:S07]  /*5060*/  LDSM.16.MT88.4 R8, [R196+0x10800] ;  /* 0x01080000c408783b */ /* 0x000eae0000004200 */
[-C--:B----4-:R-:W-:Y:S08]  /*5070*/  HMMA.16816.F32.BF16 R36, R4, R16.reuse, R36 ;  /* 0x000000100424723c */ /* 0x090ff00000041824 */
[C---:B------:R-:W-:Y:S08]  /*5080*/  HMMA.16816.F32.BF16 R40, R12.reuse, R16, R40 ;  /* 0x000000100c28723c */ /* 0x040ff00000041828 */
[-C--:B------:R-:W-:Y:S08]  /*5090*/  HMMA.16816.F32.BF16 R44, R12, R18.reuse, R44 ;  /* 0x000000120c2c723c */ /* 0x080ff0000004182c */
[C---:B------:R-:W-:Y:S01]  /*50a0*/  HMMA.16816.F32.BF16 R48, R4.reuse, R18, R48 ;  /* 0x000000120430723c */ /* 0x040fe20000041830 */
[----:B------:R-:W-:Y:S07]  /*50b0*/  LDSM.16.MT88.4 R16, [R191+0x1000] ;  /* 0x00100000bf10783b */ /* 0x000fee0000004200 */
[-C--:B-1----:R-:W-:Y:S08]  /*50c0*/  HMMA.16816.F32.BF16 R52, R4, R68.reuse, R52 ;  /* 0x000000440434723c */ /* 0x082ff00000041834 */
[C---:B------:R-:W-:Y:S08]  /*50d0*/  HMMA.16816.F32.BF16 R56, R12.reuse, R68, R56 ;  /* 0x000000440c38723c */ /* 0x040ff00000041838 */
[-C--:B------:R-:W-:Y:S01]  /*50e0*/  HMMA.16816.F32.BF16 R60, R12, R70.reuse, R60 ;  /* 0x000000460c3c723c */ /* 0x080fe2000004183c */
[----:B------:R-:W-:Y:S07]  /*50f0*/  LDSM.16.MT88.4 R12, [R196+0xd000] ;  /* 0x00d00000c40c783b */ /* 0x000fee0000004200 */
[----:B------:R-:W-:Y:S01]  /*5100*/  HMMA.16816.F32.BF16 R64, R4, R70, R64 ;  /* 0x000000460440723c */ /* 0x000fe20000041840 */
[----:B------:R-:W1:Y:S05]  /*5110*/  LDSM.16.MT88.4 R4, [R192+0x1000] ;  /* 0x00100000c004783b */ /* 0x000e6a0000004200 */
        /* <DEDUP_REMOVED lines=10> */
[----:B------:R-:W5:Y:S07]  /*51c0*/  LDSM.16.MT88.4 R84, [R192+0x1800] ;  /* 0x00180000c054783b */ /* 0x000f6e0000004200 */
[-C--:B--2---:R-:W-:Y:S08]  /*51d0*/  HMMA.16816.F32.BF16 R52, R72, R8.reuse, R52 ;  /* 0x000000084834723c */ /* 0x084ff00000041834 */
[C---:B------:R-:W-:Y:S08]  /*51e0*/  HMMA.16816.F32.BF16 R56, R80.reuse, R8, R56 ;  /* 0x000000085038723c */ /* 0x040ff00000041838 */
[-C--:B------:R-:W-:Y:S01]  /*51f0*/  HMMA.16816.F32.BF16 R60, R80, R10.reuse, R60 ;  /* 0x0000000a503c723c */ /* 0x080fe2000004183c */
[----:B------:R-:W2:Y:S01]  /*5200*/  LDSM.16.MT88.4 R80, [R196+0x11800] ;  /* 0x01180000c450783b */ /* 0x000ea20000004200 */
[----:B------:R-:W-:Y:S06]  /*5210*/  BAR.SYNC.DEFER_BLOCKING 0x0 ;  /* 0x0000000000007b1d */ /* 0x000fec0000010000 */
        /* <DEDUP_REMOVED lines=12> */
[----:B------:R-:W-:Y:S04]  /*52e0*/  HMMA.16816.F32.BF16 R64, R4, R78, R64 ;  /* 0x0000004e0440723c */ /* 0x000fe80000041840 */
[----:B------:R-:W-:Y:S04]  /*52f0*/  IMAD.U32 R4, R223, -0x40, RZ ;  /* 0xffffffc0df047824 */ /* 0x000fe800078e00ff */
[-C--:B-----5:R-:W-:Y:S05]  /*5300*/  HMMA.16816.F32.BF16 R20, R84, R88.reuse, R20 ;  /* 0x000000585414723c */ /* 0x0a0fea0000041814 */
[C---:B------:R-:W-:Y:S03]  /*5310*/  LEA R236, P0, R4.reuse, R236, 0x2 ;  /* 0x000000ec04ec7211 */ /* 0x040fe600078010ff */
[C---:B------:R-:W-:Y:S04]  /*5320*/  HMMA.16816.F32.BF16 R24, R92.reuse, R88, R24 ;  /* 0x000000585c18723c */ /* 0x040fe80000041818 */
[----:B------:R-:W-:Y:S04]  /*5330*/  LEA.HI.X.SX32 R237, R4, R237, 0x2, P0 ;  /* 0x000000ed04ed7211 */ /* 0x000fe800000f16ff */
        /* <DEDUP_REMOVED lines=11> */
[----:B------:R-:W-:Y:S11]  /*53f0*/  @!P4 BRA `(.L_x_223) ;  /* 0x0000000000b0c947 */ /* 0x000ff60003800000 */
[----:B------:R-:W-:Y:S01]  /*5400*/  IADD3 R5, P0, PT, RZ, -UR25, RZ ;  /* 0x80000019ff057c10 */ /* 0x000fe2000ff1e0ff */
[----:B------:R-:W-:Y:S01]  /*5410*/  IMAD.U32 R6, RZ, RZ, UR27 ;  /* 0x0000001bff067e24 */ /* 0x000fe2000f8e00ff */
[----:B------:R-:W-:Y:S02]  /*5420*/  ISETP.GE.AND P3, PT, R205, UR6, PT ;  /* 0x00000006cd007c0c */ /* 0x000fe4000bf66270 */
[----:B------:R-:W-:Y:S01]  /*5430*/  ISETP.GE.AND P2, PT, R211, UR6, PT ;  /* 0x00000006d3007c0c */ /* 0x000fe2000bf46270 */
[----:B------:R-:W-:Y:S01]  /*5440*/  IMAD.X R4, RZ, RZ, ~UR4, P0 ;  /* 0x80000004ff047e24 */ /* 0x000fe200080e06ff */
[----:B------:R-:W-:Y:S04]  /*5450*/  ISETP.GE.AND P1, PT, R210, UR6, PT ;  /* 0x00000006d2007c0c */ /* 0x000fe8000bf26270 */
[----:B------:R-:W-:Y:S04]  /*5460*/  SHF.R.S64 R5, R5, 0x1f, R4 ;  /* 0x0000001f05057819 */ /* 0x000fe80000001004 */
[----:B------:R-:W-:Y:S01]  /*5470*/  IADD3 R238, P0, PT, R238, R5, RZ ;  /* 0x00000005eeee7210 */ /* 0x000fe20007f1e0ff */
[----:B------:R-:W-:Y:S03]  /*5480*/  IMAD.U32 R5, RZ, RZ, UR27 ;  /* 0x0000001bff057e24 */ /* 0x000fe6000f8e00ff */
[----:B------:R-:W-:Y:S01]  /*5490*/  LEA.HI.X.SX32 R239, R4, R239, 0x1, P0 ;  /* 0x000000ef04ef7211 */ /* 0x000fe200000f0eff */
[----:B------:R-:W-:Y:S01]  /*54a0*/  IMAD.U32 R4, RZ, RZ, UR26 ;  /* 0x0000001aff047e24 */ /* 0x000fe2000f8e00ff */
[----:B------:R-:W-:Y:S03]  /*54b0*/  LEA R6, P0, R6, R238, 0x1 ;  /* 0x000000ee06067211 */ /* 0x000fe600078008ff */
[----:B------:R-:W-:Y:S01]  /*54c0*/  @!PT LDS RZ, [RZ] ;  /* 0x00000000fffff984 */ /* 0x000fe20000000800 */
[----:B------:R-:W-:Y:S01]  /*54d0*/  @!PT LDS RZ, [RZ] ;  /* 0x00000000fffff984 */ /* 0x000fe20000000800 */
[----:B------:R-:W-:Y:S01]  /*54e0*/  @!PT LDS RZ, [RZ] ;  /* 0x00000000fffff984 */ /* 0x000fe20000000800 */
[----:B------:R1:W-:Y:S01]  /*54f0*/  @!P3 LDGSTS.E.BYPASS.LTC128B.128 [R214+0xc000], desc[UR20][R238.64] ;  /* 0x0c000000eed6bfae */ /* 0x0003e2000b981a14 */
[----:B------:R-:W-:Y:S03]  /*5500*/  LEA.HI.X R7, R5, R239, R4, 0x1, P0 ;  /* 0x000000ef05077211 */ /* 0x000fe600000f0c04 */
        /* <DEDUP_REMOVED lines=27> */
.L_x_223:
[----:B------:R-:W-:Y:S01]  /*56c0*/  LDSM.16.M88.4 R96, [R190+0x1e000] ;  /* 0x01e00000be60783b */ /* 0x000fe20000000200 */
[----:B------:R-:W-:Y:S01]  /*56d0*/  ISETP.GT.AND P1, PT, R230, R219, PT ;  /* 0x000000dbe600720c */ /* 0x000fe20003f24270 */
[----:B------:R-:W-:Y:S01]  /*56e0*/  VIADD R225, R225, 0xffffffc0 ;  /* 0xffffffc0e1e17836 */ /* 0x000fe20000000000 */
[----:B------:R-:W-:Y:S01]  /*56f0*/  @P4 IADD3 R222, P2, PT, R222, -0x100, RZ ;  /* 0xffffff00dede4810 */ /* 0x000fe20007f5e0ff */
[----:B------:R-:W1:Y:S03]  /*5700*/  LDSM.16.MT88.4 R16, [R196+0x12000] ;  /* 0x01200000c410783b */ /* 0x000e660000004200 */
[----:B------:R-:W-:Y:S01]  /*5710*/  @P4 IADD3.X R221, PT, PT, R221, -0x1, RZ, P2, !PT ;  /* 0xffffffffdddd4810 */ /* 0x000fe200017fe4ff */
[----:B------:R-:W2:Y:S04]  /*5720*/  LDSM.16.M88.4 R92, [R190+0x1f000] ;  /* 0x01f00000be5c783b */ /* 0x000ea80000000200 */
[----:B------:R-:W3:Y:S04]  /*5730*/  LDSM.16.MT88.4 R80, [R196+0x14000] ;  /* 0x01400000c450783b */ /* 0x000ee80000004200 */
[----:B------:R-:W4:Y:S04]  /*5740*/  LDSM.16.MT88.4 R148, [R196+0x16000] ;  /* 0x01600000c494783b */ /* 0x000f280000004200 */
[----:B------:R-:W-:Y:S04]  /*5750*/  LDSM.16.M88.4 R152, [R184+0x1e000] ;  /* 0x01e00000b898783b */ /* 0x000fe80000000200 */
[----:B------:R-:W4:Y:S04]  /*5760*/  LDSM.16.MT88.4 R156, [R196+0x12800] ;  /* 0x01280000c49c783b */ /* 0x000f280000004200 */
[----:B------:R-:W4:Y:S04]  /*5770*/  LDSM.16.M88.4 R160, [R184+0x1f000] ;  /* 0x01f00000b8a0783b */ /* 0x000f280000000200 */
[----:B------:R-:W4:Y:S04]  /*5780*/  LDSM.16.MT88.4 R164, [R196+0x14800] ;  /* 0x01480000c4a4783b */ /* 0x000f280000004200 */
[----:B------:R-:W4:Y:S04]  /*5790*/  LDSM.16.MT88.4 R168, [R196+0x16800] ;  /* 0x01680000c4a8783b */ /* 0x000f280000004200 */
[----:B------:R-:W-:Y:S01]  /*57a0*/  LDSM.16.M88.4 R172, [R3+0x1e000] ;  /* 0x01e0000003ac783b */ /* 0x000fe20000000200 */
[-C--:B-1----:R-:W-:Y:S03]  /*57b0*/  HMMA.16816.F32.BF16 R4, R96, R16.reuse, RZ ;  /* 0x000000106004723c */ /* 0x082fe600000418ff */
[----:B------:R-:W1:Y:S04]  /*57c0*/  LDSM.16.MT88.4 R176, [R196+0x13000] ;  /* 0x01300000c4b0783b */ /* 0x000e680000004200 */
[----:B------:R-:W1:Y:S01]  /*57d0*/  LDSM.16.M88.4 R180, [R3+0x1f000] ;  /* 0x01f0000003b4783b */ /* 0x000e620000000200 */
[C---:B--2---:R-:W-:Y:S03]  /*57e0*/  HMMA.16816.F32.BF16 R8, R92.reuse, R16, RZ ;  /* 0x000000105c08723c */ /* 0x044fe600000418ff */
[----:B------:R-:W-:Y:S05]  /*57f0*/  STL.64 [R1], R20 ;  /* 0x0000001401007387 */ /* 0x000fea0000100a00 */
[-C--:B------:R-:W-:Y:S08]  /*5800*/  HMMA.16816.F32.BF16 R12, R92, R18.reuse, RZ ;  /* 0x000000125c0c723c */ /* 0x080ff000000418ff */
[C---:B------:R-:W-:Y:S08]  /*5810*/  HMMA.16816.F32.BF16 R16, R96.reuse, R18, RZ ;  /* 0x000000126010723c */ /* 0x040ff000000418ff */
[-C--:B---3--:R-:W-:Y:S08]  /*5820*/  HMMA.16816.F32.BF16 R68, R96, R80.reuse, RZ ;  /* 0x000000506044723c */ /* 0x088ff000000418ff */
[C---:B------:R-:W-:Y:S08]  /*5830*/  HMMA.16816.F32.BF16 R72, R92.reuse, R80, RZ ;  /* 0x000000505c48723c */ /* 0x040ff000000418ff */
[-C--:B------:R-:W-:Y:S08]  /*5840*/  HMMA.16816.F32.BF16 R76, R92, R82.reuse, RZ ;  /* 0x000000525c4c723c */ /* 0x080ff000000418ff */
[C---:B------:R-:W-:Y:S08]  /*5850*/  HMMA.16816.F32.BF16 R80, R96.reuse, R82, RZ ;  /* 0x000000526050723c */ /* 0x040ff000000418ff */
[-C--:B----4-:R-:W-:Y:S08]  /*5860*/  HMMA.16816.F32.BF16 R84, R96, R148.reuse, RZ ;  /* 0x000000946054723c */ /* 0x090ff000000418ff */
[C---:B------:R-:W-:Y:S08]  /*5870*/  HMMA.16816.F32.BF16 R88, R92.reuse, R148, RZ ;  /* 0x000000945c58723c */ /* 0x040ff000000418ff */
[-C--:B------:R-:W-:Y:S08]  /*5880*/  HMMA.16816.F32.BF16 R92, R92, R150.reuse, RZ ;  /* 0x000000965c5c723c */ /* 0x080ff000000418ff */
[----:B------:R-:W-:Y:S01]  /*5890*/  HMMA.16816.F32.BF16 R96, R96, R150, RZ ;  /* 0x000000966060723c */ /* 0x000fe200000418ff */
[----:B------:R-:W2:Y:S07]  /*58a0*/  LDSM.16.MT88.4 R148, [R196+0x15000] ;  /* 0x01500000c494783b */ /* 0x000eae0000004200 */
[-C--:B------:R-:W-:Y:S08]  /*58b0*/  HMMA.16816.F32.BF16 R4, R152, R156.reuse, R4 ;  /* 0x0000009c9804723c */ /* 0x080ff00000041804 */
[C---:B------:R-:W-:Y:S04]  /*58c0*/  HMMA.16816.F32.BF16 R8, R160.reuse, R156, R8 ;  /* 0x0000009ca008723c */ /* 0x040fe80000041808 */
[C---:B------:R-:W-:Y:S04]  /*58d0*/  IMAD.SHL.U32 R156, R223.reuse, 0x8, RZ ;  /* 0x00000008df9c7824 */ /* 0x040fe800078e00ff */
[-C--:B------:R-:W-:Y:S08]  /*58e0*/  HMMA.16816.F32.BF16 R12, R160, R158.reuse, R12 ;  /* 0x0000009ea00c723c */ /* 0x080ff0000004180c */
[C---:B------:R-:W-:Y:S08]  /*58f0*/  HMMA.16816.F32.BF16 R16, R152.reuse, R158, R16 ;  /* 0x0000009e9810723c */ /* 0x040ff00000041810 */
[-C--:B------:R-:W-:Y:S08]  /*5900*/  HMMA.16816.F32.BF16 R68, R152, R164.reuse, R68 ;  /* 0x000000a49844723c */ /* 0x080ff00000041844 */
[C---:B------:R-:W-:Y:S08]  /*5910*/  HMMA.16816.F32.BF16 R72, R160.reuse, R164, R72 ;  /* 0x000000a4a048723c */ /* 0x040ff00000041848 */
[-C--:B------:R-:W-:Y:S08]  /*5920*/  HMMA.16816.F32.BF16 R76, R160, R166.reuse, R76 ;  /* 0x000000a6a04c723c */ /* 0x080ff0000004184c */
[C---:B------:R-:W-:Y:S01]  /*5930*/  HMMA.16816.F32.BF16 R80, R152.reuse, R166, R80 ;  /* 0x000000a69850723c */ /* 0x040fe20000041850 */
[----:B------:R-:W-:Y:S07]  /*5940*/  LDSM.16.MT88.4 R164, [R196+0x15800] ;  /* 0x01580000c4a4783b */ /* 0x000fee0000004200 */
[-C--:B------:R-:W-:Y:S08]  /*5950*/  HMMA.16816.F32.BF16 R84, R152, R168.reuse, R84 ;  /* 0x000000a89854723c */ /* 0x080ff00000041854 */
[C---:B------:R-:W-:Y:S04]  /*5960*/  HMMA.16816.F32.BF16 R88, R160.reuse, R168, R88 ;  /* 0x000000a8a058723c */ /* 0x040fe80000041858 */
[C---:B------:R-:W-:Y:S04]  /*5970*/  LEA R168, P0, R156.reuse, R236, 0x2 ;  /* 0x000000ec9ca87211 */ /* 0x040fe800078010ff */
[-C--:B------:R-:W-:Y:S01]  /*5980*/  HMMA.16816.F32.BF16 R92, R160, R170.reuse, R92 ;  /* 0x000000aaa05c723c */ /* 0x080fe2000004185c */
[----:B------:R-:W-:Y:S02]  /*5990*/  LDSM.16.M88.4 R160, [R2+0x1f000] ;  /* 0x01f0000002a0783b */ /* 0x000fe40000000200 */
[----:B------:R-:W-:Y:S02]  /*59a0*/  LEA.HI.X.SX32 R169, R156, R237, 0x2, P0 ;  /* 0x000000ed9ca97211 */ /* 0x000fe400000f16ff */
[----:B------:R-:W-:Y:S03]  /*59b0*/  LDSM.16.MT88.4 R156, [R196+0x13800] ;  /* 0x01380000c49c783b */ /* 0x000fe60000004200 */
[----:B------:R-:W-:Y:S01]  /*59c0*/  HMMA.16816.F32.BF16 R96, R152, R170, R96 ;  /* 0x000000aa9860723c */ /* 0x000fe20000041860 */
[----:B------:R-:W3:Y:S03]  /*59d0*/  LDSM.16.MT88.4 R152, [R196+0x17000] ;  /* 0x01700000c498783b */ /* 0x000ee60000004200 */
[C---:B------:R-:W-:Y:S04]  /*59e0*/  LEA R170, P0, R223.reuse, R168, 0x5 ;  /* 0x000000a8dfaa7211 */ /* 0x040fe800078028ff */
[-C--:B-1----:R-:W-:Y:S05]  /*59f0*/  HMMA.16816.F32.BF16 R4, R172, R176.reuse, R4 ;  /* 0x000000b0ac04723c */ /* 0x082fea0000041804 */
[C---:B------:R-:W-:Y:S03]  /*5a00*/  LEA.HI.X.SX32 R171, R223.reuse, R169, 0x5, P0 ;  /* 0x000000a9dfab7211 */ /* 0x040fe600000f2eff */
[C---:B------:R-:W-:Y:S04]  /*5a10*/  HMMA.16816.F32.BF16 R8, R180.reuse, R176, R8 ;  /* 0x000000b0b408723c */ /* 0x040fe80000041808 */
[C---:B------:R-:W-:Y:S04]  /*5a20*/  LEA R176, P0, R223.reuse, R170, 0x5 ;  /* 0x000000aadfb07211 */ /* 0x040fe800078028ff */
[-C--:B------:R-:W-:Y:S03]  /*5a30*/  HMMA.16816.F32.BF16 R12, R180, R178.reuse, R12 ;  /* 0x000000b2b40c723c */ /* 0x080fe6000004180c */
[C---:B------:R-:W-:Y:S05]  /*5a40*/  LEA.HI.X.SX32 R177, R223.reuse, R171, 0x5, P0 ;  /* 0x000000abdfb17211 */ /* 0x040fea00000f2eff */
[C---:B------:R-:W-:Y:S04]  /*5a50*/  HMMA.16816.F32.BF16 R16, R172.reuse, R178, R16 ;  /* 0x000000b2ac10723c */ /* 0x040fe80000041810 */
[C---:B------:R-:W-:Y:S04]  /*5a60*/  LEA R178, P0, R223.reuse, R176, 0x5 ;  /* 0x000000b0dfb27211 */ /* 0x040fe800078028ff */
[-C--:B--2---:R-:W-:Y:S03]  /*5a70*/  HMMA.16816.F32.BF16 R68, R172, R148.reuse, R68 ;  /* 0x00000094ac44723c */ /* 0x084fe60000041844 */
        /* <DEDUP_REMOVED lines=8> */
[C---:B------:R-:W-:Y:S01]  /*5b00*/  HMMA.16816.F32.BF16 R80, R172.reuse, R150, R80 ;  /* 0x00000096ac50723c */ /* 0x040fe20000041850 */
[----:B------:R-:W1:Y:S03]  /*5b10*/  LDSM.16.M88.4 R148, [R2+0x1e000] ;  /* 0x01e000000294783b */ /* 0x000e660000000200 */
[C---:B------:R-:W-:Y:S04]  /*5b20*/  LEA.HI.X.SX32 R249, R223.reuse, R247, 0x5, P0 ;  /* 0x000000f7dff97211 */ /* 0x040fe800000f2eff */
[-C--:B---3--:R-:W-:Y:S03]  /*5b30*/  HMMA.16816.F32.BF16 R84, R172, R152.reuse, R84 ;  /* 0x00000098ac54723c */ /* 0x088fe60000041854 */
[C---:B------:R-:W-:Y:S05]  /*5b40*/  IMAD.WIDE R20, R223.reuse, -0xc0, R248 ;  /* 0xffffff40df147825 */ /* 0x040fea00078e02f8 */
[C---:B------:R-:W-:Y:S04]  /*5b50*/  HMMA.16816.F32.BF16 R88, R180.reuse, R152, R88 ;  /* 0x00000098b458723c */ /* 0x040fe80000041858 */
[C---:B------:R-:W-:Y:S04]  /*5b60*/  LEA R250, P0, R223.reuse, R20, 0x5 ;  /* 0x00000014dffa7211 */ /* 0x040fe800078028ff */
[-C--:B------:R-:W-:Y:S03]  /*5b70*/  HMMA.16816.F32.BF16 R92, R180, R154.reuse, R92 ;  /* 0x0000009ab45c723c */ /* 0x080fe6000004185c */
[C---:B------:R-:W-:Y:S02]  /*5b80*/  LEA.HI.X.SX32 R251, R223.reuse, R21, 0x5, P0 ;  /* 0x00000015dffb7211 */ /* 0x040fe400000f2eff */
[C---:B------:R-:W-:Y:S03]  /*5b90*/  LEA R180, P0, R223.reuse, R250, 0x5 ;  /* 0x000000fadfb47211 */ /* 0x040fe600078028ff */
[----:B------:R-:W-:Y:S01]  /*5ba0*/  HMMA.16816.F32.BF16 R96, R172, R154, R96 ;  /* 0x0000009aac60723c */ /* 0x000fe20000041860 */
[----:B------:R-:W2:Y:S03]  /*5bb0*/  LDSM.16.MT88.4 R152, [R196+0x17800] ;  /* 0x01780000c498783b */ /* 0x000ea60000004200 */
[C---:B------:R-:W-:Y:S02]  /*5bc0*/  LEA.HI.X.SX32 R181, R223.reuse, R251, 0x5, P0 ;  /* 0x000000fbdfb57211 */ /* 0x040fe400000f2eff */
[C---:B------:R-:W-:Y:S02]  /*5bd0*/  LEA R172, P0, R223.reuse, R180, 0x5 ;  /* 0x000000b4dfac7211 */ /* 0x040fe400078028ff */
        /* <DEDUP_REMOVED lines=15> */
[C---:B------:R-:W-:Y:S04]  /*5cd0*/  IMAD.WIDE R166, R223.reuse, -0xc0, R164 ;  /* 0xffffff40dfa67825 */ /* 0x040fe800078e02a4 */
[-C--:B--2---:R-:W-:Y:S03]  /*5ce0*/  HMMA.16816.F32.BF16 R84, R148, R152.reuse, R84 ;  /* 0x000000989454723c */ /* 0x084fe60000041854 */
[C---:B------:R-:W-:Y:S04]  /*5cf0*/  LEA R174, P0, R223.reuse, R166, 0x5 ;  /* 0x000000a6dfae7211 */ /* 0x040fe800078028ff */
[C---:B------:R-:W-:Y:S01]  /*5d00*/  LEA.HI.X.SX32 R175, R223.reuse, R167, 0x5, P0 ;  /* 0x000000a7dfaf7211 */ /* 0x040fe200000f2eff */
[C---:B------:R-:W-:Y:S04]  /*5d10*/  HMMA.16816.F32.BF16 R88, R160.reuse, R152, R88 ;  /* 0x00000098a058723c */ /* 0x040fe80000041858 */
[C---:B------:R-:W-:Y:S04]  /*5d20*/  LEA R152, P0, R223.reuse, R174, 0x5 ;  /* 0x000000aedf987211 */ /* 0x040fe800078028ff */
[-C--:B------:R-:W-:Y:S03]  /*5d30*/  HMMA.16816.F32.BF16 R92, R160, R154.reuse, R92 ;  /* 0x0000009aa05c723c */ /* 0x080fe6000004185c */
[C---:B------:R-:W-:Y:S02]  /*5d40*/  LEA.HI.X.SX32 R153, R223.reuse, R175, 0x5, P0 ;  /* 0x000000afdf997211 */ /* 0x040fe400000f2eff */
[----:B------:R-:W-:Y:S03]  /*5d50*/  LEA R162, P0, R223, R152, 0x5 ;  /* 0x00000098dfa27211 */ /* 0x000fe600078028ff */
[----:B------:R-:W-:Y:S04]  /*5d60*/  HMMA.16816.F32.BF16 R96, R148, R154, R96 ;  /* 0x0000009a9460723c */ /* 0x000fe80000041860 */
[----:B------:R-:W-:Y:S01]  /*5d70*/  @P4 IMAD.WIDE.U32 R148, R203, 0x4, R242 ;  /* 0x00000004cb944825 */ /* 0x000fe200078e00f2 */
[C---:B------:R-:W-:Y:S02]  /*5d80*/  LEA.HI.X.SX32 R163, R223.reuse, R153, 0x5, P0 ;  /* 0x00000099dfa37211 */ /* 0x040fe400000f2eff */
[C---:B------:R-:W-:Y:S02]  /*5d90*/  LEA R160, P0, R223.reuse, R162, 0x5 ;  /* 0x000000a2dfa07211 */ /* 0x040fe400078028ff */
[----:B------:R-:W5:Y:S02]  /*5da0*/  @P4 LDG.E R227, desc[UR20][R148.64+-0x100] ;  /* 0xffff001494e34981 */ /* 0x000f64000c1e1900 */
[C---:B------:R-:W-:Y:S02]  /*5db0*/  LEA.HI.X.SX32 R161, R223.reuse, R163, 0x5, P0 ;  /* 0x000000a3dfa17211 */ /* 0x040fe400000f2eff */
[----:B------:R1:W5:Y:S01]  /*5dc0*/  @P4 LDG.E R226, desc[UR20][R148.64+-0xe0] ;  /* 0xffff201494e24981 */ /* 0x000362000c1e1900 */
[C---:B------:R-:W-:Y:S03]  /*5dd0*/  LEA R154, P0, R223.reuse, R160, 0x5 ;  /* 0x000000a0df9a7211 */ /* 0x040fe600078028ff */
[----:B------:R-:W-:Y:S01]  /*5de0*/  REDG.E.ADD.F32.FTZ.RN.STRONG.GPU desc[UR20][R236.64], R4 ;  /* 0x00000004ec0079a6 */ /* 0x000fe2000c12f314 */
[C---:B------:R-:W-:Y:S02]  /*5df0*/  LEA.HI.X.SX32 R155, R223.reuse, R161, 0x5, P0 ;  /* 0x000000a1df9b7211 */ /* 0x040fe400000f2eff */
[C---:B------:R-:W-:Y:S01]  /*5e00*/  LEA R150, P0, R223.reuse, R154, 0x5 ;  /* 0x0000009adf967211 */ /* 0x040fe200078028ff */
[----:B------:R2:W-:Y:S03]  /*5e10*/  REDG.E.ADD.F32.FTZ.RN.STRONG.GPU desc[UR20][R168.64], R5 ;  /* 0x00000005a80079a6 */ /* 0x0005e6000c12f314 */
[C---:B------:R-:W-:Y:S01]  /*5e20*/  LEA.HI.X.SX32 R151, R223.reuse, R155, 0x5, P0 ;  /* 0x0000009bdf977211 */ /* 0x040fe200000f2eff */
[----:B------:R3:W-:Y:S04]  /*5e30*/  REDG.E.ADD.F32.FTZ.RN.STRONG.GPU desc[UR20][R170.64], R6 ;  /* 0x00000006aa0079a6 */ /* 0x0007e8000c12f314 */
[----:B------:R4:W-:Y:S04]  /*5e40*/  REDG.E.ADD.F32.FTZ.RN.STRONG.GPU desc[UR20][R176.64], R7 ;  /* 0x00000007b00079a6 */ /* 0x0009e8000c12f314 */
[----:B------:R4:W-:Y:S04]  /*5e50*/  REDG.E.ADD.F32.FTZ.RN.STRONG.GPU desc[UR20][R178.64], R8 ;  /* 0x00000008b20079a6 */ /* 0x0009e8000c12f314 */
[----:B------:R4:W-:Y:S01]  /*5e60*/  REDG.E.ADD.F32.FTZ.RN.STRONG.GPU desc[UR20][R244.64], R9 ;  /* 0x00000009f40079a6 */ /* 0x0009e2000c12f314 */
[C---:B-1----:R-:W-:Y:S03]  /*5e70*/  IMAD.WIDE R148, R223.reuse, -0xc0, R150 ;  /* 0xffffff40df947825 */ /* 0x042fe600078e0296 */
[----:B------:R1:W-:Y:S04]  /*5e80*/  REDG.E.ADD.F32.FTZ.RN.STRONG.GPU desc[UR20][R246.64], R10 ;  /* 0x0000000af60079a6 */ /* 0x0003e8000c12f314 */
[----:B------:R1:W-:Y:S01]  /*5e90*/  REDG.E.ADD.F32.FTZ.RN.STRONG.GPU desc[UR20][R248.64], R11 ;  /* 0x0000000bf80079a6 */ /* 0x0003e2000c12f314 */
[C---:B--2---:R-:W-:Y:S03]  /*5ea0*/  LEA R168, P0, R223.reuse, R148, 0x5 ;  /* 0x00000094dfa87211 */ /* 0x044fe600078028ff */
[----:B------:R2:W-:Y:S01]  /*5eb0*/  REDG.E.ADD.F32.FTZ.RN.STRONG.GPU desc[UR20][R236.64+0x80], R16 ;  /* 0x00008010ec0079a6 */ /* 0x0005e2000c12f314 */
[C---:B------:R-:W-:Y:S03]  /*5ec0*/  LEA.HI.X.SX32 R169, R223.reuse, R149, 0x5, P0 ;  /* 0x00000095dfa97211 */ /* 0x040fe600000f2eff */
[----:B------:R2:W-:Y:S01]  /*5ed0*/  REDG.E.ADD.F32.FTZ.RN.STRONG.GPU desc[UR20][R20.64+0x80], R17 ;  /* 0x00008011140079a6 */ /* 0x0005e2000c12f314 */
[C---:B------:R-:W-:Y:S03]  /*5ee0*/  LEA R4, P0, R223.reuse, R168, 0x5 ;  /* 0x000000a8df047211 */ /* 0x040fe600078028ff */
[----:B------:R2:W-:Y:S01]  /*5ef0*/  REDG.E.ADD.F32.FTZ.RN.STRONG.GPU desc[UR20][R250.64+0x80], R18 ;  /* 0x00008012fa0079a6 */ /* 0x0005e2000c12f314 */
[C---:B------:R-:W-:Y:S02]  /*5f00*/  LEA.HI.X.SX32 R5, R223.reuse, R169, 0x5, P0 ;  /* 0x000000a9df057211 */ /* 0x040fe400000f2eff */
[C---:B---3--:R-:W-:Y:S01]  /*5f10*/  LEA R170, P0, R223.reuse, R4, 0x5 ;  /* 0x00000004dfaa7211 */ /* 0x048fe200078028ff */
[----:B------:R3:W-:Y:S03]  /*5f20*/  REDG.E.ADD.F32.FTZ.RN.STRONG.GPU desc[UR20][R180.64+0x80], R19 ;  /* 0x00008013b40079a6 */ /* 0x0007e6000c12f314 */
[C---:B------:R-:W-:Y:S01]  /*5f30*/  LEA.HI.X.SX32 R171, R223.reuse, R5, 0x5, P0 ;  /* 0x00000005dfab7211 */ /* 0x040fe200000f2eff */
[----:B------:R3:W-:Y:S01]  /*5f40*/  REDG.E.ADD.F32.FTZ.RN.STRONG.GPU desc[UR20][R172.64+0x80], R12 ;  /* 0x0000800cac0079a6 */ /* 0x0007e2000c12f314 */
[C---:B----4-:R-:W-:Y:S03]  /*5f50*/  LEA R176, P0, R223.reuse, R170, 0x5 ;  /* 0x000000aadfb07211 */ /* 0x050fe600078028ff */
[----:B------:R4:W-:Y:S01]  /*5f60*/  REDG.E.ADD.F32.FTZ.RN.STRONG.GPU desc[UR20][R156.64+0x80], R13 ;  /* 0x0000800d9c0079a6 */ /* 0x0009e2000c12f314 */
[C---:B------:R-:W-:Y:S02]  /*5f70*/  LEA.HI.X.SX32 R177, R223.reuse, R171, 0x5, P0 ;  /* 0x000000abdfb17211 */ /* 0x040fe400000f2eff */
[C---:B------:R-:W-:Y:S01]  /*5f80*/  LEA R6, P0, R223.reuse, R176, 0x5 ;  /* 0x000000b0df067211 */ /* 0x040fe200078028ff */
[----:B------:R4:W-:Y:S03]  /*5f90*/  REDG.E.ADD.F32.FTZ.RN.STRONG.GPU desc[UR20][R158.64+0x80], R14 ;  /* 0x0000800e9e0079a6 */ /* 0x0009e6000c12f314 */
[C---:B------:R-:W-:Y:S01]  /*5fa0*/  LEA.HI.X.SX32 R7, R223.reuse, R177, 0x5, P0 ;  /* 0x000000b1df077211 */ /* 0x040fe200000f2eff */
[----:B------:R4:W-:Y:S01]  /*5fb0*/  REDG.E.ADD.F32.FTZ.RN.STRONG.GPU desc[UR20][R164.64+0x80], R15 ;  /* 0x0000800fa40079a6 */ /* 0x0009e2000c12f314 */
[C---:B------:R-:W-:Y:S03]  /*5fc0*/  LEA R178, P0, R223.reuse, R6, 0x5 ;  /* 0x00000006dfb27211 */ /* 0x040fe600078028ff */
[----:B------:R-:W-:Y:S01]  /*5fd0*/  REDG.E.ADD.F32.FTZ.RN.STRONG.GPU desc[UR20][R236.64+0x100], R68 ;  /* 0x00010044ec0079a6 */ /* 0x000fe2000c12f314 */
[C---:B------:R-:W-:Y:S03]  /*5fe0*/  LEA.HI.X.SX32 R179, R223.reuse, R7, 0x5, P0 ;  /* 0x00000007dfb37211 */ /* 0x040fe600000f2eff */
[----:B------:R-:W-:Y:S01]  /*5ff0*/  REDG.E.ADD.F32.FTZ.RN.STRONG.GPU desc[UR20][R166.64+0x100], R69 ;  /* 0x00010045a60079a6 */ /* 0x000fe2000c12f314 */
        /* <DEDUP_REMOVED lines=9> */
[C---:B-1----:R-:W-:Y:S01]  /*6090*/  LEA R246, P0, R223.reuse, R244, 0x5 ;  /* 0x000000f4dff67211 */ /* 0x042fe200078028ff */
[----:B------:R-:W-:Y:S03]  /*60a0*/  REDG.E.ADD.F32.FTZ.RN.STRONG.GPU desc[UR20][R154.64+0x100], R74 ;  /* 0x0001004a9a0079a6 */ /* 0x000fe6000c12f314 */
[C---:B------:R-:W-:Y:S01]  /*60b0*/  LEA.HI.X.SX32 R247, R223.reuse, R245, 0x5, P0 ;  /* 0x000000f5dff77211 */ /* 0x040fe200000f2eff */
[----:B------:R-:W-:Y:S01]  /*60c0*/  REDG.E.ADD.F32.FTZ.RN.STRONG.GPU desc[UR20][R150.64+0x100], R75 ;  /* 0x0001004b960079a6 */ /* 0x000fe2000c12f314 */
[C---:B------:R-:W-:Y:S03]  /*60d0*/  LEA R10, P0, R223.reuse, R246, 0x5 ;  /* 0x000000f6df0a7211 */ /* 0x040fe600078028ff */
[----:B------:R-:W-:Y:S01]  /*60e0*/  REDG.E.ADD.F32.FTZ.RN.STRONG.GPU desc[UR20][R236.64+0x180], R80 ;  /* 0x00018050ec0079a6 */ /* 0x000fe2000c12f314 */
[C---:B------:R-:W-:Y:S02]  /*60f0*/  LEA.HI.X.SX32 R11, R223.reuse, R247, 0x5, P0 ;  /* 0x000000f7df0b7211 */ /* 0x040fe400000f2eff */
[C---:B------:R-:W-:Y:S01]  /*6100*/  LEA R248, P0, R223.reuse, R10, 0x5 ;  /* 0x0000000adff87211 */ /* 0x040fe200078028ff */
[----:B------:R-:W-:Y:S03]  /*6110*/  REDG.E.ADD.F32.FTZ.RN.STRONG.GPU desc[UR20][R148.64+0x180], R81 ;  /* 0x00018051940079a6 */ /* 0x000fe6000c12f314 */
[C---:B------:R-:W-:Y:S01]  /*6120*/  LEA.HI.X.SX32 R249, R223.reuse, R11, 0x5, P0 ;  /* 0x0000000bdff97211 */ /* 0x040fe200000f2eff */
[----:B------:R-:W-:Y:S01]  /*6130*/  REDG.E.ADD.F32.FTZ.RN.STRONG.GPU desc[UR20][R168.64+0x180], R82 ;  /* 0x00018052a80079a6 */ /* 0x000fe2000c12f314 */
[C---:B--2---:R-:W-:Y:S03]  /*6140*/  LEA R16, P0, R223.reuse, R248, 0x5 ;  /* 0x000000f8df107211 */ /* 0x044fe600078028ff */
[----:B------:R1:W-:Y:S01]  /*6150*/  REDG.E.ADD.F32.FTZ.RN.STRONG.GPU desc[UR20][R4.64+0x180], R83 ;  /* 0x00018053040079a6 */ /* 0x0003e2000c12f314 */
[C---:B------:R-:W-:Y:S03]  /*6160*/  LEA.HI.X.SX32 R17, R223.reuse, R249, 0x5, P0 ;  /* 0x000000f9df117211 */ /* 0x040fe600000f2eff */
[----:B------:R-:W-:Y:S01]  /*6170*/  REDG.E.ADD.F32.FTZ.RN.STRONG.GPU desc[UR20][R170.64+0x180], R76 ;  /* 0x0001804caa0079a6 */ /* 0x000fe2000c12f314 */
[C---:B------:R-:W-:Y:S03]  /*6180*/  IMAD.WIDE R250, R223.reuse, -0xc0, R16 ;  /* 0xffffff40dffa7825 */ /* 0x040fe600078e0210 */
[----:B------:R-:W-:Y:S01]  /*6190*/  REDG.E.ADD.F32.FTZ.RN.STRONG.GPU desc[UR20][R176.64+0x180], R77 ;  /* 0x0001804db00079a6 */ /* 0x000fe2000c12f314 */
[C---:B---3--:R-:W-:Y:S03]  /*61a0*/  LEA R180, P0, R223.reuse, R250, 0x5 ;  /* 0x000000fadfb47211 */ /* 0x048fe600078028ff */
[----:B------:R2:W-:Y:S01]  /*61b0*/  REDG.E.ADD.F32.FTZ.RN.STRONG.GPU desc[UR20][R6.64+0x180], R78 ;  /* 0x0001804e060079a6 */ /* 0x0005e2000c12f314 */
[C---:B------:R-:W-:Y:S03]  /*61c0*/  LEA.HI.X.SX32 R181, R223.reuse, R251, 0x5, P0 ;  /* 0x000000fbdfb57211 */ /* 0x040fe600000f2eff */
[----:B------:R-:W-:Y:S01]  /*61d0*/  REDG.E.ADD.F32.FTZ.RN.STRONG.GPU desc[UR20][R178.64+0x180], R79 ;  /* 0x0001804fb20079a6 */ /* 0x000fe2000c12f314 */
[C---:B------:R-:W-:Y:S03]  /*61e0*/  LEA R18, P0, R223.reuse, R180, 0x5 ;  /* 0x000000b4df127211 */ /* 0x040fe600078028ff */
[----:B------:R-:W-:Y:S01]  /*61f0*/  REDG.E.ADD.F32.FTZ.RN.STRONG.GPU desc[UR20][R236.64+0x200], R84 ;  /* 0x00020054ec0079a6 */ /* 0x000fe2000c12f314 */
[C---:B------:R-:W-:Y:S02]  /*6200*/  LEA.HI.X.SX32 R19, R223.reuse, R181, 0x5, P0 ;  /* 0x000000b5df137211 */ /* 0x040fe400000f2eff */
[C---:B------:R-:W-:Y:S01]  /*6210*/  LEA R12, P0, R223.reuse, R18, 0x5 ;  /* 0x00000012df0c7211 */ /* 0x040fe200078028ff */
[----:B------:R-:W-:Y:S03]  /*6220*/  REDG.E.ADD.F32.FTZ.RN.STRONG.GPU desc[UR20][R182.64+0x200], R85 ;  /* 0x00020055b60079a6 */ /* 0x000fe6000c12f314 */
[C---:B----4-:R-:W-:Y:S01]  /*6230*/  LEA.HI.X.SX32 R13, R223.reuse, R19, 0x5, P0 ;  /* 0x00000013df0d7211 */ /* 0x050fe200000f2eff */
        /* <DEDUP_REMOVED lines=8> */
[C---:B--2---:R-:W-:Y:S03]  /*62c0*/  LEA R6, P0, R223.reuse, R4, 0x5 ;  /* 0x00000004df067211 */ /* 0x044fe600078028ff */
[----:B------:R-:W-:Y:S01]  /*62d0*/  REDG.E.ADD.F32.FTZ.RN.STRONG.GPU desc[UR20][R248.64+0x200], R90 ;  /* 0x0002005af80079a6 */ /* 0x000fe2000c12f314 */
[----:B------:R-:W-:Y:S03]  /*62e0*/  LEA.HI.X.SX32 R7, R223, R5, 0x5, P0 ;  /* 0x00000005df077211 */ /* 0x000fe600000f2eff */
[----:B------:R-:W-:Y:S04]  /*62f0*/  REDG.E.ADD.F32.FTZ.RN.STRONG.GPU desc[UR20][R16.64+0x200], R91 ;  /* 0x0002005b100079a6 */ /* 0x000fe8000c12f314 */
        /* <DEDUP_REMOVED lines=8> */
[----:B------:R-:W-:Y:S04]  /*6380*/  LDSM.16.MT88.4 R4, [R192+-0x2000] ;  /* 0xffe00000c004783b */ /* 0x000fe80000004200 */
[----:B------:R-:W1:Y:S04]  /*6390*/  LDSM.16.MT88.4 R8, [R188] ;  /* 0x00000000bc08783b */ /* 0x000e680000004200 */
[----:B------:R-:W2:Y:S04]  /*63a0*/  LDSM.16.MT88.4 R12, [R191+-0x2000] ;  /* 0xffe00000bf0c783b */ /* 0x000ea80000004200 */
[----:B------:R-:W3:Y:S04]  /*63b0*/  LDSM.16.MT88.4 R16, [R188+0x2000] ;  /* 0x00200000bc10783b */ /* 0x000ee80000004200 */
[----:B------:R-:W4:Y:S04]  /*63c0*/  LDSM.16.MT88.4 R68, [R188+0x4000] ;  /* 0x00400000bc44783b */ /* 0x000f280000004200 */
[----:B------:R-:W-:Y:S04]  /*63d0*/  LDSM.16.MT88.4 R72, [R192+-0x1800] ;  /* 0xffe80000c048783b */ /* 0x000fe80000004200 */
[----:B------:R-:W4:Y:S04]  /*63e0*/  LDSM.16.MT88.4 R76, [R188+0x800] ;  /* 0x00080000bc4c783b */ /* 0x000f280000004200 */
[----:B------:R-:W4:Y:S04]  /*63f0*/  LDSM.16.MT88.4 R80, [R191+-0x1800] ;  /* 0xffe80000bf50783b */ /* 0x000f280000004200 */
[----:B------:R-:W4:Y:S04]  /*6400*/  LDSM.16.MT88.4 R84, [R188+0x2800] ;  /* 0x00280000bc54783b */ /* 0x000f280000004200 */
[----:B------:R-:W-:Y:S04]  /*6410*/  LDSM.16.MT88.4 R88, [R188+0x1800] ;  /* 0x00180000bc58783b */ /* 0x000fe80000004200 */
[----:B------:R-:W-:Y:S01]  /*6420*/  LDSM.16.MT88.4 R92, [R191+-0x800] ;  /* 0xfff80000bf5c783b */ /* 0x000fe20000004200 */
[-C--:B-1----:R-:W-:Y:S03]  /*6430*/  HMMA.16816.F32.BF16 R100, R4, R8.reuse, R100 ;  /* 0x000000080464723c */ /* 0x082fe60000041864 */
[----:B------:R-:W-:Y:S04]  /*6440*/  LDSM.16.MT88.4 R96, [R188+0x3800] ;  /* 0x00380000bc60783b */ /* 0x000fe80000004200 */
[----:B------:R-:W-:Y:S01]  /*6450*/  LDSM.16.MT88.4 R148, [R188+0x5800] ;  /* 0x00580000bc94783b */ /* 0x000fe20000004200 */
[C---:B--2---:R-:W-:Y:S03]  /*6460*/  HMMA.16816.F32.BF16 R104, R12.reuse, R8, R104 ;  /* 0x000000080c68723c */ /* 0x044fe60000041868 */
[----:B------:R2:W5:Y:S05]  /*6470*/  LDL.LU.64 R20, [R1] ;  /* 0x0000000001147983 */ /* 0x00056a0000300a00 */
[-C--:B------:R-:W-:Y:S08]  /*6480*/  HMMA.16816.F32.BF16 R108, R12, R10.reuse, R108 ;  /* 0x0000000a0c6c723c */ /* 0x080ff0000004186c */
[C---:B------:R-:W-:Y:S01]  /*6490*/  HMMA.16816.F32.BF16 R112, R4.reuse, R10, R112 ;  /* 0x0000000a0470723c */ /* 0x040fe20000041870 */
[----:B------:R-:W1:Y:S07]  /*64a0*/  LDSM.16.MT88.4 R8, [R188+0x4800] ;  /* 0x00480000bc08783b */ /* 0x000e6e0000004200 */
[-C--:B---3--:R-:W-:Y:S08]  /*64b0*/  HMMA.16816.F32.BF16 R116, R4, R16.reuse, R116 ;  /* 0x000000100474723c */ /* 0x088ff00000041874 */
[C---:B------:R-:W-:Y:S08]  /*64c0*/  HMMA.16816.F32.BF16 R120, R12.reuse, R16, R120 ;  /* 0x000000100c78723c */ /* 0x040ff00000041878 */
[-C--:B------:R-:W-:Y:S08]  /*64d0*/  HMMA.16816.F32.BF16 R124, R12, R18.reuse, R124 ;  /* 0x000000120c7c723c */ /* 0x080ff0000004187c */
[C---:B------:R-:W-:Y:S01]  /*64e0*/  HMMA.16816.F32.BF16 R128, R4.reuse, R18, R128 ;  /* 0x000000120480723c */ /* 0x040fe20000041880 */
[----:B------:R-:W-:Y:S07]  /*64f0*/  LDSM.16.MT88.4 R16, [R191+-0x1000] ;  /* 0xfff00000bf10783b */ /* 0x000fee0000004200 */
[-C--:B----4-:R-:W-:Y:S08]  /*6500*/  HMMA.16816.F32.BF16 R132, R4, R68.reuse, R132 ;  /* 0x000000440484723c */ /* 0x090ff00000041884 */
[C---:B------:R-:W-:Y:S08]  /*6510*/  HMMA.16816.F32.BF16 R136, R12.reuse, R68, R136 ;  /* 0x000000440c88723c */ /* 0x040ff00000041888 */
[-C--:B------:R-:W-:Y:S01]  /*6520*/  HMMA.16816.F32.BF16 R140, R12, R70.reuse, R140 ;  /* 0x000000460c8c723c */ /* 0x080fe2000004188c */
[----:B------:R-:W-:Y:S07]  /*6530*/  LDSM.16.MT88.4 R12, [R188+0x1000] ;  /* 0x00100000bc0c783b */ /* 0x000fee0000004200 */
[----:B------:R-:W-:Y:S01]  /*6540*/  HMMA.16816.F32.BF16 R144, R4, R70, R144 ;  /* 0x000000460490723c */ /* 0x000fe20000041890 */
[----:B------:R-:W3:Y:S04]  /*6550*/  LDSM.16.MT88.4 R4, [R192+-0x1000] ;  /* 0xfff00000c004783b */ /* 0x000ee80000004200 */
[----:B------:R-:W4:Y:S03]  /*6560*/  LDSM.16.MT88.4 R68, [R188+0x3000] ;  /* 0x00300000bc44783b */ /* 0x000f260000004200 */
[-C--:B------:R-:W-:Y:S08]  /*6570*/  HMMA.16816.F32.BF16 R100, R72, R76.reuse, R100 ;  /* 0x0000004c4864723c */ /* 0x080ff00000041864 */
[C---:B------:R-:W-:Y:S08]  /*6580*/  HMMA.16816.F32.BF16 R104, R80.reuse, R76, R104 ;  /* 0x0000004c5068723c */ /* 0x040ff00000041868 */
[-C--:B------:R-:W-:Y:S08]  /*6590*/  HMMA.16816.F32.BF16 R108, R80, R78.reuse, R108 ;  /* 0x0000004e506c723c */ /* 0x080ff0000004186c */
[C---:B------:R-:W-:Y:S01]  /*65a0*/  HMMA.16816.F32.BF16 R112, R72.reuse, R78, R112 ;  /* 0x0000004e4870723c */ /* 0x040fe20000041870 */
[----:B------:R-:W2:Y:S07]  /*65b0*/  LDSM.16.MT88.4 R76, [R188+0x5000] ;  /* 0x00500000bc4c783b */ /* 0x000eae0000004200 */
[-C--:B------:R-:W-:Y:S08]  /*65c0*/  HMMA.16816.F32.BF16 R116, R72, R84.reuse, R116 ;  /* 0x000000544874723c */ /* 0x080ff00000041874 */
[C---:B------:R-:W-:Y:S08]  /*65d0*/  HMMA.16816.F32.BF16 R120, R80.reuse, R84, R120 ;  /* 0x000000545078723c */ /* 0x040ff00000041878 */
[-C--:B------:R-:W-:Y:S08]  /*65e0*/  HMMA.16816.F32.BF16 R124, R80, R86.reuse, R124 ;  /* 0x00000056507c723c */ /* 0x080ff0000004187c */
[C---:B------:R-:W-:Y:S01]  /*65f0*/  HMMA.16816.F32.BF16 R128, R72.reuse, R86, R128 ;  /* 0x000000564880723c */ /* 0x040fe20000041880 */
[----:B------:R-:W2:Y:S07]  /*6600*/  LDSM.16.MT88.4 R84, [R192+-0x800] ;  /* 0xfff80000c054783b */ /* 0x000eae0000004200 */
[-C--:B-1----:R-:W-:Y:S08]  /*6610*/  HMMA.16816.F32.BF16 R132, R72, R8.reuse, R132 ;  /* 0x000000084884723c */ /* 0x082ff00000041884 */
        /* <DEDUP_REMOVED lines=11> */
[-C--:B--2---:R-:W-:Y:S08]  /*66d0*/  HMMA.16816.F32.BF16 R132, R4, R76.reuse, R132 ;  /* 0x0000004c0484723c */ /* 0x084ff00000041884 */
[C---:B------:R-:W-:Y:S08]  /*66e0*/  HMMA.16816.F32.BF16 R136, R16.reuse, R76, R136 ;  /* 0x0000004c1088723c */ /* 0x040ff00000041888 */
[-C--:B------:R-:W-:Y:S08]  /*66f0*/  HMMA.16816.F32.BF16 R140, R16, R78.reuse, R140 ;  /* 0x0000004e108c723c */ /* 0x080ff0000004188c */
[----:B------:R-:W-:Y:S04]  /*6700*/  HMMA.16816.F32.BF16 R144, R4, R78, R144 ;  /* 0x0000004e0490723c */ /* 0x000fe80000041890 */
[----:B------:R-:W-:Y:S01]  /*6710*/  LOP3.LUT R4, R230, 0x1, RZ, 0xc0, !PT ;  /* 0x00000001e6047812 */ /* 0x000fe200078ec0ff */
[----:B------:R-:W-:Y:S01]  /*6720*/  VIADD R6, R188, 0xffffa000 ;  /* 0xffffa000bc067836 */ /* 0x000fe20000000000 */
[----:B------:R-:W-:Y:S02]  /*6730*/  @P4 IADD3 R5, P3, PT, R242, -0x100, RZ ;  /* 0xffffff00f2054810 */ /* 0x000fe40007f7e0ff */
[-C--:B------:R-:W-:Y:S05]  /*6740*/  HMMA.16816.F32.BF16 R100, R84, R88.reuse, R100 ;  /* 0x000000585464723c */ /* 0x080fea0000041864 */
[----:B------:R-:W-:Y:S01]  /*6750*/  ISETP.NE.U32.AND P0, PT, R4, 0x1, PT ;  /* 0x000000010400780c */ /* 0x000fe20003f05070 */
[----:B------:R-:W-:Y:S01]  /*6760*/  @P4 IMAD.MOV.U32 R242, RZ, RZ, R5 ;  /* 0x000000fffff24224 */ /* 0x000fe200078e0005 */
[----:B------:R-:W-:Y:S01]  /*6770*/  @P4 IADD3.X R4, PT, PT, R243, -0x1, RZ, P3, !PT ;  /* 0xfffffffff3044810 */ /* 0x000fe20001ffe4ff */
[C---:B------:R-:W-:Y:S04]  /*6780*/  HMMA.16816.F32.BF16 R104, R92.reuse, R88, R104 ;  /* 0x000000585c68723c */ /* 0x040fe80000041868 */
[----:B------:R-:W-:Y:S04]  /*6790*/  @P4 IMAD.MOV.U32 R243, RZ, RZ, R4 ;  /* 0x000000fffff34224 */ /* 0x000fe800078e0004 */
[-C--:B------:R-:W-:Y:S03]  /*67a0*/  HMMA.16816.F32.BF16 R108, R92, R90.reuse, R108 ;  /* 0x0000005a5c6c723c */ /* 0x080fe6000004186c */
[----:B------:R-:W-:Y:S04]  /*67b0*/  @P0 VIADD R6, R188, 0x6000 ;  /* 0x00006000bc060836 */ /* 0x000fe80000000000 */
[----:B------:R-:W-:Y:S01]  /*67c0*/  IMAD.MOV.U32 R188, RZ, RZ, R6 ;  /* 0x000000ffffbc7224 */ /* 0x000fe200078e0006 */
        /* <DEDUP_REMOVED lines=10> */
[----:B------:R-:W-:Y:S11]  /*6870*/  @P1 BRA `(.L_x_224) ;  /* 0xffffffcc00881947 */ /* 0x000ff6000383ffff */
[----:B------:R-:W1:Y:S01]  /*6880*/  S2R R0, SR_TID.X ;  /* 0x0000000000007919 */ /* 0x000e620000002100 */
[----:B------:R-:W2:Y:S01]  /*6890*/  LDCU UR4, c[0x0][0x500] ;  /* 0x0000a000ff0477ac */ /* 0x000ea20008000800 */
[----:B------:R-:W-:Y:S02]  /*68a0*/  ISETP.NE.AND P1, PT, R233, -0x1, PT ;  /* 0xffffffffe900780c */ /* 0x000fe40003f25270 */
[----:B-----5:R-:W-:Y:S02]  /*68b0*/  F2FP.BF16.F32.PACK_AB R20, R21, R20 ;  /* 0x000000141514723e */ /* 0x020fe400000010ff */
[----:B------:R-:W-:Y:S02]  /*68c0*/  F2FP.BF16.F32.PACK_AB R22, R23, R22 ;  /* 0x000000161716723e */ /* 0x000fe400000010ff */
[----:B------:R-:W-:Y:S02]  /*68d0*/  F2FP.BF16.F32.PACK_AB R32, R33, R32 ;  /* 0x000000202120723e */ /* 0x000fe400000010ff */
[----:B------:R-:W-:-:S02]  /*68e0*/  F2FP.BF16.F32.PACK_AB R34, R35, R34 ;  /* 0x000000222322723e */ /* 0x000fc400000010ff */
[----:B------:R-:W-:Y:S02]  /*68f0*/  F2FP.BF16.F32.PACK_AB R24, R25, R24 ;  /* 0x000000181918723e */ /* 0x000fe400000010ff */
[----:B------:R-:W-:Y:S01]  /*6900*/  F2FP.BF16.F32.PACK_AB R26, R27, R26 ;  /* 0x0000001a1b1a723e */ /* 0x000fe200000010ff */
[----:B------:R-:W3:Y:S01]  /*6910*/  @P1 LDC.64 R4, c[0x0][0x5c0] ;  /* 0x00017000ff041b82 */ /* 0x000ee20000000a00 */
[----:B------:R-:W-:Y:S01]  /*6920*/  F2FP.BF16.F32.PACK_AB R28, R29, R28 ;  /* 0x0000001c1d1c723e */ /* 0x000fe200000010ff */
[----:B------:R-:W-:Y:S01]  /*6930*/  @P1 IMAD.IADD R8, R232, 0x1, R233 ;  /* 0x00000001e8081824 */ /* 0x000fe200078e02e9 */
[----:B------:R-:W-:Y:S01]  /*6940*/  F2FP.BF16.F32.PACK_AB R30, R31, R30 ;  /* 0x0000001e1f1e723e */ /* 0x000fe200000010ff */
        /* <DEDUP_REMOVED lines=13> */
[----:B-1----:R-:W-:Y:S01]  /*6a20*/  LOP3.LUT P0, RZ, R0, 0x10, RZ, 0xc0, !PT ;  /* 0x0000001000ff7812 */ /* 0x002fe2000780c0ff */
        /* <DEDUP_REMOVED lines=11> */
[----:B------:R-:W-:Y:S01]  /*6ae0*/  F2FP.BF16.F32.PACK_AB R100, R101, R100 ;  /* 0x000000646564723e */ /* 0x000fe200000010ff */
[----:B------:R-:W-:Y:S01]  /*6af0*/  BAR.SYNC.DEFER_BLOCKING 0x0 ;  /* 0x0000000000007b1d */ /* 0x000fe20000010000 */
[----:B------:R-:W-:Y:S01]  /*6b00*/  F2FP.BF16.F32.PACK_AB R102, R103, R102 ;  /* 0x000000666766723e */ /* 0x000fe200000010ff */
[----:B------:R-:W-:-:S02]  /*6b10*/  VIADD R0, R212, 0x40 ;  /* 0x00000040d4007836 */ /* 0x000fc40000000000 */
        /* <DEDUP_REMOVED lines=8> */
[----:B------:R-:W-:Y:S01]  /*6ba0*/  @P0 IADD3 R0, PT, PT, R212, -0x40, RZ ;  /* 0xffffffc0d4000810 */ /* 0x000fe20007ffe0ff */
        /* <DEDUP_REMOVED lines=21> */
[----:B------:R1:W-:Y:S01]  /*6d00*/  STS [R212], R100 ;  /* 0x00000064d4007388 */ /* 0x0003e20000000800 */
        /* <DEDUP_REMOVED lines=9> */
[C---:B---3--:R-:W-:Y:S01]  /*6da0*/  @P1 IMAD R6, R8.reuse, R5, RZ ;  /* 0x0000000508061224 */ /* 0x048fe200078e02ff */
[----:B------:R-:W-:Y:S01]  /*6db0*/  F2FP.BF16.F32.PACK_AB R124, R125, R124 ;  /* 0x0000007c7d7c723e */ /* 0x000fe200000010ff */
[----:B------:R1:W-:Y:S01]  /*6dc0*/  STS [R0+0x400], R114 ;  /* 0x0004007200007388 */ /* 0x0003e20000000800 */
[----:B------:R-:W-:Y:S01]  /*6dd0*/  F2FP.BF16.F32.PACK_AB R126, R127, R126 ;  /* 0x0000007e7f7e723e */ /* 0x000fe200000010ff */
[----:B------:R-:W-:Y:S01]  /*6de0*/  @P1 IMAD.WIDE.U32 R8, R8, R4, RZ ;  /* 0x0000000408081225 */ /* 0x000fe200078e00ff */
[----:B------:R-:W-:Y:S01]  /*6df0*/  F2FP.BF16.F32.PACK_AB R132, R133, R132 ;  /* 0x000000848584723e */ /* 0x000fe200000010ff */
[----:B------:R1:W-:Y:S01]  /*6e00*/  STS [R212+0x1000], R104 ;  /* 0x00100068d4007388 */ /* 0x0003e20000000800 */
[----:B------:R-:W-:Y:S01]  /*6e10*/  F2FP.BF16.F32.PACK_AB R134, R135, R134 ;  /* 0x000000868786723e */ /* 0x000fe200000010ff */
[----:B------:R-:W-:Y:S01]  /*6e20*/  @P1 IMAD.MOV.U32 R7, RZ, RZ, R8 ;  /* 0x000000ffff071224 */ /* 0x000fe200078e0008 */
        /* <DEDUP_REMOVED lines=33> */
[----:B------:R-:W-:Y:S01]  /*7040*/  ISETP.NE.AND P0, PT, R233, -0x1, PT ;  /* 0xffffffffe900780c */ /* 0x000fe20003f05270 */
[----:B------:R1:W-:Y:S01]  /*7050*/  STS [R212+0x4000], R132 ;  /* 0x00400084d4007388 */ /* 0x0003e20000000800 */
[----:B------:R-:W-:-:S03]  /*7060*/  @P1 IADD3 R6, PT, PT, R9, R6, RZ ;  /* 0x0000000609061210 */ /* 0x000fc60007ffe0ff */
        /* <DEDUP_REMOVED lines=31> */
[----:B------:R-:W-:Y:S05]  /*7260*/  @P1 BRA `(.L_x_225) ;  /* 0x0000000000281947 */ /* 0x000fea0003800000 */
[----:B------:R-:W2:Y:S01]  /*7270*/  LDC.64 R4, c[0x0][0x5c0] ;  /* 0x00017000ff047b82 */ /* 0x000ea20000000a00 */
[----:B-1----:R-:W-:-:S07]  /*7280*/  SHF.R.S32.HI R0, RZ, 0x1f, R232 ;  /* 0x0000001fff007819 */ /* 0x002fce00000114e8 */
[----:B------:R-:W1:Y:S01]  /*7290*/  LDC.64 R6, c[0x0][0x5a8] ;  /* 0x00016a00ff067b82 */ /* 0x000e620000000a00 */
[-C--:B--2---:R-:W-:Y:S02]  /*72a0*/  IMAD R0, R0, R4.reuse, RZ ;  /* 0x0000000400007224 */ /* 0x084fe400078e02ff */
[----:B------:R-:W-:-:S04]  /*72b0*/  IMAD.WIDE.U32 R8, R232, R4, RZ ;  /* 0x00000004e8087225 */ /* 0x000fc800078e00ff */
[----:B------:R-:W-:-:S05]  /*72c0*/  IMAD R0, R232, R5, R0 ;  /* 0x00000005e8007224 */ /* 0x000fca00078e0200 */
[----:B------:R-:W-:-:S03]  /*72d0*/  IADD3 R9, PT, PT, R9, R0, RZ ;  /* 0x0000000009097210 */ /* 0x000fc60007ffe0ff */
[----:B-1----:R-:W-:-:S04]  /*72e0*/  IMAD.WIDE.U32 R8, R202, R6, R8 ;  /* 0x00000006ca087225 */ /* 0x002fc800078e0008 */
[----:B------:R-:W-:Y:S01]  /*72f0*/  IMAD R6, R202, R7, R9 ;  /* 0x00000007ca067224 */ /* 0x000fe200078e0209 */
[----:B------:R-:W-:Y:S02]  /*7300*/  MOV R7, R8 ;  /* 0x0000000800077202 */ /* 0x000fe40000000f00 */
.L_x_225:
[----:B------:R-:W-:Y:S05]  /*7310*/  @P0 BRA `(.L_x_226) ;  /* 0x00000000002c0947 */ /* 0x000fea0003800000 */
[----:B------:R-:W2:Y:S01]  /*7320*/  LDCU.64 UR6, c[0x0][0x5c8] ;  /* 0x0000b900ff0677ac */ /* 0x000ea20008000a00 */
[----:B-1----:R-:W-:Y:S01]  /*7330*/  SHF.R.S32.HI R0, RZ, 0x1f, R232 ;  /* 0x0000001fff007819 */ /* 0x002fe200000114e8 */
[----:B------:R-:W1:Y:S04]  /*7340*/  LDCU.64 UR4, c[0x0][0x5b0] ;  /* 0x0000b600ff0477ac */ /* 0x000e680008000a00 */
[----:B--2---:R-:W-:Y:S02]  /*7350*/  IMAD R0, R0, UR6, RZ ;  /* 0x0000000600007c24 */ /* 0x004fe4000f8e02ff */
[----:B------:R-:W-:-:S04]  /*7360*/  IMAD.WIDE.U32 R8, R232, UR6, RZ ;  /* 0x00000006e8087c25 */ /* 0x000fc8000f8e00ff */
[----:B------:R-:W-:-:S05]  /*7370*/  IMAD R0, R232, UR7, R0 ;  /* 0x00000007e8007c24 */ /* 0x000fca000f8e0200 */
[----:B------:R-:W-:-:S03]  /*7380*/  IADD3 R9, PT, PT, R9, R0, RZ ;  /* 0x0000000009097210 */ /* 0x000fc60007ffe0ff */
[----:B-1----:R-:W-:-:S04]  /*7390*/  IMAD.WIDE.U32 R8, R202, UR4, R8 ;  /* 0x00000004ca087c25 */ /* 0x002fc8000f8e0008 */
[----:B------:R-:W-:Y:S01]  /*73a0*/  IMAD R0, R202, UR5, R9 ;  /* 0x00000005ca007c24 */ /* 0x000fe2000f8e0209 */
[----:B------:R-:W-:Y:S01]  /*73b0*/  MOV R2, R8 ;  /* 0x0000000800027202 */ /* 0x000fe20000000f00 */
[----:B------:R-:W-:Y:S06]  /*73c0*/  BRA `(.L_x_227) ;  /* 0x0000000000187947 */ /* 0x000fec0003800000 */
.L_x_226:
[----:B------:R-:W1:Y:S01]  /*73d0*/  LDCU.64 UR6, c[0x0][0x5c8] ;  /* 0x0000b900ff0677ac */ /* 0x000e620008000a00 */
[----:B------:R-:W-:-:S05]  /*73e0*/  IADD3 R8, PT, PT, R232, R233, RZ ;  /* 0x000000e9e8087210 */ /* 0x000fca0007ffe0ff */
[C---:B-1----:R-:W-:Y:S02]  /*73f0*/  IMAD R0, R8.reuse, UR7, RZ ;  /* 0x0000000708007c24 */ /* 0x042fe4000f8e02ff */
[----:B------:R-:W-:-:S05]  /*7400*/  IMAD.WIDE.U32 R8, R8, UR6, RZ ;  /* 0x0000000608087c25 */ /* 0x000fca000f8e00ff */
[----:B------:R-:W-:Y:S02]  /*7410*/  IADD3 R0, PT, PT, R9, R0, RZ ;  /* 0x0000000009007210 */ /* 0x000fe40007ffe0ff */
[----:B------:R-:W-:-:S07]  /*7420*/  MOV R2, R8 ;  /* 0x0000000800027202 */ /* 0x000fce0000000f00 */
.L_x_227:
[----:B------:R-:W-:Y:S01]  /*7430*/  BAR.SYNC.DEFER_BLOCKING 0x0 ;  /* 0x0000000000007b1d */ /* 0x000fe20000010000 */
[----:B------:R-:W-:Y:S01]  /*7440*/  IMAD.MOV.U32 R60, RZ, RZ, R205 ;  /* 0x000000ffff3c7224 */ /* 0x000fe200078e00cd */
[-C--:B------:R-:W-:Y:S01]  /*7450*/  ISETP.GE.AND P3, PT, R206, R217.reuse, PT ;  /* 0x000000d9ce00720c */ /* 0x080fe20003f66270 */
[----:B------:R-:W-:Y:S01]  /*7460*/  IMAD.MOV.U32 R61, RZ, RZ, RZ ;  /* 0x000000ffff3d7224 */ /* 0x000fe200078e00ff */
[----:B------:R-:W-:Y:S01]  /*7470*/  ISETP.GE.AND P5, PT, R207, R217, PT ;  /* 0x000000d9cf00720c */ /* 0x000fe20003fa6270 */
[C---:B------:R-:W-:Y:S01]  /*7480*/  IMAD R44, R4.reuse, UR22, RZ ;  /* 0x00000016042c7c24 */ /* 0x040fe2000f8e02ff */
[----:B------:R-:W1:Y:S01]  /*7490*/  LDCU.64 UR4, c[0x0][0x5d8] ;  /* 0x0000bb00ff0477ac */ /* 0x000e620008000a00 */
[----:B------:R-:W-:Y:S01]  /*74a0*/  IMAD.WIDE.U32 R46, R4, UR23, R60 ;  /* 0x00000017042e7c25 */ /* 0x000fe2000f8e003c */
[----:B------:R-:W-:Y:S03]  /*74b0*/  BSSY.RECONVERGENT B0, `(.L_x_228) ;  /* 0x0000024000007945 */ /* 0x000fe60003800200 */
[----:B------:R-:W-:Y:S01]  /*74c0*/  IMAD R44, R5, UR23, R44 ;  /* 0x00000017052c7c24 */ /* 0x000fe2000f8e022c */
[----:B------:R-:W-:-:S04]  /*74d0*/  IADD3 R62, P0, PT, R7, R46, RZ ;  /* 0x0000002e073e7210 */ /* 0x000fc80007f1e0ff */
[----:B------:R-:W-:Y:S02]  /*74e0*/  IADD3.X R63, PT, PT, R6, R47, R44, P0, !PT ;  /* 0x0000002f063f7210 */ /* 0x000fe400007fe42c */
[----:B------:R-:W-:Y:S02]  /*74f0*/  IADD3 R56, P0, PT, R206, 0x20, RZ ;  /* 0x00000020ce387810 */ /* 0x000fe40007f1e0ff */
[----:B------:R-:W-:Y:S02]  /*7500*/  MOV R6, UR6 ;  /* 0x0000000600067c02 */ /* 0x000fe40008000f00 */
[----:B------:R-:W-:Y:S01]  /*7510*/  IADD3.X R7, PT, PT, RZ, RZ, RZ, P0, !PT ;  /* 0x000000ffff077210 */ /* 0x000fe200007fe4ff */
[----:B------:R2:W3:Y:S01]  /*7520*/  LDS.128 R40, [R214+0x13000] ;  /* 0x01300000d6287984 */ /* 0x0004e20000000c00 */
[----:B-1----:R-:W-:-:S03]  /*7530*/  IMAD.WIDE.U32 R62, R201, UR4, R62 ;  /* 0x00000004c93e7c25 */ /* 0x002fc6000f8e003e */
[----:B------:R2:W1:Y:S01]  /*7540*/  LDS.128 R36, [R214+0x15000] ;  /* 0x01500000d6247984 */ /* 0x0004620000000c00 */
[----:B------:R-:W-:-:S03]  /*7550*/  IMAD R57, R201, UR5, R63 ;  /* 0x00000005c9397c24 */ /* 0x000fc6000f8e023f */
[----:B------:R2:W4:Y:S04]  /*7560*/  LDS.128 R32, [R214+0x17000] ;  /* 0x01700000d6207984 */ /* 0x0005280000000c00 */
[----:B------:R2:W1:Y:S04]  /*7570*/  LDS.128 R28, [R214+0x18000] ;  /* 0x01800000d61c7984 */ /* 0x0004680000000c00 */
[----:B------:R2:W1:Y:S04]  /*7580*/  LDS.128 R24, [R214+0x19000] ;  /* 0x01900000d6187984 */ /* 0x0004680000000c00 */
[----:B------:R2:W1:Y:S04]  /*7590*/  LDS.128 R20, [R214+0x1a000] ;  /* 0x01a00000d6147984 */ /* 0x0004680000000c00 */
[----:B------:R2:W1:Y:S04]  /*75a0*/  LDS.128 R16, [R214+0x1b000] ;  /* 0x01b00000d6107984 */ /* 0x0004680000000c00 */
[----:B------:R2:W1:Y:S04]  /*75b0*/  LDS.128 R12, [R214+0x1c000] ;  /* 0x01c00000d60c7984 */ /* 0x0004680000000c00 */
[----:B------:R2:W1:Y:S01]  /*75c0*/  LDS.128 R8, [R214+0x1d000] ;  /* 0x01d00000d6087984 */ /* 0x0004620000000c00 */
[----:B------:R-:W-:Y:S05]  /*75d0*/  @P3 BRA `(.L_x_229) ;  /* 0x0000000000443947 */ /* 0x000fea0003800000 */
[----:B------:R-:W5:Y:S01]  /*75e0*/  LDCU UR8, c[0x0][0x440] ;  /* 0x00008800ff0877ac */ /* 0x000f620008000800 */
[----:B------:R-:W3:Y:S01]  /*75f0*/  LDS.128 R52, [R214+0x14000] ;  /* 0x01400000d6347984 */ /* 0x000ee20000000c00 */
[----:B------:R-:W-:Y:S01]  /*7600*/  IMAD.MOV.U32 R58, RZ, RZ, R62 ;  /* 0x000000ffff3a7224 */ /* 0x000fe200078e003e */
[----:B------:R-:W4:Y:S02]  /*7610*/  LDCU.64 UR4, c[0x0][0x560] ;  /* 0x0000ac00ff0477ac */ /* 0x000f240008000a00 */
[----:B------:R-:W2:Y:S01]  /*7620*/  LDS.128 R48, [R214+0x16000] ;  /* 0x01600000d6307984 */ /* 0x000ea20000000c00 */
[----:B------:R-:W-:Y:S02]  /*7630*/  IMAD.MOV.U32 R59, RZ, RZ, R57 ;  /* 0x000000ffff3b7224 */ /* 0x000fe400078e0039 */
[----:B------:R-:W-:-:S04]  /*7640*/  IMAD.WIDE.U32 R66, R206, R4, R58 ;  /* 0x00000004ce427225 */ /* 0x000fc800078e003a */
[----:B------:R-:W-:Y:S01]  /*7650*/  IMAD R58, R206, R5, R67 ;  /* 0x00000005ce3a7224 */ /* 0x000fe200078e0243 */
[----:B-----5:R-:W-:Y:S02]  /*7660*/  ISETP.GE.AND P2, PT, R205, UR8, PT ;  /* 0x00000008cd007c0c */ /* 0x020fe4000bf46270 */
[----:B------:R-:W-:Y:S02]  /*7670*/  ISETP.GE.AND P1, PT, R211, UR8, PT ;  /* 0x00000008d3007c0c */ /* 0x000fe4000bf26270 */
[----:B------:R-:W-:Y:S02]  /*7680*/  ISETP.GE.AND P0, PT, R210, UR8, PT ;  /* 0x00000008d2007c0c */ /* 0x000fe4000bf06270 */
[----:B----4-:R-:W-:-:S04]  /*7690*/  LEA R64, P4, R66, UR4, 0x1 ;  /* 0x0000000442407c11 */ /* 0x010fc8000f8808ff */
[----:B------:R-:W-:-:S03]  /*76a0*/  LEA.HI.X R65, R66, UR5, R58, 0x1, P4 ;  /* 0x0000000542417c11 */ /* 0x000fc6000a0f0c3a */
[----:B------:R-:W4:Y:S04]  /*76b0*/  @!P2 LDS.128 R44, [R214+0x12000] ;  /* 0x01200000d62ca984 */ /* 0x000f280000000c00 */
[----:B---3--:R3:W-:Y:S04]  /*76c0*/  @!P1 STG.E.128 desc[UR20][R64.64+0x80], R52 ;  /* 0x0000803440009986 */ /* 0x0087e8000c101d14 */
[----:B--2---:R3:W-:Y:S04]  /*76d0*/  @!P0 STG.E.128 desc[UR20][R64.64+0x100], R48 ;  /* 0x0001003040008986 */ /* 0x0047e8000c101d14 */
[----:B----4-:R3:W-:Y:S02]  /*76e0*/  @!P2 STG.E.128 desc[UR20][R64.64], R44 ;  /* 0x0000002c4000a986 */ /* 0x0107e4000c101d14 */
.L_x_229:
[----:B------:R-:W-:Y:S05]  /*76f0*/  BSYNC.RECONVERGENT B0 ;  /* 0x0000000000007941 */ /* 0x000fea0003800200 */
.L_x_228:
[----:B------:R-:W-:Y:S04]  /*7700*/  BSSY.RECONVERGENT B0, `(.L_x_230) ;  /* 0x0000012000007945 */ /* 0x000fe80003800200 */
[----:B------:R-:W-:Y:S05]  /*7710*/  @P5 BRA `(.L_x_231) ;  /* 0x0000000000405947 */ /* 0x000fea0003800000 */
[----:B------:R-:W5:Y:S01]  /*7720*/  LDCU UR8, c[0x0][0x440] ;  /* 0x00008800ff0877ac */ /* 0x000f620008000800 */
[----:B---3--:R-:W-:Y:S01]  /*7730*/  MOV R47, R57 ;  /* 0x00000039002f7202 */ /* 0x008fe20000000f00 */
[-C--:B------:R-:W-:Y:S01]  /*7740*/  IMAD R44, R7, R4.reuse, RZ ;  /* 0x00000004072c7224 */ /* 0x080fe200078e02ff */
[----:B------:R-:W3:Y:S01]  /*7750*/  LDCU.64 UR4, c[0x0][0x560] ;  /* 0x0000ac00ff0477ac */ /* 0x000ee20008000a00 */
[----:B------:R-:W-:Y:S02]  /*7760*/  IMAD.MOV.U32 R46, RZ, RZ, R62 ;  /* 0x000000ffff2e7224 */ /* 0x000fe400078e003e */
[C---:B------:R-:W-:Y:S02]  /*7770*/  IMAD R44, R56.reuse, R5, R44 ;  /* 0x00000005382c7224 */ /* 0x040fe400078e022c */
[----:B------:R-:W-:-:S04]  /*7780*/  IMAD.WIDE.U32 R46, R56, R4, R46 ;  /* 0x00000004382e7225 */ /* 0x000fc800078e002e */
[----:B------:R-:W-:Y:S01]  /*7790*/  IMAD.IADD R44, R44, 0x1, R47 ;  /* 0x000000012c2c7824 */ /* 0x000fe200078e022f */
[----:B-----5:R-:W-:Y:S02]  /*77a0*/  ISETP.GE.AND P2, PT, R205, UR8, PT ;  /* 0x00000008cd007c0c */ /* 0x020fe4000bf46270 */
[----:B------:R-:W-:Y:S02]  /*77b0*/  ISETP.GE.AND P1, PT, R211, UR8, PT ;  /* 0x00000008d3007c0c */ /* 0x000fe4000bf26270 */
[----:B------:R-:W-:Y:S02]  /*77c0*/  ISETP.GE.AND P0, PT, R210, UR8, PT ;  /* 0x00000008d2007c0c */ /* 0x000fe4000bf06270 */
[----:B---3--:R-:W-:-:S04]  /*77d0*/  LEA R4, P4, R46, UR4, 0x1 ;  /* 0x000000042e047c11 */ /* 0x008fc8000f8808ff */
[----:B------:R-:W-:-:S05]  /*77e0*/  LEA.HI.X R5, R46, UR5, R44, 0x1, P4 ;  /* 0x000000052e057c11 */ /* 0x000fca000a0f0c2c */
[----:B------:R3:W-:Y:S04]  /*77f0*/  @!P2 STG.E.128 desc[UR20][R4.64], R40 ;  /* 0x000000280400a986 */ /* 0x0007e8000c101d14 */
[----:B-1----:R3:W-:Y:S04]  /*7800*/  @!P1 STG.E.128 desc[UR20][R4.64+0x80], R36 ;  /* 0x0000802404009986 */ /* 0x0027e8000c101d14 */
[----:B----4-:R3:W-:Y:S02]  /*7810*/  @!P0 STG.E.128 desc[UR20][R4.64+0x100], R32 ;  /* 0x0001002004008986 */ /* 0x0107e4000c101d14 */
.L_x_231:
[----:B------:R-:W-:Y:S05]  /*7820*/  BSYNC.RECONVERGENT B0 ;  /* 0x0000000000007941 */ /* 0x000fea0003800200 */
.L_x_230:
[----:B------:R-:W5:Y:S01]  /*7830*/  LDCU.64 UR4, c[0x0][0x5e0] ;  /* 0x0000bc00ff0477ac */ /* 0x000f620008000a00 */
[----:B---3--:R-:W-:Y:S01]  /*7840*/  IMAD.WIDE.U32 R4, R6, UR23, R60 ;  /* 0x0000001706047c25 */ /* 0x008fe2000f8e003c */
[----:B------:R-:W-:Y:S01]  /*7850*/  BSSY.RECONVERGENT B0, `(.L_x_232) ;  /* 0x0000016000007945 */ /* 0x000fe20003800200 */
[----:B------:R-:W-:Y:S01]  /*7860*/  UIMAD UR22, UR22, UR6, URZ ;  /* 0x00000006161672a4 */ /* 0x000fe2000f8e02ff */
[----:B----4-:R-:W-:-:S03]  /*7870*/  IADD3 R32, P0, PT, R2, R4, RZ ;  /* 0x0000000402207210 */ /* 0x010fc60007f1e0ff */
[----:B------:R-:W-:-:S06]  /*7880*/  UIMAD UR22, UR23, UR7, UR22 ;  /* 0x00000007171672a4 */ /* 0x000fcc000f8e0216 */
[----:B------:R-:W-:-:S03]  /*7890*/  IADD3.X R33, PT, PT, R0, UR22, R5, P0, !PT ;  /* 0x0000001600217c10 */ /* 0x000fc600087fe405 */
[----:B-----5:R-:W-:-:S04]  /*78a0*/  IMAD.WIDE.U32 R32, R201, UR4, R32 ;  /* 0x00000004c9207c25 */ /* 0x020fc8000f8e0020 */
        /* <DEDUP_REMOVED lines=13> */
[----:B-1----:R3:W-:Y:S04]  /*7980*/  @!P2 STG.E.128 desc[UR20][R4.64], R28 ;  /* 0x0000001c0400a986 */ /* 0x0027e8000c101d14 */
[----:B------:R3:W-:Y:S04]  /*7990*/  @!P1 STG.E.128 desc[UR20][R4.64+0x80], R20 ;  /* 0x0000801404009986 */ /* 0x0007e8000c101d14 */
[----:B------:R3:W-:Y:S02]  /*79a0*/  @!P0 STG.E.128 desc[UR20][R4.64+0x100], R12 ;  /* 0x0001000c04008986 */ /* 0x0007e4000c101d14 */
.L_x_233:
[----:B------:R-:W-:Y:S05]  /*79b0*/  BSYNC.RECONVERGENT B0 ;  /* 0x0000000000007941 */ /* 0x000fea0003800200 */
.L_x_232:
        /* <DEDUP_REMOVED lines=17> */
.L_x_193:
[----:B------:R-:W-:Y:S05]  /*7ad0*/  BSYNC.RECONVERGENT B1 ;  /* 0x0000000000017941 */ /* 0x000fea0003800200 */
.L_x_171:
[----:B------:R-:W5:Y:S01]  /*7ae0*/  LDCU UR5, c[0x0][0x438] ;  /* 0x00008700ff0577ac */ /* 0x000f620008000800 */
[----:B------:R-:W1:Y:S01]  /*7af0*/  LDC R0, c[0x0][0x438] ;  /* 0x00010e00ff007b82 */ /* 0x000e620000000800 */
[----:B------:R-:W2:Y:S01]  /*7b00*/  LDCU UR6, c[0x0][0x370] ;  /* 0x00006e00ff0677ac */ /* 0x000ea20008000800 */
[----:B-----5:R-:W-:-:S04]  /*7b10*/  UIADD3 UR5, UPT, UPT, UR5, 0x3f, URZ ;  /* 0x0000003f05057890 */ /* 0x020fc8000fffe0ff */
[----:B------:R-:W-:Y:S02]  /*7b20*/  USHF.R.S32.HI UR4, URZ, 0x1f, UR5 ;  /* 0x0000001fff047899 */ /* 0x000fe40008011405 */
[----:B--2---:R-:W-:Y:S02]  /*7b30*/  UIADD3 UR19, UPT, UPT, UR6, UR19, URZ ;  /* 0x0000001306137290 */ /* 0x004fe4000fffe0ff */
[----:B------:R-:W-:-:S04]  /*7b40*/  ULEA.HI UR4, UR4, UR5, URZ, 0x6 ;  /* 0x0000000504047291 */ /* 0x000fc8000f8f30ff */
[----:B------:R-:W-:-:S04]  /*7b50*/  USHF.R.S32.HI UR4, URZ, 0x6, UR4 ;  /* 0x00000006ff047899 */ /* 0x000fc80008011404 */
[----:B------:R-:W-:-:S09]  /*7b60*/  UISETP.GE.AND UP0, UPT, UR19, UR4, UPT ;  /* 0x000000041300728c */ /* 0x000fd2000bf06270 */
[----:B------:R-:W-:Y:S05]  /*7b70*/  BRA.U !UP0, `(.L_x_234) ;  /* 0xffffff8908b47547 */ /* 0x000fea000b83ffff */
[----:B------:R-:W-:Y:S05]  /*7b80*/  EXIT ;  /* 0x000000000000794d */ /* 0x000fea0003800000 */
.L_x_235:
        /* <DEDUP_REMOVED lines=15> */
.L_x_1083:


//--------------------- .text._ZN5flash44flash_bwd_dq_dk_dv_loop_seqk_parallel_kernelI23Flash_bwd_kernel_traitsILi192ELi64ELi64ELi8ELi4ELi2ELi2ELb0ELb0EN7cutlass10bfloat16_tE19Flash_kernel_traitsILi192ELi64ELi64ELi8ES3_EELb0ELb1ELb0ELb0ELb0ELb1ELb0EEEvNS_16Flash_bwd_paramsE --------------------------
	.section	.text._ZN5flash44flash_bwd_dq_dk_dv_loop_seqk_parallel_kernelI23Flash_bwd_kernel_traitsILi192ELi64ELi64ELi8ELi4ELi2ELi2ELb0ELb0EN7cutlass10bfloat16_tE19Flash_kernel_traitsILi192ELi64ELi64ELi8ES3_EELb0ELb1ELb0ELb0ELb0ELb1ELb0EEEvNS_16Flash_bwd_paramsE,"ax",@progbits
	.align	128
        .global         _ZN5flash44flash_bwd_dq_dk_dv_loop_seqk_parallel_kernelI23Flash_bwd_kernel_traitsILi192ELi64ELi64ELi8ELi4ELi2ELi2ELb0ELb0EN7cutlass10bfloat16_tE19Flash_kernel_traitsILi192ELi64ELi64ELi8ES3_EELb0ELb1ELb0ELb0ELb0ELb1ELb0EEEvNS_16Flash_bwd_paramsE
        .type           _ZN5flash44flash_bwd_dq_dk_dv_loop_seqk_parallel_kernelI23Flash_bwd_kernel_traitsILi192ELi64ELi64ELi8ELi4ELi2ELi2ELb0ELb0EN7cutlass10bfloat16_tE19Flash_kernel_traitsILi192ELi64ELi64ELi8ES3_EELb0ELb1ELb0ELb0ELb0ELb1ELb0EEEvNS_16Flash_bwd_paramsE,@function
        .size           _ZN5flash44flash_bwd_dq_dk_dv_loop_seqk_parallel_kernelI23Flash_bwd_kernel_traitsILi192ELi64ELi64ELi8ELi4ELi2ELi2ELb0ELb0EN7cutlass10bfloat16_tE19Flash_kernel_traitsILi192ELi64ELi64ELi8ES3_EELb0ELb1ELb0ELb0ELb0ELb1ELb0EEEvNS_16Flash_bwd_paramsE,(.L_x_1084 - _ZN5flash44flash_bwd_dq_dk_dv_loop_seqk_parallel_kernelI23Flash_bwd_kernel_traitsILi192ELi64ELi64ELi8ELi4ELi2ELi2ELb0ELb0EN7cutlass10bfloat16_tE19Flash_kernel_traitsILi192ELi64ELi64ELi8ES3_EELb0ELb1ELb0ELb0ELb0ELb1ELb0EEEvNS_16Flash_bwd_paramsE)
        .other          _ZN5flash44flash_bwd_dq_dk_dv_loop_seqk_parallel_kernelI23Flash_bwd_kernel_traitsILi192ELi64ELi64ELi8ELi4ELi2ELi2ELb0ELb0EN7cutlass10bfloat16_tE19Flash_kernel_traitsILi192ELi64ELi64ELi8ES3_EELb0ELb1ELb0ELb0ELb0ELb1ELb0EEEvNS_16Flash_bwd_paramsE,@"STO_CUDA_ENTRY STV_DEFAULT"
_ZN5flash44flash_bwd_dq_dk_dv_loop_seqk_parallel_kernelI23Flash_bwd_kernel_traitsILi192ELi64ELi64ELi8ELi4ELi2ELi2ELb0ELb0EN7cutlass10bfloat16_tE19Flash_kernel_traitsILi192ELi64ELi64ELi8ES3_EELb0ELb1ELb0ELb0ELb0ELb1ELb0EEEvNS_16Flash_bwd_paramsE:
.text._ZN5flash44flash_bwd_dq_dk_dv_loop_seqk_parallel_kernelI23Flash_bwd_kernel_traitsILi192ELi64ELi64ELi8ELi4ELi2ELi2ELb0ELb0EN7cutlass10bfloat16_tE19Flash_kernel_traitsILi192ELi64ELi64ELi8ES3_EELb0ELb1ELb0ELb0ELb0ELb1ELb0EEEvNS_16Flash_bwd_paramsE:
[----:B------:R-:W-:Y:S08]  /*0000*/  LDC R1, c[0x0][0x37c] ;  /* 0x0000df00ff017b82 */ /* 0x000ff00000000800 */
[----:B------:R-:W1:Y:S08]  /*0010*/  LDC R3, c[0x0][0x438] ;  /* 0x00010e00ff037b82 */ /* 0x000e700000000800 */
[----:B------:R-:W2:Y:S01]  /*0020*/  S2UR UR11, SR_CTAID.X ;  /* 0x00000000000b79c3 */ /* 0x000ea20000002500 */
[----:B-1----:R-:W-:-:S05]  /*0030*/  VIADD R3, R3, 0x3f ;  /* 0x0000003f03037836 */ /* 0x002fca0000000000 */
[----:B------:R-:W-:-:S04]  /*0040*/  SHF.R.S32.HI R0, RZ, 0x1f, R3 ;  /* 0x0000001fff007819 */ /* 0x000fc80000011403 */
[----:B------:R-:W-:-:S04]  /*0050*/  LEA.HI R0, R0, R3, RZ, 0x6 ;  /* 0x0000000300007211 */ /* 0x000fc800078f30ff */
[----:B------:R-:W-:-:S04]  /*0060*/  SHF.R.S32.HI R0, RZ, 0x6, R0 ;  /* 0x00000006ff007819 */ /* 0x000fc80000011400 */
[----:B--2---:R-:W-:-:S13]  /*0070*/  ISETP.LE.AND P0, PT, R0, UR11, PT ;  /* 0x0000000b00007c0c */ /* 0x004fda000bf03270 */
        /* <DEDUP_REMOVED lines=13> */
[----:B------:R-:W2:Y:S01]  /*0150*/  S2UR UR10, SR_CTAID.X ;  /* 0x00000000000a79c3 */ /* 0x000ea20000002500 */
[----:B---3--:R-:W-:-:S07]  /*0160*/  IMAD.U32 R10, RZ, RZ, UR4 ;  /* 0x00000004ff0a7e24 */ /* 0x008fce000f8e00ff */
        /* <DEDUP_REMOVED lines=10> */
[--C-:B------:R-:W-:Y:S01]  /*0210*/  LOP3.LUT R6, R3, 0x20, R8.reuse, 0x78, !PT ;  /* 0x0000002003067812 */ /* 0x100fe200078e7808 */
[----:B------:R-:W-:Y:S01]  /*0220*/  IMAD.SHL.U32 R3, R204, 0x40, RZ ;  /* 0x00000040cc037824 */ /* 0x000fe200078e00ff */
[----:B------:R-:W-:Y:S01]  /*0230*/  LOP3.LUT R203, R203, 0x7, R8, 0xf8, !PT ;  /* 0x00000007cbcb7812 */ /* 0x000fe200078ef808 */
[----:B------:R-:W-:Y:S01]  /*0240*/  UIADD3 UR5, UPT, UPT, UR6, 0x20000, URZ ;  /* 0x0002000006057890 */ /* 0x000fe2000fffe0ff */
[----:B------:R-:W-:Y:S01]  /*0250*/  LOP3.LUT R8, R2, 0x200, RZ, 0xc0, !PT ;  /* 0x0000020002087812 */ /* 0x000fe200078ec0ff */
[----:B------:R-:W-:Y:S01]  /*0260*/  UIADD3 UR4, UPT, UPT, UR6, 0x12000, URZ ;  /* 0x0001200006047890 */ /* 0x000fe2000fffe0ff */
[----:B------:R-:W-:-:S02]  /*0270*/  LOP3.LUT R211, R6, 0x1c0, R5, 0xf8, !PT ;  /* 0x000001c006d37812 */ /* 0x000fc400078ef805 */
[----:B------:R-:W-:Y:S02]  /*0280*/  LOP3.LUT R197, R8, 0x3800, R5, 0xf8, !PT ;  /* 0x0000380008c57812 */ /* 0x000fe400078ef805 */
[----:B------:R-:W-:Y:S02]  /*0290*/  SHF.R.U32.HI R206, RZ, 0x3, R204 ;  /* 0x00000003ffce7819 */ /* 0x000fe400000116cc */
[----:B------:R-:W-:Y:S02]  /*02a0*/  LOP3.LUT R5, R5, 0x1c0, RZ, 0xc0, !PT ;  /* 0x000001c005057812 */ /* 0x000fe400078ec0ff */
[----:B------:R-:W-:Y:S01]  /*02b0*/  LOP3.LUT R6, R3, 0x1c0, RZ, 0xc0, !PT ;  /* 0x000001c003067812 */ /* 0x000fe200078ec0ff */
[----:B------:R-:W-:Y:S01]  /*02c0*/  VIADD R207, R206, 0x20 ;  /* 0x00000020cecf7836 */ /* 0x000fe20000000000 */
[----:B------:R-:W-:Y:S02]  /*02d0*/  LOP3.LUT R5, R5, 0x18, R206, 0xf8, !PT ;  /* 0x0000001805057812 */ /* 0x000fe400078ef8ce */
[----:B------:R-:W-:-:S02]  /*02e0*/  LOP3.LUT R9, R0, 0x10, RZ, 0xc0, !PT ;  /* 0x0000001000097812 */ /* 0x000fc400078ec0ff */
[----:B------:R-:W-:Y:S02]  /*02f0*/  LOP3.LUT R210, R5, 0x38, R4, 0x78, !PT ;  /* 0x0000003805d27812 */ /* 0x000fe400078e7804 */
[----:B------:R-:W-:Y:S02]  /*0300*/  LOP3.LUT R5, R6, 0x38, R205, 0xf8, !PT ;  /* 0x0000003806057812 */ /* 0x000fe400078ef8cd */
[----:B------:R-:W-:Y:S02]  /*0310*/  LOP3.LUT R6, R9, 0x8, R204, 0xf8, !PT ;  /* 0x0000000809067812 */ /* 0x000fe400078ef8cc */
[C---:B------:R-:W-:Y:S02]  /*0320*/  LOP3.LUT R0, R5.reuse, 0x8, R0, 0x78, !PT ;  /* 0x0000000805007812 */ /* 0x040fe400078e7800 */
[----:B------:R-:W-:Y:S02]  /*0330*/  LOP3.LUT R191, R6, R5, RZ, 0x3c, !PT ;  /* 0x0000000506bf7212 */ /* 0x000fe400078e3cff */
[----:B------:R-:W-:-:S02]  /*0340*/  LOP3.LUT R6, R5, 0x8, R204, 0x78, !PT ;  /* 0x0000000805067812 */ /* 0x000fc400078e78cc */
[----:B------:R-:W-:Y:S02]  /*0350*/  LOP3.LUT R5, R4, 0x20, RZ, 0xc0, !PT ;  /* 0x0000002004057812 */ /* 0x000fe400078ec0ff */
[----:B------:R-:W-:Y:S02]  /*0360*/  LOP3.LUT R11, R2, 0xc00, RZ, 0xc0, !PT ;  /* 0x00000c00020b7812 */ /* 0x000fe400078ec0ff */
[----:B------:R-:W-:Y:S02]  /*0370*/  LOP3.LUT R198, R5, 0x18, R206, 0xf8, !PT ;  /* 0x0000001805c67812 */ /* 0x000fe400078ef8ce */
[----:B------:R-:W-:Y:S02]  /*0380*/  LOP3.LUT R189, R3, 0x200, RZ, 0xc0, !PT ;  /* 0x0000020003bd7812 */ /* 0x000fe400078ec0ff */
[----:B--2---:R-:W-:Y:S02]  /*0390*/  LEA R208, P0, R202, R208, 0x2 ;  /* 0x000000d0cad07211 */ /* 0x004fe400078010ff */
[----:B------:R-:W-:-:S02]  /*03a0*/  LOP3.LUT R198, R198, 0x1c0, R3, 0xf8, !PT ;  /* 0x000001c0c6c67812 */ /* 0x000fc400078ef803 */
[----:B------:R-:W-:Y:S02]  /*03b0*/  LOP3.LUT R8, R11, 0x6, R4, 0xf8, !PT ;  /* 0x000000060b087812 */ /* 0x000fe400078ef804 */
[C-C-:B------:R-:W-:Y:S02]  /*03c0*/  LOP3.LUT R199, R189.reuse, 0xc00, R2.reuse, 0xf8, !PT ;  /* 0x00000c00bdc77812 */ /* 0x140fe400078ef802 */
[----:B------:R-:W-:Y:S02]  /*03d0*/  R2P PR, R204, 0xe ;  /* 0x0000000ecc007804 */ /* 0x000fe40000000000 */
[----:B------:R-:W-:Y:S02]  /*03e0*/  LOP3.LUT R189, R189, 0x400, R2, 0xf8, !PT ;  /* 0x00000400bdbd7812 */ /* 0x000fe400078ef802 */
[----:B------:R-:W-:Y:S02]  /*03f0*/  LOP3.LUT R198, R198, 0x38, R205, 0x78, !PT ;  /* 0x00000038c6c67812 */ /* 0x000fe400078e78cd */
[----:B------:R-:W-:-:S02]  /*0400*/  LOP3.LUT R211, R8, R211, RZ, 0xfc, !PT ;  /* 0x000000d308d37212 */ /* 0x000fc400078efcff */
[----:B------:R-:W-:Y:S02]  /*0410*/  LOP3.LUT R197, R197, R6, RZ, 0xfc, !PT ;  /* 0x00000006c5c57212 */ /* 0x000fe400078efcff */
[-C--:B------:R-:W-:Y:S02]  /*0420*/  LOP3.LUT R199, R199, R0.reuse, RZ, 0xfc, !PT ;  /* 0x00000000c7c77212 */ /* 0x080fe400078efcff */
[----:B------:R-:W-:Y:S02]  /*0430*/  LOP3.LUT R189, R189, R0, RZ, 0xfc, !PT ;  /* 0x00000000bdbd7212 */ /* 0x000fe400078efcff */
[----:B------:R-:W-:Y:S02]  /*0440*/  LOP3.LUT R198, R198, 0x200, R3, 0xf8, !PT ;  /* 0x00000200c6c67812 */ /* 0x000fe400078ef803 */
[----:B------:R-:W-:Y:S02]  /*0450*/  LOP3.LUT R7, R2, 0x400, RZ, 0xc0, !PT ;  /* 0x0000040002077812 */ /* 0x000fe400078ec0ff */
[----:B------:R-:W-:-:S02]  /*0460*/  LOP3.LUT R3, R205, 0x1f8, RZ, 0xc0, !PT ;  /* 0x000001f8cd037812 */ /* 0x000fc400078ec0ff */
[----:B------:R-:W-:Y:S02]  /*0470*/  LEA R211, R211, UR5, 0x1 ;  /* 0x00000005d3d37c11 */ /* 0x000fe4000f8e08ff */
[----:B------:R-:W-:Y:S02]  /*0480*/  LOP3.LUT R191, R191, 0x200, R2, 0xf8, !PT ;  /* 0x00000200bfbf7812 */ /* 0x000fe400078ef802 */
[----:B------:R-:W-:Y:S01]  /*0490*/  SEL R194, R194, 0xffffffc0, !P2 ;  /* 0xffffffc0c2c27807 */ /* 0x000fe20005000000 */
[----:B------:R-:W-:Y:S01]  /*04a0*/  VIADD R234, R211, 0x20 ;  /* 0x00000020d3ea7836 */ /* 0x000fe20000000000 */
[----:B------:R-:W-:Y:S01]  /*04b0*/  LEA R197, R197, UR4, 0x1 ;  /* 0x00000004c5c57c11 */ /* 0x000fe2000f8e08ff */
[----:B------:R-:W-:Y:S01]  /*04c0*/  @P3 VIADD R234, R211, 0xffffffe0 ;  /* 0xffffffe0d3ea3836 */ /* 0x000fe20000000000 */
[----:B------:R-:W-:Y:S02]  /*04d0*/  LEA R199, R199, UR6, 0x1 ;  /* 0x00000006c7c77c11 */ /* 0x000fe4000f8e08ff */
[----:B------:R-:W-:Y:S01]  /*04e0*/  LEA R189, R189, UR6, 0x1 ;  /* 0x00000006bdbd7c11 */ /* 0x000fe2000f8e08ff */
[----:B------:R-:W-:Y:S01]  /*04f0*/  IMAD.IADD R193, R197, 0x1, R194 ;  /* 0x00000001c5c17824 */ /* 0x000fe200078e02c2 */
[----:B------:R-:W-:Y:S01]  /*0500*/  LOP3.LUT R7, R7, 0x6, R4, 0xf8, !PT ;  /* 0x0000000607077812 */ /* 0x000fe200078ef804 */
[----:B------:R-:W-:Y:S01]  /*0510*/  IMAD.IADD R185, R199, 0x1, R194 ;  /* 0x00000001c7b97824 */ /* 0x000fe200078e02c2 */
[----:B------:R-:W-:Y:S01]  /*0520*/  LOP3.LUT R212, R3, 0x38, R204, 0x78, !PT ;  /* 0x0000003803d47812 */ /* 0x000fe200078e78cc */
[----:B------:R-:W-:Y:S01]  /*0530*/  IMAD.IADD R2, R194, 0x1, R189 ;  /* 0x00000001c2027824 */ /* 0x000fe200078e02bd */
[----:B------:R-:W-:Y:S01]  /*0540*/  SEL R196, R196, 0xffffffe0, !P1 ;  /* 0xffffffe0c4c47807 */ /* 0x000fe20004800000 */
[C---:B------:R-:W-:Y:S01]  /*0550*/  VIADD R233, R234.reuse, 0x10 ;  /* 0x00000010eae97836 */ /* 0x040fe20000000000 */
[----:B------:R-:W-:Y:S01]  /*0560*/  LEA R191, R191, UR5, 0x1 ;  /* 0x00000005bfbf7c11 */ /* 0x000fe2000f8e08ff */
[----:B------:R-:W-:Y:S01]  /*0570*/  @P2 VIADD R233, R234, 0xfffffff0 ;  /* 0xfffffff0eae92836 */ /* 0x000fe20000000000 */
[----:B------:R-:W-:Y:S01]  /*0580*/  LOP3.LUT R210, R7, R210, RZ, 0xfc, !PT ;  /* 0x000000d207d27212 */ /* 0x000fe200078efcff */
[--C-:B------:R-:W-:Y:S01]  /*0590*/  IMAD.IADD R195, R197, 0x1, R196.reuse ;  /* 0x00000001c5c37824 */ /* 0x100fe200078e02c4 */
[----:B------:R-:W-:Y:S01]  /*05a0*/  LOP3.LUT R212, R212, 0x1e00, R205, 0xf8, !PT ;  /* 0x00001e00d4d47812 */ /* 0x000fe200078ef8cd */
[----:B------:R-:W-:Y:S01]  /*05b0*/  IMAD.IADD R186, R199, 0x1, R196 ;  /* 0x00000001c7ba7824 */ /* 0x000fe200078e02c4 */
[----:B------:R-:W-:Y:S01]  /*05c0*/  LEA.HI.X R209, R202, R209, RZ, 0x2, P0 ;  /* 0x000000d1cad17211 */ /* 0x000fe200000f14ff */
[----:B------:R-:W-:Y:S01]  /*05d0*/  IMAD.IADD R190, R194, 0x1, R191 ;  /* 0x00000001c2be7824 */ /* 0x000fe200078e02bf */
[----:B------:R-:W-:Y:S01]  /*05e0*/  SHF.R.U32.HI R204, RZ, 0x5, R204 ;  /* 0x00000005ffcc7819 */ /* 0x000fe200000116cc */
[C---:B------:R-:W-:Y:S01]  /*05f0*/  IMAD.IADD R3, R196.reuse, 0x1, R189 ;  /* 0x00000001c4037824 */ /* 0x040fe200078e02bd */
[----:B------:R-:W-:Y:S01]  /*0600*/  LOP3.LUT R214, R205, 0x38, RZ, 0xc0, !PT ;  /* 0x00000038cdd67812 */ /* 0x000fe200078ec0ff */
[----:B------:R-:W-:Y:S01]  /*0610*/  IMAD.IADD R192, R196, 0x1, R193 ;  /* 0x00000001c4c07824 */ /* 0x000fe200078e02c1 */
[----:B------:R-:W-:Y:S01]  /*0620*/  LEA R212, R212, UR6, 0x1 ;  /* 0x00000006d4d47c11 */ /* 0x000fe2000f8e08ff */
[----:B------:R-:W-:Y:S01]  /*0630*/  IMAD.IADD R184, R196, 0x1, R185 ;  /* 0x00000001c4b87824 */ /* 0x000fe200078e02b9 */
[----:B------:R-:W-:Y:S01]  /*0640*/  LEA R210, R210, UR4, 0x1 ;  /* 0x00000004d2d27c11 */ /* 0x000fe2000f8e08ff */
[----:B------:R-:W-:Y:S01]  /*0650*/  IMAD.IADD R0, R196, 0x1, R2 ;  /* 0x00000001c4007824 */ /* 0x000fe200078e0202 */
[----:B---34-:R-:W-:-:S07]  /*0660*/  LEA R198, R198, UR6, 0x1 ;  /* 0x00000006c6c67c11 */ /* 0x018fce000f8e08ff */
.L_x_272:
[----:B-1----:R-:W1:Y:S01]  /*0670*/  LDC.64 R4, c[0x0][0x478] ;  /* 0x00011e00ff047b82 */ /* 0x002e620000000a00 */
[----:B--2---:R-:W2:Y:S01]  /*0680*/  LDCU.64 UR4, c[0x0][0x470] ;  /* 0x00008e00ff0477ac */ /* 0x004ea20008000a00 */
        /* <DEDUP_REMOVED lines=16> */
[----:B------:R-:W-:Y:S02]  /*0790*/  @P3 IMAD.X R15, R8, 0x1, R5, P0 ;  /* 0x00000001080f3824 */ /* 0x000fe400000e0605 */
[----:B------:R-:W-:-:S08]  /*07a0*/  IMAD.MOV.U32 R12, RZ, RZ, -0x1 ;  /* 0xffffffffff0c7424 */ /* 0x000fd000078e00ff */
[----:B-----5:R1:W5:Y:S01]  /*07b0*/  @P2 LDG.E R9, desc[UR12][R208.64+0x4] ;  /* 0x0000040cd0092981 */ /* 0x020362000c1e1900 */
[----:B----4-:R-:W-:Y:S01]  /*07c0*/  ISETP.EQ.U32.AND P1, PT, R6, RZ, PT ;  /* 0x000000ff0600720c */ /* 0x010fe20003f22070 */
[----:B------:R-:W2:Y:S02]  /*07d0*/  @!P3 LDC.64 R4, c[0x0][0x488] ;  /* 0x00012200ff04bb82 */ /* 0x000ea40000000a00 */
[----:B------:R-:W3:Y:S04]  /*07e0*/  @P4 LDG.E R231, desc[UR12][R18.64] ;  /* 0x0000000c12e74981 */ /* 0x000ee8000c1e1900 */
[----:B------:R-:W3:Y:S01]  /*07f0*/  @P3 LDG.E R14, desc[UR12][R14.64] ;  /* 0x0000000c0e0e3981 */ /* 0x000ee2000c1e1900 */
[----:B------:R-:W-:-:S03]  /*0800*/  ISETP.NE.AND P4, PT, R200, RZ, PT ;  /* 0x000000ffc800720c */ /* 0x000fc60003f85270 */
        /* <DEDUP_REMOVED lines=8> */
[----:B------:R-:W1:Y:S01]  /*0890*/  @!P2 LDC R224, c[0x0][0x434] ;  /* 0x00010d00ffe0ab82 */ /* 0x000e620000000800 */
[----:B------:R-:W-:Y:S02]  /*08a0*/  ISETP.NE.AND.EX P1, PT, R7, RZ, PT, P1 ;  /* 0x000000ff0700720c */ /* 0x000fe40003f25310 */
[----:B--2---:R-:W-:Y:S01]  /*08b0*/  @!P3 ISETP.NE.U32.AND P0, PT, R4, RZ, PT ;  /* 0x000000ff0400b20c */ /* 0x004fe20003f05070 */
[----:B------:R-:W-:-:S03]  /*08c0*/  USHF.L.U32 UR15, UR11, 0x6, URZ ;  /* 0x000000060b0f7899 */ /* 0x000fc600080006ff */
[----:B------:R-:W-:-:S04]  /*08d0*/  @!P3 ISETP.NE.AND.EX P0, PT, R5, RZ, PT, P0 ;  /* 0x000000ff0500b20c */ /* 0x000fc80003f05300 */
[----:B----4-:R-:W-:Y:S01]  /*08e0*/  @!P3 SEL R8, R8, RZ, P0 ;  /* 0x000000ff0808b207 */ /* 0x010fe20000000000 */
[----:B---3--:R-:W-:Y:S02]  /*08f0*/  @P3 IMAD.IADD R229, R14, 0x1, -R231 ;  /* 0x000000010ee53824 */ /* 0x008fe400078e0ae7 */
[----:B-1----:R-:W-:Y:S06]  /*0900*/  @!P1 BRA `(.L_x_236) ;  /* 0x00000000000c9947 */ /* 0x002fec0003800000 */
[----:B------:R-:W2:Y:S02]  /*0910*/  @P4 LDG.E R5, desc[UR12][R16.64+0x4] ;  /* 0x0000040c10054981 */ /* 0x000ea4000c1e1900 */
[----:B--2--5:R-:W-:-:S06]  /*0920*/  @P4 IADD3 R10, PT, PT, R5, -R232, RZ ;  /* 0x800000e8050a4210 */ /* 0x024fcc0007ffe0ff */
[----:B------:R1:W5:Y:S02]  /*0930*/  @!P4 LDG.E R10, desc[UR12][R16.64] ;  /* 0x0000000c100ac981 */ /* 0x000364000c1e1900 */
.L_x_236:
        /* <DEDUP_REMOVED lines=12> */
[----:B------:R-:W3:Y:S01]  /*0a00*/  @P3 LDC.64 R4, c[0x0][0x3b0] ;  /* 0x0000ec00ff043b82 */ /* 0x000ee20000000a00 */
[----:B--2---:R-:W-:-:S04]  /*0a10*/  @!P3 IMAD.WIDE.U32 R24, R202, R6, RZ ;  /* 0x00000006ca18b225 */ /* 0x004fc800078e00ff */
[----:B------:R-:W-:Y:S01]  /*0a20*/  @!P3 IMAD R23, R202, R7, R25 ;  /* 0x00000007ca17b224 */ /* 0x000fe200078e0219 */
[----:B------:R-:W-:Y:S01]  /*0a30*/  IADD3 R25, PT, PT, R228, -0x40, RZ ;  /* 0xffffffc0e4197810 */ /* 0x000fe20007ffe0ff */
[----:B---3--:R-:W-:-:S03]  /*0a40*/  @P3 IMAD.WIDE.U32 R6, R12, R4, RZ ;  /* 0x000000040c063225 */ /* 0x008fc600078e00ff */
[----:B------:R-:W-:Y:S01]  /*0a50*/  SHF.R.S32.HI R27, RZ, 0x1f, R25 ;  /* 0x0000001fff1b7819 */ /* 0x000fe20000011419 */
[----:B------:R-:W-:Y:S02]  /*0a60*/  @P3 IMAD R23, R12, R5, R7 ;  /* 0x000000050c173224 */ /* 0x000fe400078e0207 */
[----:B------:R-:W-:Y:S01]  /*0a70*/  @P3 IMAD.MOV.U32 R24, RZ, RZ, R6 ;  /* 0x000000ffff183224 */ /* 0x000fe200078e0006 */
[----:B------:R-:W-:Y:S06]  /*0a80*/  @P0 BRA `(.L_x_238) ;  /* 0x0000000000300947 */ /* 0x000fec0003800000 */
[----:B------:R-:W2:Y:S01]  /*0a90*/  LDCU.64 UR4, c[0x0][0x3b8] ;  /* 0x00007700ff0477ac */ /* 0x000ea20008000a00 */
[----:B------:R-:W-:Y:S01]  /*0aa0*/  SHF.R.S32.HI R5, RZ, 0x1f, R231 ;  /* 0x0000001fff057819 */ /* 0x000fe200000114e7 */
[----:B------:R-:W3:Y:S01]  /*0ab0*/  LDCU.64 UR6, c[0x0][0x3a0] ;  /* 0x00007400ff0677ac */ /* 0x000ee20008000a00 */
[----:B--2---:R-:W-:Y:S02]  /*0ac0*/  MOV R6, UR4 ;  /* 0x0000000400067c02 */ /* 0x004fe40008000f00 */
[----:B------:R-:W-:-:S03]  /*0ad0*/  MOV R7, UR5 ;  /* 0x0000000500077c02 */ /* 0x000fc60008000f00 */
[-C--:B------:R-:W-:Y:S02]  /*0ae0*/  IMAD R4, R5, R6.reuse, RZ ;  /* 0x0000000605047224 */ /* 0x080fe400078e02ff */
[----:B------:R-:W-:-:S04]  /*0af0*/  IMAD.WIDE.U32 R8, R231, R6, RZ ;  /* 0x00000006e7087225 */ /* 0x000fc800078e00ff */
[----:B------:R-:W-:-:S05]  /*0b00*/  IMAD R4, R231, R7, R4 ;  /* 0x00000007e7047224 */ /* 0x000fca00078e0204 */
[----:B------:R-:W-:-:S03]  /*0b10*/  IADD3 R9, PT, PT, R9, R4, RZ ;  /* 0x0000000409097210 */ /* 0x000fc60007ffe0ff */
[----:B---3--:R-:W-:-:S04]  /*0b20*/  IMAD.WIDE.U32 R18, R202, UR6, R8 ;  /* 0x00000006ca127c25 */ /* 0x008fc8000f8e0008 */
[----:B-1----:R-:W-:Y:S01]  /*0b30*/  IMAD R17, R202, UR7, R19 ;  /* 0x00000007ca117c24 */ /* 0x002fe2000f8e0213 */
[----:B------:R-:W-:Y:S06]  /*0b40*/  BRA `(.L_x_239) ;  /* 0x0000000000147947 */ /* 0x000fec0003800000 */
.L_x_238:
[----:B------:R-:W1:Y:S01]  /*0b50*/  LDC.64 R6, c[0x0][0x3b8] ;  /* 0x0000ee00ff067b82 */ /* 0x000e620000000a00 */
[----:B------:R-:W-:-:S05]  /*0b60*/  IADD3 R18, PT, PT, R231, R232, RZ ;  /* 0x000000e8e7127210 */ /* 0x000fca0007ffe0ff */
[C---:B-1----:R-:W-:Y:S02]  /*0b70*/  IMAD R17, R18.reuse, R7, RZ ;  /* 0x0000000712117224 */ /* 0x042fe400078e02ff */
[----:B------:R-:W-:-:S05]  /*0b80*/  IMAD.WIDE.U32 R18, R18, R6, RZ ;  /* 0x0000000612127225 */ /* 0x000fca00078e00ff */
[----:B------:R-:W-:Y:S02]  /*0b90*/  IADD3 R17, PT, PT, R19, R17, RZ ;  /* 0x0000001113117210 */ /* 0x000fe40007ffe0ff */
.L_x_239:
        /* <DEDUP_REMOVED lines=11> */
[----:B------:R-:W-:-:S06]  /*0c50*/  IMAD.HI.U32 R8, R11, R8, R10 ;  /* 0x000000080b087227 */ /* 0x000fcc00078e000a */
[----:B------:R-:W-:-:S04]  /*0c60*/  IMAD.HI.U32 R16, R8, R5, RZ ;  /* 0x0000000508107227 */ /* 0x000fc800078e00ff */
[----:B------:R-:W-:-:S04]  /*0c70*/  IMAD.MOV R8, RZ, RZ, -R16 ;  /* 0x000000ffff087224 */ /* 0x000fc800078e0a10 */
[----:B------:R-:W-:Y:S01]  /*0c80*/  IMAD R8, R9, R8, R5 ;  /* 0x0000000809087224 */ /* 0x000fe200078e0205 */
[----:B------:R-:W-:-:S04]  /*0c90*/  LOP3.LUT R5, R201, R4, RZ, 0x3c, !PT ;  /* 0x00000004c9057212 */ /* 0x000fc800078e3cff */
[----:B------:R-:W-:Y:S02]  /*0ca0*/  ISETP.GT.U32.AND P2, PT, R9, R8, PT ;  /* 0x000000080900720c */ /* 0x000fe40003f44070 */
[----:B------:R-:W-:-:S11]  /*0cb0*/  ISETP.GE.AND P1, PT, R5, RZ, PT ;  /* 0x000000ff0500720c */ /* 0x000fd60003f26270 */
[----:B------:R-:W-:Y:S01]  /*0cc0*/  @!P2 IMAD.IADD R8, R8, 0x1, -R9 ;  /* 0x000000010808a824 */ /* 0x000fe200078e0a09 */
[----:B------:R-:W-:Y:S02]  /*0cd0*/  @!P2 IADD3 R16, PT, PT, R16, 0x1, RZ ;  /* 0x000000011010a810 */ /* 0x000fe40007ffe0ff */
[----:B------:R-:W-:Y:S02]  /*0ce0*/  ISETP.NE.AND P2, PT, R4, RZ, PT ;  /* 0x000000ff0400720c */ /* 0x000fe40003f45270 */
[----:B------:R-:W-:-:S13]  /*0cf0*/  ISETP.GE.U32.AND P4, PT, R8, R9, PT ;  /* 0x000000090800720c */ /* 0x000fda0003f86070 */
[----:B------:R-:W-:-:S05]  /*0d00*/  @P4 VIADD R16, R16, 0x1 ;  /* 0x0000000110104836 */ /* 0x000fca0000000000 */
[----:B------:R-:W-:Y:S02]  /*0d10*/  @!P1 IADD3 R16, PT, PT, -R16, RZ, RZ ;  /* 0x000000ff10109210 */ /* 0x000fe40007ffe1ff */
[----:B------:R-:W-:-:S04]  /*0d20*/  @!P2 LOP3.LUT R16, RZ, R4, RZ, 0x33, !PT ;  /* 0x00000004ff10a212 */ /* 0x000fc800078e33ff */
[----:B------:R-:W-:Y:S01]  /*0d30*/  SHF.R.S32.HI R15, RZ, 0x1f, R16 ;  /* 0x0000001fff0f7819 */ /* 0x000fe20000011410 */
[----:B------:R-:W-:Y:S06]  /*0d40*/  @P0 BRA `(.L_x_240) ;  /* 0x0000000000300947 */ /* 0x000fec0003800000 */
[----:B------:R-:W1:Y:S01]  /*0d50*/  LDCU.64 UR4, c[0x0][0x3c0] ;  /* 0x00007800ff0477ac */ /* 0x000e620008000a00 */
[----:B------:R-:W-:Y:S01]  /*0d60*/  SHF.R.S32.HI R5, RZ, 0x1f, R231 ;  /* 0x0000001fff057819 */ /* 0x000fe200000114e7 */
[----:B------:R-:W2:Y:S01]  /*0d70*/  LDCU.64 UR6, c[0x0][0x3a8] ;  /* 0x00007500ff0677ac */ /* 0x000ea20008000a00 */
[----:B-1----:R-:W-:Y:S02]  /*0d80*/  MOV R10, UR4 ;  /* 0x00000004000a7c02 */ /* 0x002fe40008000f00 */
[----:B------:R-:W-:-:S03]  /*0d90*/  MOV R11, UR5 ;  /* 0x00000005000b7c02 */ /* 0x000fc60008000f00 */
[-C--:B------:R-:W-:Y:S02]  /*0da0*/  IMAD R4, R5, R10.reuse, RZ ;  /* 0x0000000a05047224 */ /* 0x080fe400078e02ff */
[----:B------:R-:W-:-:S04]  /*0db0*/  IMAD.WIDE.U32 R8, R231, R10, RZ ;  /* 0x0000000ae7087225 */ /* 0x000fc800078e00ff */
[----:B------:R-:W-:-:S05]  /*0dc0*/  IMAD R4, R231, R11, R4 ;  /* 0x0000000be7047224 */ /* 0x000fca00078e0204 */
[----:B------:R-:W-:-:S03]  /*0dd0*/  IADD3 R9, PT, PT, R9, R4, RZ ;  /* 0x0000000409097210 */ /* 0x000fc60007ffe0ff */
[----:B--2---:R-:W-:-:S04]  /*0de0*/  IMAD.WIDE.U32 R20, R202, UR6, R8 ;  /* 0x00000006ca147c25 */ /* 0x004fc8000f8e0008 */
[----:B------:R-:W-:Y:S01]  /*0df0*/  IMAD R19, R202, UR7, R21 ;  /* 0x00000007ca137c24 */ /* 0x000fe2000f8e0215 */
[----:B------:R-:W-:Y:S06]  /*0e00*/  BRA `(.L_x_241) ;  /* 0x0000000000147947 */ /* 0x000fec0003800000 */
.L_x_240:
[----:B------:R-:W1:Y:S01]  /*0e10*/  LDC.64 R10, c[0x0][0x3c0] ;  /* 0x0000f000ff0a7b82 */ /* 0x000e620000000a00 */
[----:B------:R-:W-:-:S05]  /*0e20*/  IADD3 R4, PT, PT, R231, R232, RZ ;  /* 0x000000e8e7047210 */ /* 0x000fca0007ffe0ff */
[C---:B-1----:R-:W-:Y:S02]  /*0e30*/  IMAD R19, R4.reuse, R11, RZ ;  /* 0x0000000b04137224 */ /* 0x042fe400078e02ff */
[----:B------:R-:W-:-:S05]  /*0e40*/  IMAD.WIDE.U32 R20, R4, R10, RZ ;  /* 0x0000000a04147225 */ /* 0x000fca00078e00ff */
[----:B------:R-:W-:-:S07]  /*0e50*/  IADD3 R19, PT, PT, R21, R19, RZ ;  /* 0x0000001315137210 */ /* 0x000fce0007ffe0ff */
.L_x_241:
        /* <DEDUP_REMOVED lines=15> */
[----:B------:R-:W-:-:S05]  /*0f50*/  IMAD R4, R202, UR5, RZ ;  /* 0x00000005ca047c24 */ /* 0x000fca000f8e02ff */
[----:B------:R-:W-:-:S05]  /*0f60*/  IADD3 R4, PT, PT, R33, R4, RZ ;  /* 0x0000000421047210 */ /* 0x000fca0007ffe0ff */
[----:B------:R-:W-:Y:S02]  /*0f70*/  IMAD R13, R4, UR6, RZ ;  /* 0x00000006040d7c24 */ /* 0x000fe4000f8e02ff */
[----:B------:R-:W-:-:S04]  /*0f80*/  IMAD.WIDE.U32 R4, R32, UR6, RZ ;  /* 0x0000000620047c25 */ /* 0x000fc8000f8e00ff */
[----:B------:R-:W-:Y:S02]  /*0f90*/  IMAD R13, R32, UR4, R13 ;  /* 0x00000004200d7c24 */ /* 0x000fe4000f8e020d */
[----:B------:R-:W-:-:S03]  /*0fa0*/  IMAD.WIDE.U32 R34, R4, R30, RZ ;  /* 0x0000001e04227225 */ /* 0x000fc600078e00ff */
[----:B------:R-:W-:Y:S02]  /*0fb0*/  IADD3 R13, PT, PT, R5, R13, RZ ;  /* 0x0000000d050d7210 */ /* 0x000fe40007ffe0ff */
[----:B------:R-:W-:-:S03]  /*0fc0*/  SHF.R.S32.HI R5, RZ, 0x1f, R30 ;  /* 0x0000001fff057819 */ /* 0x000fc6000001141e */
[----:B------:R-:W-:-:S04]  /*0fd0*/  IMAD R32, R13, R30, RZ ;  /* 0x0000001e0d207224 */ /* 0x000fc800078e02ff */
[----:B------:R-:W-:-:S05]  /*0fe0*/  IMAD R32, R5, R4, R32 ;  /* 0x0000000405207224 */ /* 0x000fca00078e0220 */
[----:B------:R-:W-:Y:S01]  /*0ff0*/  IADD3 R32, PT, PT, R35, R32, RZ ;  /* 0x0000002023207210 */ /* 0x000fe20007ffe0ff */
[----:B------:R-:W-:Y:S06]  /*1000*/  BRA `(.L_x_243) ;  /* 0x00000000000c7947 */ /* 0x000fec0003800000 */
.L_x_242:
[-C--:B------:R-:W-:Y:S02]  /*1010*/  IMAD R32, R9, R12.reuse, RZ ;  /* 0x0000000c09207224 */ /* 0x080fe400078e02ff */
[----:B------:R-:W-:-:S05]  /*1020*/  IMAD.WIDE.U32 R34, R8, R12, RZ ;  /* 0x0000000c08227225 */ /* 0x000fca00078e00ff */
[----:B------:R-:W-:Y:S02]  /*1030*/  IADD3 R32, PT, PT, R35, R32, RZ ;  /* 0x0000002023207210 */ /* 0x000fe40007ffe0ff */
.L_x_243:
        /* <DEDUP_REMOVED lines=20> */
.L_x_244:
[----:B------:R-:W1:Y:S01]  /*1180*/  LDC R22, c[0x0][0x434] ;  /* 0x00010d00ff167b82 */ /* 0x000e620000000800 */
[----:B------:R-:W-:-:S04]  /*1190*/  IMAD R5, R202, UR6, R201 ;  /* 0x00000006ca057c24 */ /* 0x000fc8000f8e02c9 */
[----:B-1----:R-:W-:-:S03]  /*11a0*/  IMAD R22, R5, R22, RZ ;  /* 0x0000001605167224 */ /* 0x002fc600078e02ff */
.L_x_245:
        /* <DEDUP_REMOVED lines=11> */
.L_x_246:
[----:B------:R-:W1:Y:S01]  /*1260*/  LDC R26, c[0x0][0x444] ;  /* 0x00011100ff1a7b82 */ /* 0x000e620000000800 */
[----:B------:R-:W-:-:S04]  /*1270*/  IMAD R5, R202, UR6, R201 ;  /* 0x00000006ca057c24 */ /* 0x000fc8000f8e02c9 */
[----:B-1----:R-:W-:-:S07]  /*1280*/  IMAD R26, R5, R26, RZ ;  /* 0x0000001a051a7224 */ /* 0x002fce00078e02ff */
.L_x_247:
[----:B------:R-:W1:Y:S01]  /*1290*/  S2R R14, SR_TID.X ;  /* 0x00000000000e7919 */ /* 0x000e620000002100 */
[----:B------:R-:W2:Y:S01]  /*12a0*/  LDC.64 R12, c[0x0][0x5f8] ;  /* 0x00017e00ff0c7b82 */ /* 0x000ea20000000a00 */
[----:B------:R-:W-:Y:S01]  /*12b0*/  IMAD R35, R30, UR6, RZ ;  /* 0x000000061e237c24 */ /* 0x000fe2000f8e02ff */
[--C-:B------:R-:W-:Y:S01]  /*12c0*/  IADD3 R34, P2, P1, R36, R34, R31.reuse ;  /* 0x0000002224227210 */ /* 0x100fe2000795e01f */
[----:B------:R-:W3:Y:S01]  /*12d0*/  LDCU.64 UR6, c[0x0][0x3c8] ;  /* 0x00007900ff0677ac */ /* 0x000ee20008000a00 */
[----:B------:R-:W-:Y:S01]  /*12e0*/  ISETP.NE.AND P4, PT, RZ, UR5, PT ;  /* 0x00000005ff007c0c */ /* 0x000fe2000bf85270 */
[----:B------:R-:W-:Y:S01]  /*12f0*/  IMAD.MOV.U32 R215, RZ, RZ, RZ ;  /* 0x000000ffffd77224 */ /* 0x000fe200078e00ff */
[----:B------:R-:W-:Y:S01]  /*1300*/  IADD3 R38, P3, PT, R214, R38, RZ ;  /* 0x00000026d6267210 */ /* 0x000fe20007f7e0ff */
[----:B------:R-:W4:Y:S01]  /*1310*/  LDCU.64 UR4, c[0x0][0x570] ;  /* 0x0000ae00ff0477ac */ /* 0x000f220008000a00 */
[----:B------:R-:W5:Y:S01]  /*1320*/  LDC.64 R8, c[0x0][0x3b0] ;  /* 0x0000ec00ff087b82 */ /* 0x000f620000000a00 */
[----:B------:R-:W-:Y:S01]  /*1330*/  VIADD R218, R224, UR15 ;  /* 0x0000000fe0da7c36 */ /* 0x000fe20008000000 */
[----:B------:R-:W-:Y:S01]  /*1340*/  BSSY.RECONVERGENT B1, `(.L_x_237) ;  /* 0x000055e000017945 */ /* 0x000fe20003800200 */
[----:B------:R-:W-:Y:S01]  /*1350*/  IMAD.X R39, RZ, RZ, R28, P3 ;  /* 0x000000ffff277224 */ /* 0x000fe200018e061c */
[----:B------:R-:W4:Y:S04]  /*1360*/  LDCU.64 UR8, c[0x0][0x380] ;  /* 0x00007000ff0877ac */ /* 0x000f280008000a00 */
[----:B------:R-:W3:Y:S01]  /*1370*/  LDC.64 R4, c[0x0][0x590] ;  /* 0x00016400ff047b82 */ /* 0x000ee20000000a00 */
[----:B--2---:R-:W-:Y:S01]  /*1380*/  IMAD.WIDE.U32 R40, R12, UR10, RZ ;  /* 0x0000000a0c287c25 */ /* 0x004fe2000f8e00ff */
[----:B------:R-:W-:-:S06]  /*1390*/  SHF.R.S32.HI R12, RZ, 0x1f, R31 ;  /* 0x0000001fff0c7819 */ /* 0x000fcc000001141f */
[----:B------:R-:W2:Y:S01]  /*13a0*/  LDC.64 R242, c[0x0][0x420] ;  /* 0x00010800fff27b82 */ /* 0x000ea20000000a00 */
[----:B------:R-:W-:Y:S02]  /*13b0*/  SEL R33, R40, RZ, P4 ;  /* 0x000000ff28217207 */ /* 0x000fe40002000000 */
[----:B-1----:R-:W-:Y:S01]  /*13c0*/  LOP3.LUT R30, R14, 0x1f, RZ, 0xc0, !PT ;  /* 0x0000001f0e1e7812 */ /* 0x002fe200078ec0ff */
[----:B-----5:R-:W-:-:S04]  /*13d0*/  IMAD R28, R27, R8, RZ ;  /* 0x000000081b1c7224 */ /* 0x020fc800078e02ff */
[----:B------:R-:W-:Y:S01]  /*13e0*/  IMAD R31, R204, R35, R30 ;  /* 0x00000023cc1f7224 */ /* 0x000fe200078e021e */
[----:B------:R-:W-:Y:S01]  /*13f0*/  IADD3.X R30, PT, PT, R29, R32, R12, P2, P1 ;  /* 0x000000201d1e7210 */ /* 0x000fe200017e240c */
[----:B------:R-:W-:Y:S01]  /*1400*/  IMAD R32, R13, UR10, R41 ;  /* 0x0000000a0d207c24 */ /* 0x000fe2000f8e0229 */
[----:B------:R-:W1:Y:S01]  /*1410*/  LDC R29, c[0x0][0x508] ;  /* 0x00014200ff1d7b82 */ /* 0x000e620000000800 */
[----:B------:R-:W-:Y:S01]  /*1420*/  IMAD.WIDE.U32 R40, R25, R8, R214 ;  /* 0x0000000819287225 */ /* 0x000fe200078e00d6 */
[----:B------:R-:W-:Y:S02]  /*1430*/  IADD3 R33, P2, P1, R31, R34, R33 ;  /* 0x000000221f217210 */ /* 0x000fe4000795e021 */
[----:B------:R-:W-:Y:S01]  /*1440*/  SHF.R.S32.HI R31, RZ, 0x1f, R31 ;  /* 0x0000001fff1f7819 */ /* 0x000fe2000001141f */
[----:B------:R-:W-:Y:S01]  /*1450*/  IMAD.SHL.U32 R34, R35, 0x40, RZ ;  /* 0x0000004023227824 */ /* 0x000fe200078e00ff */
[----:B------:R-:W-:Y:S01]  /*1460*/  SEL R32, R32, RZ, P4 ;  /* 0x000000ff20207207 */ /* 0x000fe20002000000 */
[----:B---3--:R-:W-:Y:S01]  /*1470*/  IMAD R36, R27, R4, RZ ;  /* 0x000000041b247224 */ /* 0x008fe200078e02ff */
[----:B------:R-:W3:Y:S01]  /*1480*/  LDC.64 R12, c[0x0][0x598] ;  /* 0x00016600ff0c7b82 */ /* 0x000ee20000000a00 */
[C---:B------:R-:W-:Y:S01]  /*1490*/  IMAD R28, R25.reuse, R9, R28 ;  /* 0x00000009191c7224 */ /* 0x040fe200078e021c */
[----:B------:R-:W-:Y:S01]  /*14a0*/  IADD3 R24, P3, PT, R24, R40, RZ ;  /* 0x0000002818187210 */ /* 0x000fe20007f7e0ff */
[----:B------:R-:W-:Y:S01]  /*14b0*/  IMAD R36, R25, R5, R36 ;  /* 0x0000000519247224 */ /* 0x000fe200078e0224 */
[----:B------:R-:W-:Y:S01]  /*14c0*/  IADD3.X R31, PT, PT, R31, R30, R32, P2, P1 ;  /* 0x0000001e1f1f7210 */ /* 0x000fe200017e2420 */
[----:B------:R-:W-:Y:S01]  /*14d0*/  IMAD.WIDE.U32 R38, R25, R4, R38 ;  /* 0x0000000419267225 */ /* 0x000fe200078e0026 */
[----:B------:R-:W-:-:S02]  /*14e0*/  IADD3 R33, P1, PT, R34, R33, RZ ;  /* 0x0000002122217210 */ /* 0x000fc40007f3e0ff */
[----:B------:R-:W-:Y:S01]  /*14f0*/  IADD3.X R25, PT, PT, R23, R41, R28, P3, !PT ;  /* 0x0000002917197210 */ /* 0x000fe20001ffe41c */
[----:B------:R-:W-:Y:S01]  /*1500*/  IMAD.IADD R39, R39, 0x1, R36 ;  /* 0x0000000127277824 */ /* 0x000fe200078e0224 */
[----:B------:R-:W-:Y:S01]  /*1510*/  LEA.HI.X.SX32 R34, R34, R31, 0x1, P1 ;  /* 0x0000001f22227211 */ /* 0x000fe200008f0eff */
[----:B------:R-:W-:Y:S01]  /*1520*/  IMAD R23, R21, 0x40, R26 ;  /* 0x0000004015177824 */ /* 0x000fe200078e021a */
[----:B------:R-:W5:Y:S01]  /*1530*/  LDC.64 R30, c[0x0][0x5e8] ;  /* 0x00017a00ff1e7b82 */ /* 0x000f620000000a00 */
[----:B------:R-:W-:Y:S01]  /*1540*/  IMAD.WIDE.U32 R24, R201, UR6, R24 ;  /* 0x00000006c9187c25 */ /* 0x000fe2000f8e0018 */
[----:B----4-:R-:W-:Y:S02]  /*1550*/  LEA R236, P1, R33, UR4, 0x2 ;  /* 0x0000000421ec7c11 */ /* 0x010fe4000f8210ff */
[----:B-1----:R-:W-:Y:S01]  /*1560*/  IADD3 R29, PT, PT, R218, -R29, -R229 ;  /* 0x8000001dda1d7210 */ /* 0x002fe20007ffe8e5 */
[----:B------:R-:W-:Y:S01]  /*1570*/  IMAD R25, R201, UR7, R25 ;  /* 0x00000007c9197c24 */ /* 0x000fe2000f8e0219 */
[----:B------:R-:W1:Y:S01]  /*1580*/  LDCU.64 UR6, c[0x0][0x550] ;  /* 0x0000aa00ff0677ac */ /* 0x000e620008000a00 */
[----:B------:R-:W-:Y:S01]  /*1590*/  LEA.HI.X R237, R33, UR5, R34, 0x2, P1 ;  /* 0x0000000521ed7c11 */ /* 0x000fe200088f1422 */
[----:B------:R-:W-:Y:S01]  /*15a0*/  IMAD.WIDE.U32 R24, R206, R8, R24 ;  /* 0x00000008ce187225 */ /* 0x000fe200078e0018 */
[----:B------:R-:W-:-:S02]  /*15b0*/  SHF.L.U64.HI R220, R4, 0x5, R5 ;  /* 0x0000000504dc7819 */ /* 0x000fc40000010205 */
[----:B------:R-:W-:Y:S01]  /*15c0*/  SHF.L.U32 R221, R4, 0x5, RZ ;  /* 0x0000000504dd7819 */ /* 0x000fe200000006ff */
[C---:B---3--:R-:W-:Y:S01]  /*15d0*/  IMAD.WIDE.U32 R36, R201.reuse, R12, R38 ;  /* 0x0000000cc9247225 */ /* 0x048fe200078e0026 */
[----:B------:R-:W-:Y:S02]  /*15e0*/  SHF.R.S32.HI R12, RZ, 0x1f, R29 ;  /* 0x0000001fff0c7819 */ /* 0x000fe4000001141d */
[----:B------:R-:W-:Y:S01]  /*15f0*/  LEA R240, P2, R24, UR8, 0x1 ;  /* 0x0000000818f07c11 */ /* 0x000fe2000f8408ff */
[----:B------:R-:W-:Y:S01]  /*1600*/  IMAD R35, R201, R13, R37 ;  /* 0x0000000dc9237224 */ /* 0x000fe200078e0225 */
[----:B------:R-:W-:Y:S01]  /*1610*/  LEA.HI R13, R12, R29, RZ, 0x6 ;  /* 0x0000001d0c0d7211 */ /* 0x000fe200078f30ff */
[----:B------:R-:W-:Y:S01]  /*1620*/  IMAD R12, R206, R9, R25 ;  /* 0x00000009ce0c7224 */ /* 0x000fe200078e0219 */
[----:B------:R-:W-:Y:S02]  /*1630*/  MOV R34, R36 ;  /* 0x0000002400227202 */ /* 0x000fe40000000f00 */
[----:B------:R-:W-:Y:S01]  /*1640*/  SHF.R.S32.HI R219, RZ, 0x6, R13 ;  /* 0x00000006ffdb7819 */ /* 0x000fe2000001140d */
[----:B------:R-:W-:Y:S01]  /*1650*/  IMAD R13, R21, 0x40, R22 ;  /* 0x00000040150d7824 */ /* 0x000fe200078e0216 */
[----:B------:R-:W-:Y:S01]  /*1660*/  LEA.HI.X R241, R24, UR9, R12, 0x1, P2 ;  /* 0x0000000918f17c11 */ /* 0x000fe200090f0c0c */
[----:B------:R-:W-:Y:S01]  /*1670*/  IMAD.WIDE.U32 R26, R206, R4, R34 ;  /* 0x00000004ce1a7225 */ /* 0x000fe200078e0022 */
[----:B------:R-:W-:-:S03]  /*1680*/  VIMNMX R219, PT, PT, RZ, R219, !PT ;  /* 0x000000dbffdb7248 */ /* 0x000fc60007fe0100 */
[----:B-----5:R-:W-:Y:S01]  /*1690*/  IMAD.WIDE R222, R23, 0x4, R30 ;  /* 0x0000000417de7825 */ /* 0x020fe200078e021e */
[----:B------:R-:W-:Y:S02]  /*16a0*/  ISETP.GT.AND P2, PT, R230, R219, PT ;  /* 0x000000dbe600720c */ /* 0x000fe40003f44270 */
[----:B-1----:R-:W-:Y:S01]  /*16b0*/  LEA R238, P1, R26, UR6, 0x1 ;  /* 0x000000061aee7c11 */ /* 0x002fe2000f8208ff */
[----:B------:R-:W-:Y:S02]  /*16c0*/  IMAD R23, R206, R5, R27 ;  /* 0x00000005ce177224 */ /* 0x000fe400078e021b */
[----:B--2---:R-:W-:Y:S01]  /*16d0*/  IMAD.WIDE R242, R13, 0x4, R242 ;  /* 0x000000040df27825 */ /* 0x004fe200078e02f2 */
[----:B------:R-:W-:Y:S02]  /*16e0*/  SHF.L.U64.HI R13, R8, 0x5, R9 ;  /* 0x00000005080d7819 */ /* 0x000fe40000010209 */
[----:B------:R-:W-:Y:S01]  /*16f0*/  LEA.HI.X R239, R26, UR7, R23, 0x1, P1 ;  /* 0x000000071aef7c11 */ /* 0x000fe200088f0c17 */
[----:B------:R-:W-:Y:S01]  /*1700*/  IMAD.SHL.U32 R23, R8, 0x20, RZ ;  /* 0x0000002008177824 */ /* 0x000fe200078e00ff */
[----:B------:R-:W-:-:S05]  /*1710*/  IADD3 R12, P1, PT, R206, 0x20, RZ ;  /* 0x00000020ce0c7810 */ /* 0x000fca0007f3e0ff */
[----:B------:R-:W-:Y:S01]  /*1720*/  IMAD.X R9, RZ, RZ, RZ, P1 ;  /* 0x000000ffff097224 */ /* 0x000fe200008e06ff */
[----:B------:R-:W-:Y:S07]  /*1730*/  @P2 BRA `(.L_x_248) ;  /* 0x0000000400a82947 */ /* 0x000fee0003800000 */
[----:B------:R-:W-:Y:S05]  /*1740*/  @P0 BRA `(.L_x_249) ;  /* 0x0000000000300947 */ /* 0x000fea0003800000 */
        /* <DEDUP_REMOVED lines=11> */
[----:B------:R-:W-:Y:S05]  /*1800*/  BRA `(.L_x_250) ;  /* 0x0000000000147947 */ /* 0x000fea0003800000 */
.L_x_249:
[----:B------:R-:W1:Y:S01]  /*1810*/  LDC.64 R6, c[0x0][0x5c0] ;  /* 0x00017000ff067b82 */ /* 0x000e620000000a00 */
[----:B------:R-:W-:-:S05]  /*1820*/  IADD3 R4, PT, PT, R231, R232, RZ ;  /* 0x000000e8e7047210 */ /* 0x000fca0007ffe0ff */
[C---:B-1----:R-:W-:Y:S02]  /*1830*/  IMAD R8, R4.reuse, R7, RZ ;  /* 0x0000000704087224 */ /* 0x042fe400078e02ff */
[----:B------:R-:W-:-:S05]  /*1840*/  IMAD.WIDE.U32 R10, R4, R6, RZ ;  /* 0x00000006040a7225 */ /* 0x000fca00078e00ff */
[----:B------:R-:W-:Y:S02]  /*1850*/  IADD3 R8, PT, PT, R11, R8, RZ ;  /* 0x000000080b087210 */ /* 0x000fe40007ffe0ff */
.L_x_250:
        /* <DEDUP_REMOVED lines=13> */
.L_x_251:
[----:B------:R-:W1:Y:S01]  /*1930*/  LDC.64 R4, c[0x0][0x5c8] ;  /* 0x00017200ff047b82 */ /* 0x000e620000000a00 */
[----:B------:R-:W-:-:S05]  /*1940*/  IADD3 R231, PT, PT, R231, R232, RZ ;  /* 0x000000e8e7e77210 */ /* 0x000fca0007ffe0ff */
[C---:B-1----:R-:W-:Y:S02]  /*1950*/  IMAD R13, R231.reuse, R5, RZ ;  /* 0x00000005e70d7224 */ /* 0x042fe400078e02ff */
[----:B------:R-:W-:-:S05]  /*1960*/  IMAD.WIDE.U32 R14, R231, R4, RZ ;  /* 0x00000004e70e7225 */ /* 0x000fca00078e00ff */
[----:B------:R-:W-:Y:S02]  /*1970*/  IADD3 R13, PT, PT, R15, R13, RZ ;  /* 0x0000000d0f0d7210 */ /* 0x000fe40007ffe0ff */
.L_x_252:
[----:B------:R-:W1:Y:S01]  /*1980*/  LDCU.64 UR4, c[0x0][0x5d8] ;  /* 0x0000bb00ff0477ac */ /* 0x000e620008000a00 */
[C---:B------:R-:W-:Y:S01]  /*1990*/  IMAD R16, R6.reuse, UR14, RZ ;  /* 0x0000000e06107c24 */ /* 0x040fe2000f8e02ff */
[----:B------:R-:W-:Y:S01]  /*19a0*/  IADD3 R229, PT, PT, R229, -UR15, RZ ;  /* 0x8000000fe5e57c10 */ /* 0x000fe2000fffe0ff */
[----:B------:R-:W-:Y:S01]  /*19b0*/  IMAD.WIDE.U32 R18, R6, UR15, R214 ;  /* 0x0000000f06127c25 */ /* 0x000fe2000f8e00d6 */
[----:B------:R-:W-:Y:S02]  /*19c0*/  BSSY.RECONVERGENT B0, `(.L_x_253) ;  /* 0x0000012000007945 */ /* 0x000fe40003800200 */
[-C--:B------:R-:W-:Y:S01]  /*19d0*/  ISETP.GE.AND P2, PT, R206, R229.reuse, PT ;  /* 0x000000e5ce00720c */ /* 0x080fe20003f46270 */
[----:B------:R-:W-:Y:S01]  /*19e0*/  IMAD R11, R7, UR15, R16 ;  /* 0x0000000f070b7c24 */ /* 0x000fe2000f8e0210 */
[----:B------:R-:W-:Y:S02]  /*19f0*/  IADD3 R10, P0, PT, R10, R18, RZ ;  /* 0x000000120a0a7210 */ /* 0x000fe40007f1e0ff */
[----:B------:R-:W-:-:S02]  /*1a00*/  ISETP.GE.AND P1, PT, R207, R229, PT ;  /* 0x000000e5cf00720c */ /* 0x000fc40003f26270 */
[----:B------:R-:W-:-:S03]  /*1a10*/  IADD3.X R11, PT, PT, R8, R19, R11, P0, !PT ;  /* 0x00000013080b7210 */ /* 0x000fc600007fe40b */
[----:B-1----:R-:W-:-:S04]  /*1a20*/  IMAD.WIDE.U32 R16, R201, UR4, R10 ;  /* 0x00000004c9107c25 */ /* 0x002fc8000f8e000a */
[----:B------:R-:W-:Y:S01]  /*1a30*/  IMAD R11, R201, UR5, R17 ;  /* 0x00000005c90b7c24 */ /* 0x000fe2000f8e0211 */
[----:B------:R-:W-:Y:S06]  /*1a40*/  @P2 BRA `(.L_x_254) ;  /* 0x0000000000242947 */ /* 0x000fec0003800000 */
[----:B------:R-:W1:Y:S01]  /*1a50*/  LDCU.64 UR4, c[0x0][0x560] ;  /* 0x0000ac00ff0477ac */ /* 0x000e620008000a00 */
[----:B------:R-:W-:-:S05]  /*1a60*/  MOV R10, R16 ;  /* 0x00000010000a7202 */ /* 0x000fca0000000f00 */
[----:B------:R-:W-:-:S04]  /*1a70*/  IMAD.WIDE.U32 R18, R206, R6, R10 ;  /* 0x00000006ce127225 */ /* 0x000fc800078e000a */
[----:B------:R-:W-:Y:S01]  /*1a80*/  IMAD R8, R206, R7, R19 ;  /* 0x00000007ce087224 */ /* 0x000fe200078e0213 */
[----:B-1----:R-:W-:-:S04]  /*1a90*/  LEA R20, P0, R18, UR4, 0x1 ;  /* 0x0000000412147c11 */ /* 0x002fc8000f8008ff */
[----:B------:R-:W-:-:S05]  /*1aa0*/  LEA.HI.X R21, R18, UR5, R8, 0x1, P0 ;  /* 0x0000000512157c11 */ /* 0x000fca00080f0c08 */
[----:B------:R1:W-:Y:S04]  /*1ab0*/  STG.E.128 desc[UR12][R20.64], RZ ;  /* 0x000000ff14007986 */ /* 0x0003e8000c101d0c */
[----:B------:R1:W-:Y:S04]  /*1ac0*/  STG.E.128 desc[UR12][R20.64+0x80], RZ ;  /* 0x000080ff14007986 */ /* 0x0003e8000c101d0c */
[----:B------:R1:W-:Y:S02]  /*1ad0*/  STG.E.128 desc[UR12][R20.64+0x100], RZ ;  /* 0x000100ff14007986 */ /* 0x0003e4000c101d0c */
.L_x_254:
[----:B------:R-:W-:Y:S05]  /*1ae0*/  BSYNC.RECONVERGENT B0 ;  /* 0x0000000000007941 */ /* 0x000fea0003800200 */
.L_x_253:
[----:B------:R-:W-:Y:S04]  /*1af0*/  BSSY.RECONVERGENT B0, `(.L_x_255) ;  /* 0x000000d000007945 */ /* 0x000fe80003800200 */
[----:B------:R-:W-:Y:S05]  /*1b00*/  @P1 BRA `(.L_x_256) ;  /* 0x00000000002c1947 */ /* 0x000fea0003800000 */
[----:B------:R-:W2:Y:S01]  /*1b10*/  LDCU.64 UR4, c[0x0][0x560] ;  /* 0x0000ac00ff0477ac */ /* 0x000ea20008000a00 */
[----:B------:R-:W-:Y:S01]  /*1b20*/  MOV R10, R16 ;  /* 0x00000010000a7202 */ /* 0x000fe20000000f00 */
[----:B------:R-:W-:-:S04]  /*1b30*/  IMAD R8, R9, R6, RZ ;  /* 0x0000000609087224 */ /* 0x000fc800078e02ff */
[----:B------:R-:W-:-:S04]  /*1b40*/  IMAD.WIDE.U32 R10, R12, R6, R10 ;  /* 0x000000060c0a7225 */ /* 0x000fc800078e000a */
[----:B------:R-:W-:-:S05]  /*1b50*/  IMAD R8, R12, R7, R8 ;  /* 0x000000070c087224 */ /* 0x000fca00078e0208 */
[----:B------:R-:W-:Y:S02]  /*1b60*/  IADD3 R7, PT, PT, R11, R8, RZ ;  /* 0x000000080b077210 */ /* 0x000fe40007ffe0ff */
[----:B--2---:R-:W-:-:S04]  /*1b70*/  LEA R6, P0, R10, UR4, 0x1 ;  /* 0x000000040a067c11 */ /* 0x004fc8000f8008ff */
[----:B------:R-:W-:-:S05]  /*1b80*/  LEA.HI.X R7, R10, UR5, R7, 0x1, P0 ;  /* 0x000000050a077c11 */ /* 0x000fca00080f0c07 */
[----:B------:R2:W-:Y:S04]  /*1b90*/  STG.E.128 desc[UR12][R6.64], RZ ;  /* 0x000000ff06007986 */ /* 0x0005e8000c101d0c */
[----:B------:R2:W-:Y:S04]  /*1ba0*/  STG.E.128 desc[UR12][R6.64+0x80], RZ ;  /* 0x000080ff06007986 */ /* 0x0005e8000c101d0c */
[----:B------:R2:W-:Y:S02]  /*1bb0*/  STG.E.128 desc[UR12][R6.64+0x100], RZ ;  /* 0x000100ff06007986 */ /* 0x0005e4000c101d0c */
.L_x_256:
[----:B------:R-:W-:Y:S05]  /*1bc0*/  BSYNC.RECONVERGENT B0 ;  /* 0x0000000000007941 */ /* 0x000fea0003800200 */
.L_x_255:
[----:B------:R-:W3:Y:S01]  /*1bd0*/  LDCU.64 UR4, c[0x0][0x5e0] ;  /* 0x0000bc00ff0477ac */ /* 0x000ee20008000a00 */
[C---:B------:R-:W-:Y:S01]  /*1be0*/  IMAD.WIDE.U32 R10, R4.reuse, UR15, R214 ;  /* 0x0000000f040a7c25 */ /* 0x040fe2000f8e00d6 */
[----:B------:R-:W-:Y:S03]  /*1bf0*/  BSSY.RECONVERGENT B0, `(.L_x_257) ;  /* 0x0000011000007945 */ /* 0x000fe60003800200 */
[----:B--2---:R-:W-:Y:S01]  /*1c00*/  IMAD R6, R4, UR14, RZ ;  /* 0x0000000e04067c24 */ /* 0x004fe2000f8e02ff */
[----:B------:R-:W-:-:S03]  /*1c10*/  IADD3 R10, P0, PT, R14, R10, RZ ;  /* 0x0000000a0e0a7210 */ /* 0x000fc60007f1e0ff */
[----:B------:R-:W-:-:S05]  /*1c20*/  IMAD R6, R5, UR15, R6 ;  /* 0x0000000f05067c24 */ /* 0x000fca000f8e0206 */
[----:B------:R-:W-:-:S03]  /*1c30*/  IADD3.X R11, PT, PT, R13, R11, R6, P0, !PT ;  /* 0x0000000b0d0b7210 */ /* 0x000fc600007fe406 */
[----:B---3--:R-:W-:-:S04]  /*1c40*/  IMAD.WIDE.U32 R10, R201, UR4, R10 ;  /* 0x00000004c90a7c25 */ /* 0x008fc8000f8e000a */
[----:B------:R-:W-:Y:S01]  /*1c50*/  IMAD R7, R201, UR5, R11 ;  /* 0x00000005c9077c24 */ /* 0x000fe2000f8e020b */
[----:B------:R-:W-:Y:S06]  /*1c60*/  @P2 BRA `(.L_x_258) ;  /* 0x0000000000242947 */ /* 0x000fec0003800000 */
[----:B------:R-:W2:Y:S01]  /*1c70*/  LDCU.64 UR4, c[0x0][0x568] ;  /* 0x0000ad00ff0477ac */ /* 0x000ea20008000a00 */
[----:B------:R-:W-:-:S05]  /*1c80*/  MOV R6, R10 ;  /* 0x0000000a00067202 */ /* 0x000fca0000000f00 */
[----:B------:R-:W-:-:S04]  /*1c90*/  IMAD.WIDE.U32 R14, R206, R4, R6 ;  /* 0x00000004ce0e7225 */ /* 0x000fc800078e0006 */
[----:B------:R-:W-:Y:S01]  /*1ca0*/  IMAD R6, R206, R5, R15 ;  /* 0x00000005ce067224 */ /* 0x000fe200078e020f */
[----:B--2---:R-:W-:-:S04]  /*1cb0*/  LEA R16, P0, R14, UR4, 0x1 ;  /* 0x000000040e107c11 */ /* 0x004fc8000f8008ff */
[----:B------:R-:W-:-:S05]  /*1cc0*/  LEA.HI.X R17, R14, UR5, R6, 0x1, P0 ;  /* 0x000000050e117c11 */ /* 0x000fca00080f0c06 */
[----:B------:R2:W-:Y:S04]  /*1cd0*/  STG.E.128 desc[UR12][R16.64], RZ ;  /* 0x000000ff10007986 */ /* 0x0005e8000c101d0c */
[----:B------:R2:W-:Y:S04]  /*1ce0*/  STG.E.128 desc[UR12][R16.64+0x80], RZ ;  /* 0x000080ff10007986 */ /* 0x0005e8000c101d0c */
[----:B------:R2:W-:Y:S02]  /*1cf0*/  STG.E.128 desc[UR12][R16.64+0x100], RZ ;  /* 0x000100ff10007986 */ /* 0x0005e4000c101d0c */
.L_x_258:
[----:B------:R-:W-:Y:S05]  /*1d00*/  BSYNC.RECONVERGENT B0 ;  /* 0x0000000000007941 */ /* 0x000fea0003800200 */
.L_x_257:
[----:B------:R-:W-:Y:S05]  /*1d10*/  @P1 BRA `(.L_x_259) ;  /* 0x0000004c00001947 */ /* 0x000fea0003800000 */
[----:B------:R-:W3:Y:S01]  /*1d20*/  LDCU.64 UR4, c[0x0][0x568] ;  /* 0x0000ad00ff0477ac */ /* 0x000ee20008000a00 */
[----:B------:R-:W-:Y:S01]  /*1d30*/  MOV R6, R10 ;  /* 0x0000000a00067202 */ /* 0x000fe20000000f00 */
[----:B------:R-:W-:-:S04]  /*1d40*/  IMAD R9, R9, R4, RZ ;  /* 0x0000000409097224 */ /* 0x000fc800078e02ff */
[----:B------:R-:W-:-:S04]  /*1d50*/  IMAD.WIDE.U32 R6, R12, R4, R6 ;  /* 0x000000040c067225 */ /* 0x000fc800078e0006 */
[----:B------:R-:W-:-:S05]  /*1d60*/  IMAD R9, R12, R5, R9 ;  /* 0x000000050c097224 */ /* 0x000fca00078e0209 */
[----:B------:R-:W-:Y:S02]  /*1d70*/  IADD3 R9, PT, PT, R7, R9, RZ ;  /* 0x0000000907097210 */ /* 0x000fe40007ffe0ff */
[----:B---3--:R-:W-:-:S04]  /*1d80*/  LEA R4, P0, R6, UR4, 0x1 ;  /* 0x0000000406047c11 */ /* 0x008fc8000f8008ff */
[----:B------:R-:W-:-:S05]  /*1d90*/  LEA.HI.X R5, R6, UR5, R9, 0x1, P0 ;  /* 0x0000000506057c11 */ /* 0x000fca00080f0c09 */
[----:B------:R4:W-:Y:S04]  /*1da0*/  STG.E.128 desc[UR12][R4.64], RZ ;  /* 0x000000ff04007986 */ /* 0x0009e8000c101d0c */
[----:B------:R4:W-:Y:S04]  /*1db0*/  STG.E.128 desc[UR12][R4.64+0x80], RZ ;  /* 0x000080ff04007986 */ /* 0x0009e8000c101d0c */
[----:B------:R4:W-:Y:S01]  /*1dc0*/  STG.E.128 desc[UR12][R4.64+0x100], RZ ;  /* 0x000100ff04007986 */ /* 0x0009e2000c101d0c */
[----:B------:R-:W-:Y:S05]  /*1dd0*/  BRA `(.L_x_259) ;  /* 0x0000004800d07947 */ /* 0x000fea0003800000 */
.L_x_248:
[----:B------:R-:W1:Y:S01]  /*1de0*/  LDCU.64 UR4, c[0x0][0x3d8] ;  /* 0x00007b00ff0477ac */ /* 0x000e620008000a00 */
[C---:B------:R-:W-:Y:S01]  /*1df0*/  IMAD R4, R21.reuse, -0x40, R224 ;  /* 0xffffffc015047824 */ /* 0x040fe200078e02e0 */
[----:B------:R-:W-:Y:S01]  /*1e00*/  LOP3.LUT R5, R21, 0x80000001, RZ, 0xc0, !PT ;  /* 0x8000000115057812 */ /* 0x000fe200078ec0ff */
[C---:B------:R-:W-:Y:S01]  /*1e10*/  IMAD R8, R6.reuse, UR14, RZ ;  /* 0x0000000e06087c24 */ /* 0x040fe2000f8e02ff */
[----:B------:R-:W2:Y:S01]  /*1e20*/  LDCU.64 UR6, c[0x0][0x3d0] ;  /* 0x00007a00ff0677ac */ /* 0x000ea20008000a00 */
[--C-:B------:R-:W-:Y:S01]  /*1e30*/  IMAD.WIDE.U32 R24, R6, UR15, R214.reuse ;  /* 0x0000000f06187c25 */ /* 0x100fe2000f8e00d6 */
[----:B------:R-:W-:Y:S01]  /*1e40*/  ISETP.GE.AND P5, PT, R207, R4, PT ;  /* 0x00000004cf00720c */ /* 0x000fe20003fa6270 */
[----:B------:R-:W3:Y:S01]  /*1e50*/  LDC R213, c[0x0][0x44c] ;  /* 0x00011300ffd57b82 */ /* 0x000ee20000000800 */
[----:B------:R-:W-:Y:S01]  /*1e60*/  ISETP.NE.AND P0, PT, R5, 0x1, PT ;  /* 0x000000010500780c */ /* 0x000fe20003f05270 */
[----:B------:R-:W-:Y:S01]  /*1e70*/  IMAD.WIDE.U32 R26, R10, UR15, R214 ;  /* 0x0000000f0a1a7c25 */ /* 0x000fe2000f8e00d6 */
[----:B------:R-:W-:-:S05]  /*1e80*/  IADD3 R24, P2, PT, R18, R24, RZ ;  /* 0x0000001812187210 */ /* 0x000fca0007f5e0ff */
[----:B------:R-:W-:Y:S01]  /*1e90*/  @P4 BAR.SYNC.DEFER_BLOCKING 0x0 ;  /* 0x0000000000004b1d */ /* 0x000fe20000010000 */
[----:B------:R-:W-:Y:S01]  /*1ea0*/  ISETP.GE.AND P6, PT, R206, R4, PT ;  /* 0x00000004ce00720c */ /* 0x000fe20003fc6270 */
[----:B------:R-:W-:Y:S01]  /*1eb0*/  IMAD R22, R10, UR14, RZ ;  /* 0x0000000e0a167c24 */ /* 0x000fe2000f8e02ff */
[----:B------:R-:W-:Y:S01]  /*1ec0*/  IADD3 R20, P1, PT, R20, R26, RZ ;  /* 0x0000001a14147210 */ /* 0x000fe20007f3e0ff */
[----:B------:R-:W-:Y:S01]  /*1ed0*/  IMAD R8, R7, UR15, R8 ;  /* 0x0000000f07087c24 */ /* 0x000fe2000f8e0208 */
[----:B------:R-:W-:Y:S01]  /*1ee0*/  SEL R187, RZ, 0x6000, P0 ;  /* 0x00006000ffbb7807 */ /* 0x000fe20000000000 */
[----:B------:R-:W-:Y:S02]  /*1ef0*/  VIADD R216, R229, -UR15 ;  /* 0x8000000fe5d87c36 */ /* 0x000fe40008000000 */
[----:B------:R-:W-:Y:S01]  /*1f00*/  VIADD R21, R203, 0x8 ;  /* 0x00000008cb157836 */ /* 0x000fe20000000000 */
[----:B------:R-:W-:Y:S01]  /*1f10*/  IADD3.X R25, PT, PT, R17, R25, R8, P2, !PT ;  /* 0x0000001911197210 */ /* 0x000fe200017fe408 */
[----:B------:R-:W-:Y:S01]  /*1f20*/  IMAD R22, R11, UR15, R22 ;  /* 0x0000000f0b167c24 */ /* 0x000fe2000f8e0216 */
[----:B------:R-:W-:Y:S01]  /*1f30*/  ISETP.GE.AND P2, PT, R206, R216, PT ;  /* 0x000000d8ce00720c */ /* 0x000fe20003f46270 */
[----:B-1----:R-:W-:Y:S01]  /*1f40*/  IMAD R5, R15, UR4, RZ ;  /* 0x000000040f057c24 */ /* 0x002fe2000f8e02ff */
[----:B------:R-:W-:Y:S01]  /*1f50*/  ISETP.GE.AND P3, PT, R21, R4, PT ;  /* 0x000000041500720c */ /* 0x000fe20003f66270 */
[----:B--2---:R-:W-:Y:S01]  /*1f60*/  IMAD R17, R15, UR6, RZ ;  /* 0x000000060f117c24 */ /* 0x004fe2000f8e02ff */
[----:B------:R-:W-:Y:S01]  /*1f70*/  IADD3.X R21, PT, PT, R19, R27, R22, P1, !PT ;  /* 0x0000001b13157210 */ /* 0x000fe20000ffe416 */
[C---:B------:R-:W-:Y:S01]  /*1f80*/  IMAD R5, R16.reuse, UR5, R5 ;  /* 0x0000000510057c24 */ /* 0x040fe2000f8e0205 */
[----:B------:R-:W-:Y:S01]  /*1f90*/  @!P5 LEA R18, P4, R221, R238, 0x1 ;  /* 0x000000eedd12d211 */ /* 0x000fe200078808ff */
[C---:B------:R-:W-:Y:S01]  /*1fa0*/  IMAD R8, R16.reuse, UR7, R17 ;  /* 0x0000000710087c24 */ /* 0x040fe2000f8e0211 */
[----:B------:R-:W-:Y:S01]  /*1fb0*/  ISETP.GE.AND P1, PT, R207, R216, PT ;  /* 0x000000d8cf00720c */ /* 0x000fe20003f26270 */
[----:B------:R-:W-:Y:S01]  /*1fc0*/  IMAD.WIDE.U32 R26, R16, UR4, R20 ;  /* 0x00000004101a7c25 */ /* 0x000fe2000f8e0014 */
[----:B------:R-:W-:-:S03]  /*1fd0*/  @!P5 LEA.HI.X R19, R221, R239, R220, 0x1, P4 ;  /* 0x000000efdd13d211 */ /* 0x000fc600020f0cdc */
[----:B------:R-:W-:Y:S01]  /*1fe0*/  IMAD.MOV.U32 R226, RZ, RZ, 0x7f800000 ;  /* 0x7f800000ffe27424 */ /* 0x000fe200078e00ff */
[----:B------:R-:W-:Y:S01]  /*1ff0*/  ISETP.GE.AND P4, PT, R203, R4, PT ;  /* 0x00000004cb00720c */ /* 0x000fe20003f86270 */
[----:B------:R-:W-:Y:S01]  /*2000*/  IMAD.IADD R27, R27, 0x1, R5 ;  /* 0x000000011b1b7824 */ /* 0x000fe200078e0205 */
[----:B------:R-:W-:Y:S01]  /*2010*/  @!PT LDS RZ, [RZ] ;  /* 0x00000000fffff984 */ /* 0x000fe20000000800 */
[----:B------:R-:W-:Y:S01]  /*2020*/  @!PT LDS RZ, [RZ] ;  /* 0x00000000fffff984 */ /* 0x000fe20000000800 */
[----:B------:R-:W-:Y:S01]  /*2030*/  @!PT LDS RZ, [RZ] ;  /* 0x00000000fffff984 */ /* 0x000fe20000000800 */
[----:B------:R-:W-:Y:S01]  /*2040*/  @!P6 LDGSTS.E.BYPASS.LTC128B.128 [R212+0xc000], desc[UR12][R238.64] ;  /* 0x0c000000eed4efae */ /* 0x000fe2000b981a0c */
[----:B------:R-:W1:Y:S01]  /*2050*/  @!P2 LDC.64 R4, c[0x0][0x388] ;  /* 0x0000e200ff04ab82 */ /* 0x000e620000000a00 */
[----:B------:R-:W-:Y:S01]  /*2060*/  IMAD.WIDE.U32 R24, R16, UR6, R24 ;  /* 0x0000000610187c25 */ /* 0x000fe2000f8e0018 */
[----:B------:R-:W-:Y:S01]  /*2070*/  @!P5 LEA R16, P0, R23, R240, 0x1 ;  /* 0x000000f01710d211 */ /* 0x000fe200078008ff */
[----:B------:R-:W-:Y:S01]  /*2080*/  @!P6 LDGSTS.E.BYPASS.LTC128B.128 [R212+0xe000], desc[UR12][R238.64+0x80] ;  /* 0x0e000080eed4efae */ /* 0x000fe2000b981a0c */
[----:B------:R-:W2:Y:S01]  /*2090*/  LDCU UR4, c[0x0][0x590] ;  /* 0x0000b200ff0477ac */ /* 0x000ea20008000800 */
[----:B------:R-:W-:Y:S01]  /*20a0*/  IMAD.IADD R21, R25, 0x1, R8 ;  /* 0x0000000119157824 */ /* 0x000fe200078e0208 */
[----:B------:R-:W-:Y:S01]  /*20b0*/  @!P5 LEA.HI.X R17, R23, R241, R13, 0x1, P0 ;  /* 0x000000f11711d211 */ /* 0x000fe200000f0c0d */
[--C-:B------:R-:W-:Y:S01]  /*20c0*/  @!P2 IMAD.MOV.U32 R20, RZ, RZ, R24.reuse ;  /* 0x000000ffff14a224 */ /* 0x100fe200078e0018 */
[----:B------:R-:W-:Y:S01]  /*20d0*/  @!P6 LDGSTS.E.BYPASS.LTC128B.128 [R212+0x10000], desc[UR12][R238.64+0x100] ;  /* 0x10000100eed4efae */ /* 0x000fe2000b981a0c */
[----:B------:R-:W-:-:S02]  /*20e0*/  @!P1 IMAD.MOV.U32 R28, RZ, RZ, R24 ;  /* 0x000000ffff1c9224 */ /* 0x000fc400078e0018 */
[----:B------:R-:W-:Y:S01]  /*20f0*/  IMAD.MOV.U32 R225, RZ, RZ, 0x7f800000 ;  /* 0x7f800000ffe17424 */ /* 0x000fe200078e00ff */
[----:B------:R4:W-:Y:S01]  /*2100*/  @P6 STS.128 [R212+0xc000], RZ ;  /* 0x00c000ffd4006388 */ /* 0x0009e20000000c00 */
[----:B------:R-:W-:Y:S01]  /*2110*/  @!P1 IMAD.MOV.U32 R24, RZ, RZ, R26 ;  /* 0x000000ffff189224 */ /* 0x000fe200078e001a */
[----:B------:R-:W-:Y:S01]  /*2120*/  SHF.R.U32.HI R217, RZ, 0x2, R14 ;  /* 0x00000002ffd97819 */ /* 0x000fe2000001160e */
[----:B------:R-:W-:Y:S01]  /*2130*/  @!P1 IMAD.MOV.U32 R25, RZ, RZ, R27 ;  /* 0x000000ffff199224 */ /* 0x000fe200078e001b */
[----:B------:R4:W-:Y:S01]  /*2140*/  @P6 STS.128 [R212+0xe000], RZ ;  /* 0x00e000ffd4006388 */ /* 0x0009e20000000c00 */
[----:B------:R-:W-:Y:S01]  /*2150*/  @!P1 IMAD.MOV.U32 R29, RZ, RZ, R21 ;  /* 0x000000ffff1d9224 */ /* 0x000fe200078e0015 */
[----:B------:R-:W-:Y:S01]  /*2160*/  IADD3 R218, PT, PT, R218, 0x40, -R229 ;  /* 0x00000040dada7810 */ /* 0x000fe20007ffe8e5 */
[-C--:B------:R-:W-:Y:S01]  /*2170*/  @!P1 IMAD R15, R9, R6.reuse, RZ ;  /* 0x00000006090f9224 */ /* 0x080fe200078e02ff */
[----:B------:R4:W-:Y:S01]  /*2180*/  @P6 STS.128 [R212+0x10000], RZ ;  /* 0x010000ffd4006388 */ /* 0x0009e20000000c00 */
[----:B------:R-:W-:Y:S01]  /*2190*/  @!P2 IMAD.WIDE.U32 R22, R206, R6, R20 ;  /* 0x00000006ce16a225 */ /* 0x000fe200078e0014 */
[----:B------:R-:W-:-:S02]  /*21a0*/  CS2R R142, SRZ ;  /* 0x00000000008e7805 */ /* 0x000fc4000001ff00 */
[----:B------:R-:W-:Y:S01]  /*21b0*/  CS2R R140, SRZ ;  /* 0x00000000008c7805 */ /* 0x000fe2000001ff00 */
[----:B------:R4:W-:Y:S01]  /*21c0*/  @P5 STS.128 [R212+0xd000], RZ ;  /* 0x00d000ffd4005388 */ /* 0x0009e20000000c00 */
[-C--:B------:R-:W-:Y:S01]  /*21d0*/  @!P1 IMAD R13, R9, R10.reuse, RZ ;  /* 0x0000000a090d9224 */ /* 0x080fe200078e02ff */
[----:B------:R-:W-:Y:S01]  /*21e0*/  CS2R R146, SRZ ;  /* 0x0000000000927805 */ /* 0x000fe2000001ff00 */
[-C--:B------:R-:W-:Y:S01]  /*21f0*/  @!P1 IMAD.WIDE.U32 R24, R12, R10.reuse, R24 ;  /* 0x0000000a0c189225 */ /* 0x080fe200078e0018 */
[----:B------:R-:W3:Y:S01]  /*2200*/  @!P2 LDC.64 R8, c[0x0][0x390] ;  /* 0x0000e400ff08ab82 */ /* 0x000ee20000000a00 */
[----:B------:R4:W-:Y:S01]  /*2210*/  @P5 STS.128 [R212+0xf000], RZ ;  /* 0x00f000ffd4005388 */ /* 0x0009e20000000c00 */
[----:B------:R-:W-:Y:S01]  /*2220*/  CS2R R144, SRZ ;  /* 0x0000000000907805 */ /* 0x000fe2000001ff00 */
[----:B------:R-:W-:Y:S01]  /*2230*/  @!P2 IMAD.WIDE.U32 R26, R206, R10, R26 ;  /* 0x0000000ace1aa225 */ /* 0x000fe200078e001a */
[----:B------:R-:W-:Y:S01]  /*2240*/  CS2R R138, SRZ ;  /* 0x00000000008a7805 */ /* 0x000fe2000001ff00 */
[----:B------:R4:W-:Y:S01]  /*2250*/  @P5 STS.128 [R212+0x11000], RZ ;  /* 0x011000ffd4005388 */ /* 0x0009e20000000c00 */
[----:B------:R-:W-:Y:S01]  /*2260*/  CS2R R136, SRZ ;  /* 0x0000000000887805 */ /* 0x000fe2000001ff00 */
[----:B------:R-:W-:Y:S01]  /*2270*/  @!P1 IMAD.WIDE.U32 R20, R12, R6, R28 ;  /* 0x000000060c149225 */ /* 0x000fe200078e001c */
[----:B-1----:R-:W-:Y:S01]  /*2280*/  @!P2 LEA R28, P0, R22, R4, 0x1 ;  /* 0x00000004161ca211 */ /* 0x002fe200078008ff */
[----:B------:R-:W-:Y:S01]  /*2290*/  @!PT LDS RZ, [RZ] ;  /* 0x00000000fffff984 */ /* 0x000fe20000000800 */
[----:B------:R-:W-:Y:S01]  /*22a0*/  @!PT LDS RZ, [RZ] ;  /* 0x00000000fffff984 */ /* 0x000fe20000000800 */
[----:B------:R-:W-:Y:S01]  /*22b0*/  @!PT LDS RZ, [RZ] ;  /* 0x00000000fffff984 */ /* 0x000fe20000000800 */
[----:B------:R-:W-:Y:S01]  /*22c0*/  @!P5 LDGSTS.E.BYPASS.LTC128B.128 [R212+0xd000], desc[UR12][R18.64] ;  /* 0x0d00000012d4dfae */ /* 0x000fe2000b981a0c */
[----:B------:R-:W-:Y:S01]  /*22d0*/  CS2R R134, SRZ ;  /* 0x0000000000867805 */ /* 0x000fe2000001ff00 */
[-C--:B------:R-:W-:Y:S01]  /*22e0*/  @!P1 IMAD R15, R12, R7.reuse, R15 ;  /* 0x000000070c0f9224 */ /* 0x080fe200078e020f */
[----:B------:R-:W-:Y:S01]  /*22f0*/  CS2R R132, SRZ ;  /* 0x0000000000847805 */ /* 0x000fe2000001ff00 */
[----:B------:R-:W-:Y:S01]  /*2300*/  @!P2 IMAD R10, R206, R7, R23 ;  /* 0x00000007ce0aa224 */ /* 0x000fe200078e0217 */
[----:B------:R-:W-:Y:S01]  /*2310*/  @!P5 LDGSTS.E.BYPASS.LTC128B.128 [R212+0xf000], desc[UR12][R18.64+0x80] ;  /* 0x0f00008012d4dfae */ /* 0x000fe2000b981a0c */
[----:B------:R-:W1:Y:S01]  /*2320*/  @!P1 LDC.64 R6, c[0x0][0x388] ;  /* 0x0000e200ff069b82 */ /* 0x000e620000000a00 */
[----:B------:R-:W-:Y:S01]  /*2330*/  @!P1 IMAD.IADD R15, R21, 0x1, R15 ;  /* 0x00000001150f9824 */ /* 0x000fe200078e020f */
[----:B------:R-:W-:-:S02]  /*2340*/  CS2R R126, SRZ ;  /* 0x00000000007e7805 */ /* 0x000fc4000001ff00 */
[----:B------:R-:W-:Y:S01]  /*2350*/  @!P2 LEA.HI.X R29, R22, R5, R10, 0x1, P0 ;  /* 0x00000005161da211 */ /* 0x000fe200000f0c0a */
[-C--:B------:R-:W-:Y:S01]  /*2360*/  @!P1 IMAD R13, R12, R11.reuse, R13 ;  /* 0x0000000b0c0d9224 */ /* 0x080fe200078e020d */
[----:B------:R-:W-:Y:S01]  /*2370*/  @!P5 LDGSTS.E.BYPASS.LTC128B.128 [R212+0x11000], desc[UR12][R18.64+0x100] ;  /* 0x1100010012d4dfae */ /* 0x000fe2000b981a0c */
[----:B------:R-:W-:Y:S01]  /*2380*/  @!P2 IMAD R11, R206, R11, R27 ;  /* 0x0000000bce0ba224 */ /* 0x000fe200078e021b */
[----:B------:R-:W-:Y:S01]  /*2390*/  CS2R R124, SRZ ;  /* 0x00000000007c7805 */ /* 0x000fe2000001ff00 */
[----:B------:R-:W2:Y:S01]  /*23a0*/  @!P1 LDC.64 R4, c[0x0][0x390] ;  /* 0x0000e400ff049b82 */ /* 0x000ea20000000a00 */
[----:B------:R-:W-:Y:S01]  /*23b0*/  @!P1 IMAD.IADD R13, R25, 0x1, R13 ;  /* 0x00000001190d9824 */ /* 0x000fe200078e020d */
[----:B------:R-:W4:Y:S01]  /*23c0*/  S2R R215, SR_TID.X ;  /* 0x0000000000d77919 */ /* 0x000f220000002100 */
[--C-:B------:R-:W-:Y:S01]  /*23d0*/  IMAD.IADD R227, R212, 0x1, R187.reuse ;  /* 0x00000001d4e37824 */ /* 0x100fe200078e02bb */
[----:B------:R-:W-:Y:S01]  /*23e0*/  CS2R R130, SRZ ;  /* 0x0000000000827805 */ /* 0x000fe2000001ff00 */
[----:B------:R-:W-:Y:S01]  /*23f0*/  IMAD.IADD R188, R199, 0x1, R187 ;  /* 0x00000001c7bc7824 */ /* 0x000fe200078e02bb */
[----:B------:R-:W-:-:S02]  /*2400*/  CS2R R128, SRZ ;  /* 0x0000000000807805 */ /* 0x000fc4000001ff00 */
[----:B------:R-:W-:Y:S01]  /*2410*/  CS2R R122, SRZ ;  /* 0x00000000007a7805 */ /* 0x000fe2000001ff00 */
[----:B------:R-:W-:Y:S01]  /*2420*/  @!P6 LDGSTS.E.BYPASS.LTC128B.128 [R227], desc[UR12][R240.64] ;  /* 0x00000000f0e3efae */ /* 0x000fe2000b981a0c */
[----:B------:R-:W-:Y:S02]  /*2430*/  CS2R R120, SRZ ;  /* 0x0000000000787805 */ /* 0x000fe4000001ff00 */
[----:B------:R-:W-:Y:S02]  /*2440*/  CS2R R118, SRZ ;  /* 0x0000000000767805 */ /* 0x000fe4000001ff00 */
[----:B------:R-:W-:Y:S01]  /*2450*/  CS2R R116, SRZ ;  /* 0x0000000000747805 */ /* 0x000fe2000001ff00 */
[----:B------:R-:W-:Y:S01]  /*2460*/  @!P6 LDGSTS.E.BYPASS.LTC128B.128 [R227+0x2000], desc[UR12][R240.64+0x80] ;  /* 0x02000080f0e3efae */ /* 0x000fe2000b981a0c */
[----:B------:R-:W-:Y:S02]  /*2470*/  CS2R R110, SRZ ;  /* 0x00000000006e7805 */ /* 0x000fe4000001ff00 */
[----:B------:R-:W-:-:S02]  /*2480*/  CS2R R108, SRZ ;  /* 0x00000000006c7805 */ /* 0x000fc4000001ff00 */
[----:B------:R-:W-:Y:S02]  /*2490*/  CS2R R114, SRZ ;  /* 0x0000000000727805 */ /* 0x000fe4000001ff00 */
[C---:B-1----:R-:W-:Y:S01]  /*24a0*/  @!P1 LEA R6, P0, R20.reuse, R6, 0x1 ;  /* 0x0000000614069211 */ /* 0x042fe200078008ff */
[----:B------:R-:W-:Y:S01]  /*24b0*/  @!P6 LDGSTS.E.BYPASS.LTC128B.128 [R227+0x4000], desc[UR12][R240.64+0x100] ;  /* 0x04000100f0e3efae */ /* 0x000fe2000b981a0c */
[----:B------:R-:W-:Y:S02]  /*24c0*/  CS2R R112, SRZ ;  /* 0x0000000000707805 */ /* 0x000fe4000001ff00 */
[----:B------:R-:W-:Y:S02]  /*24d0*/  CS2R R106, SRZ ;  /* 0x00000000006a7805 */ /* 0x000fe4000001ff00 */
[----:B------:R-:W-:Y:S01]  /*24e0*/  @!P1 LEA.HI.X R7, R20, R7, R15, 0x1, P0 ;  /* 0x0000000714079211 */ /* 0x000fe200000f0c0f */
[----:B------:R1:W-:Y:S01]  /*24f0*/  @P6 STS.128 [R227], RZ ;  /* 0x000000ffe3006388 */ /* 0x0003e20000000c00 */
[----:B---3--:R-:W-:-:S02]  /*2500*/  @!P2 LEA R8, P0, R26, R8, 0x1 ;  /* 0x000000081a08a211 */ /* 0x008fc400078008ff */
[----:B------:R-:W-:Y:S02]  /*2510*/  CS2R R104, SRZ ;  /* 0x0000000000687805 */ /* 0x000fe4000001ff00 */
[----:B------:R-:W-:Y:S01]  /*2520*/  CS2R R102, SRZ ;  /* 0x0000000000667805 */ /* 0x000fe2000001ff00 */
[----:B------:R1:W-:Y:S01]  /*2530*/  @P6 STS.128 [R227+0x2000], RZ ;  /* 0x002000ffe3006388 */ /* 0x0003e20000000c00 */
[----:B------:R-:W-:Y:S02]  /*2540*/  @!P2 LEA.HI.X R9, R26, R9, R11, 0x1, P0 ;  /* 0x000000091a09a211 */ /* 0x000fe400000f0c0b */
[----:B------:R-:W-:Y:S02]  /*2550*/  CS2R R100, SRZ ;  /* 0x0000000000647805 */ /* 0x000fe4000001ff00 */
[----:B--2---:R-:W-:Y:S01]  /*2560*/  @!P1 LEA R10, P0, R24, R4, 0x1 ;  /* 0x00000004180a9211 */ /* 0x004fe200078008ff */
[----:B------:R1:W-:Y:S01]  /*2570*/  @P6 STS.128 [R227+0x4000], RZ ;  /* 0x004000ffe3006388 */ /* 0x0003e20000000c00 */
[----:B------:R-:W-:-:S02]  /*2580*/  CS2R R62, SRZ ;  /* 0x00000000003e7805 */ /* 0x000fc4000001ff00 */
[----:B------:R-:W-:Y:S02]  /*2590*/  CS2R R60, SRZ ;  /* 0x00000000003c7805 */ /* 0x000fe4000001ff00 */
[----:B------:R-:W-:Y:S01]  /*25a0*/  @!P1 LEA.HI.X R11, R24, R5, R13, 0x1, P0 ;  /* 0x00000005180b9211 */ /* 0x000fe200000f0c0d */
[----:B------:R-:W-:Y:S01]  /*25b0*/  IMAD.WIDE.U32 R12, R203, 0x4, R242 ;  /* 0x00000004cb0c7825 */ /* 0x000fe200078e00f2 */
[----:B------:R1:W-:Y:S01]  /*25c0*/  @P5 STS.128 [R227+0x1000], RZ ;  /* 0x001000ffe3005388 */ /* 0x0003e20000000c00 */
[----:B------:R-:W-:Y:S02]  /*25d0*/  CS2R R66, SRZ ;  /* 0x0000000000427805 */ /* 0x000fe4000001ff00 */
[----:B------:R-:W-:Y:S02]  /*25e0*/  CS2R R64, SRZ ;  /* 0x0000000000407805 */ /* 0x000fe4000001ff00 */
[----:B------:R-:W-:Y:S01]  /*25f0*/  CS2R R58, SRZ ;  /* 0x00000000003a7805 */ /* 0x000fe2000001ff00 */
[----:B------:R-:W5:Y:S01]  /*2600*/  @!P4 LDG.E R226, desc[UR12][R12.64] ;  /* 0x0000000c0ce2c981 */ /* 0x000f62000c1e1900 */
[----:B------:R-:W-:-:S02]  /*2610*/  CS2R R56, SRZ ;  /* 0x0000000000387805 */ /* 0x000fc4000001ff00 */
[----:B------:R-:W-:Y:S02]  /*2620*/  CS2R R54, SRZ ;  /* 0x0000000000367805 */ /* 0x000fe4000001ff00 */
[----:B------:R-:W-:Y:S01]  /*2630*/  CS2R R52, SRZ ;  /* 0x0000000000347805 */ /* 0x000fe2000001ff00 */
[----:B------:R-:W5:Y:S01]  /*2640*/  @!P3 LDG.E R225, desc[UR12][R12.64+0x20] ;  /* 0x0000200c0ce1b981 */ /* 0x000f62000c1e1900 */
[----:B------:R-:W-:Y:S02]  /*2650*/  CS2R R46, SRZ ;  /* 0x00000000002e7805 */ /* 0x000fe4000001ff00 */
[----:B------:R-:W-:Y:S02]  /*2660*/  CS2R R44, SRZ ;  /* 0x00000000002c7805 */ /* 0x000fe4000001ff00 */
[----:B------:R-:W-:Y:S01]  /*2670*/  CS2R R50, SRZ ;  /* 0x0000000000327805 */ /* 0x000fe2000001ff00 */
[----:B------:R1:W-:Y:S01]  /*2680*/  @P5 STS.128 [R227+0x3000], RZ ;  /* 0x003000ffe3005388 */ /* 0x0003e20000000c00 */
[----:B------:R-:W-:-:S02]  /*2690*/  CS2R R48, SRZ ;  /* 0x0000000000307805 */ /* 0x000fc4000001ff00 */
[----:B------:R-:W-:Y:S02]  /*26a0*/  CS2R R42, SRZ ;  /* 0x00000000002a7805 */ /* 0x000fe4000001ff00 */
[----:B------:R-:W-:Y:S01]  /*26b0*/  CS2R R40, SRZ ;  /* 0x0000000000287805 */ /* 0x000fe2000001ff00 */
[----:B------:R1:W-:Y:S01]  /*26c0*/  @P5 STS.128 [R227+0x5000], RZ ;  /* 0x005000ffe3005388 */ /* 0x0003e20000000c00 */
[----:B------:R-:W-:Y:S02]  /*26d0*/  CS2R R38, SRZ ;  /* 0x0000000000267805 */ /* 0x000fe4000001ff00 */
[----:B------:R-:W-:Y:S02]  /*26e0*/  CS2R R36, SRZ ;  /* 0x0000000000247805 */ /* 0x000fe4000001ff00 */
[----:B------:R-:W-:Y:S01]  /*26f0*/  CS2R R30, SRZ ;  /* 0x00000000001e7805 */ /* 0x000fe2000001ff00 */
[----:B------:R-:W-:Y:S01]  /*2700*/  @!PT LDS RZ, [RZ] ;  /* 0x00000000fffff984 */ /* 0x000fe20000000800 */
[----:B------:R-:W-:Y:S01]  /*2710*/  @!PT LDS RZ, [RZ] ;  /* 0x00000000fffff984 */ /* 0x000fe20000000800 */
[----:B------:R-:W-:Y:S01]  /*2720*/  @!PT LDS RZ, [RZ] ;  /* 0x00000000fffff984 */ /* 0x000fe20000000800 */
[----:B------:R-:W-:Y:S01]  /*2730*/  @!P5 LDGSTS.E.BYPASS.LTC128B.128 [R227+0x1000], desc[UR12][R16.64] ;  /* 0x0100000010e3dfae */ /* 0x000fe2000b981a0c */
[----:B------:R-:W-:-:S02]  /*2740*/  CS2R R34, SRZ ;  /* 0x0000000000227805 */ /* 0x000fc4000001ff00 */
[----:B------:R-:W-:Y:S01]  /*2750*/  CS2R R32, SRZ ;  /* 0x0000000000207805 */ /* 0x000fe2000001ff00 */
[----:B------:R-:W2:Y:S01]  /*2760*/  LDCU UR5, c[0x0][0x3e0] ;  /* 0x00007c00ff0577ac */ /* 0x000ea20008000800 */
[----:B------:R-:W-:Y:S01]  /*2770*/  @!P5 LDGSTS.E.BYPASS.LTC128B.128 [R227+0x3000], desc[UR12][R16.64+0x80] ;  /* 0x0300008010e3dfae */ /* 0x000fe2000b981a0c */
[----:B------:R-:W3:Y:S03]  /*2780*/  LDCU UR7, c[0x0][0x45c] ;  /* 0x00008b80ff0777ac */ /* 0x000ee60008000800 */
[----:B------:R-:W-:Y:S04]  /*2790*/  @!P5 LDGSTS.E.BYPASS.LTC128B.128 [R227+0x5000], desc[UR12][R16.64+0x100] ;  /* 0x0500010010e3dfae */ /* 0x000fe8000b981a0c */
[----:B------:R-:W-:Y:S04]  /*27a0*/  @!P2 LDGSTS.E.BYPASS.LTC128B.128 [R212+0x12000], desc[UR12][R28.64] ;  /* 0x120000001cd4afae */ /* 0x000fe8000b981a0c */
[----:B------:R-:W-:Y:S04]  /*27b0*/  @!P2 LDGSTS.E.BYPASS.LTC128B.128 [R212+0x14000], desc[UR12][R28.64+0x80] ;  /* 0x140000801cd4afae */ /* 0x000fe8000b981a0c */
[----:B------:R4:W-:Y:S04]  /*27c0*/  @!P2 LDGSTS.E.BYPASS.LTC128B.128 [R212+0x16000], desc[UR12][R28.64+0x100] ;  /* 0x160001001cd4afae */ /* 0x0009e8000b981a0c */
[----:B------:R1:W-:Y:S04]  /*27d0*/  @P2 STS.128 [R212+0x12000], RZ ;  /* 0x012000ffd4002388 */ /* 0x0003e80000000c00 */
[----:B------:R1:W-:Y:S04]  /*27e0*/  @P2 STS.128 [R212+0x14000], RZ ;  /* 0x014000ffd4002388 */ /* 0x0003e80000000c00 */
[----:B------:R1:W-:Y:S04]  /*27f0*/  @P2 STS.128 [R212+0x16000], RZ ;  /* 0x016000ffd4002388 */ /* 0x0003e80000000c00 */
[----:B------:R1:W-:Y:S04]  /*2800*/  @P1 STS.128 [R212+0x13000], RZ ;  /* 0x013000ffd4001388 */ /* 0x0003e80000000c00 */
[----:B------:R1:W-:Y:S04]  /*2810*/  @P1 STS.128 [R212+0x15000], RZ ;  /* 0x015000ffd4001388 */ /* 0x0003e80000000c00 */
[----:B------:R1:W-:Y:S04]  /*2820*/  @P1 STS.128 [R212+0x17000], RZ ;  /* 0x017000ffd4001388 */ /* 0x0003e80000000c00 */
[----:B------:R-:W-:Y:S01]  /*2830*/  @!PT LDS RZ, [RZ] ;  /* 0x00000000fffff984 */ /* 0x000fe20000000800 */
[----:B------:R-:W-:Y:S01]  /*2840*/  @!PT LDS RZ, [RZ] ;  /* 0x00000000fffff984 */ /* 0x000fe20000000800 */
[----:B------:R-:W-:Y:S01]  /*2850*/  @!PT LDS RZ, [RZ] ;  /* 0x00000000fffff984 */ /* 0x000fe20000000800 */
[----:B------:R1:W-:Y:S04]  /*2860*/  @!P1 LDGSTS.E.BYPASS.LTC128B.128 [R212+0x13000], desc[UR12][R6.64] ;  /* 0x1300000006d49fae */ /* 0x0003e8000b981a0c */
[----:B------:R1:W-:Y:S04]  /*2870*/  @!P1 LDGSTS.E.BYPASS.LTC128B.128 [R212+0x15000], desc[UR12][R6.64+0x80] ;  /* 0x1500008006d49fae */ /* 0x0003e8000b981a0c */
[----:B------:R1:W-:Y:S04]  /*2880*/  @!P1 LDGSTS.E.BYPASS.LTC128B.128 [R212+0x17000], desc[UR12][R6.64+0x100] ;  /* 0x1700010006d49fae */ /* 0x0003e8000b981a0c */
[----:B------:R1:W-:Y:S04]  /*2890*/  @!P2 LDGSTS.E.BYPASS.LTC128B.128 [R212+0x18000], desc[UR12][R8.64] ;  /* 0x1800000008d4afae */ /* 0x0003e8000b981a0c */
[----:B------:R1:W-:Y:S04]  /*28a0*/  @!P2 LDGSTS.E.BYPASS.LTC128B.128 [R212+0x1a000], desc[UR12][R8.64+0x80] ;  /* 0x1a00008008d4afae */ /* 0x0003e8000b981a0c */
        /* <DEDUP_REMOVED lines=13> */
[----:B------:R-:W0:Y:S01]  /*2980*/  LDGDEPBAR ;  /* 0x00000000000079af */ /* 0x000e220000000000 */
[----:B------:R-:W-:Y:S01]  /*2990*/  IMAD.SHL.U32 R4, R14, 0x2, RZ ;  /* 0x000000020e047824 */ /* 0x000fe200078e00ff */
[----:B------:R-:W-:-:S04]  /*29a0*/  IADD3 R5, PT, PT, R228, R203, R229 ;  /* 0x000000cbe4057210 */ /* 0x000fc80007ffe0e5 */
[----:B------:R-:W-:-:S04]  /*29b0*/  LOP3.LUT R4, R4, 0x6, RZ, 0xc0, !PT ;  /* 0x0000000604047812 */ /* 0x000fc800078ec0ff */
[----:B------:R-:W-:Y:S01]  /*29c0*/  LOP3.LUT R217, R4, 0xe0, R217, 0xf8, !PT ;  /* 0x000000e004d97812 */ /* 0x000fe200078ef8d9 */
[----:B------:R-:W-:Y:S01]  /*29d0*/  IMAD.IADD R224, R5, 0x1, -R224 ;  /* 0x0000000105e07824 */ /* 0x000fe200078e0ae0 */
[----:B----4-:R-:W-:Y:S02]  /*29e0*/  CS2R R28, SRZ ;  /* 0x00000000001c7805 */ /* 0x010fe4000001ff00 */
[----:B------:R-:W-:Y:S02]  /*29f0*/  CS2R R26, SRZ ;  /* 0x00000000001a7805 */ /* 0x000fe4000001ff00 */
[----:B------:R-:W-:Y:S02]  /*2a00*/  CS2R R24, SRZ ;  /* 0x0000000000187805 */ /* 0x000fe4000001ff00 */
[----:B------:R-:W-:Y:S02]  /*2a10*/  CS2R R22, SRZ ;  /* 0x0000000000167805 */ /* 0x000fe4000001ff00 */
[----:B------:R-:W-:-:S02]  /*2a20*/  CS2R R20, SRZ ;  /* 0x0000000000147805 */ /* 0x000fc4000001ff00 */
[----:B------:R-:W-:Y:S01]  /*2a30*/  LOP3.LUT P2, RZ, R215, 0x4, RZ, 0xc0, !PT ;  /* 0x00000004d7ff7812 */ /* 0x000fe2000784c0ff */
[----:B------:R-:W-:Y:S02]  /*2a40*/  VIADD R217, R217, UR15 ;  /* 0x0000000fd9d97c36 */ /* 0x000fe40008000000 */
[----:B------:R-:W-:Y:S01]  /*2a50*/  IMAD.IADD R187, R198, 0x1, R187 ;  /* 0x00000001c6bb7824 */ /* 0x000fe200078e02bb */
[----:B------:R-:W-:Y:S02]  /*2a60*/  UIADD3 UR6, UPT, UPT, UR15, 0x40, URZ ;  /* 0x000000400f067890 */ /* 0x000fe4000fffe0ff */
[----:B-123--:R-:W-:-:S12]  /*2a70*/  USHF.L.U32 UR4, UR4, 0x6, URZ ;  /* 0x0000000604047899 */ /* 0x00efd800080006ff */
.L_x_262:
[----:B------:R-:W0:Y:S01]  /*2a80*/  LDGDEPBAR ;  /* 0x00000000000079af */ /* 0x000e220000000000 */
[--C-:B------:R-:W-:Y:S01]  /*2a90*/  IMAD.IADD R150, R196, 0x1, R188.reuse ;  /* 0x00000001c4967824 */ /* 0x100fe200078e02bc */
[----:B-----5:R-:W-:Y:S01]  /*2aa0*/  FSETP.NEU.FTZ.AND P0, PT, R226, -INF , PT ;  /* 0xff800000e200780b */ /* 0x020fe20003f1d000 */
[----:B------:R-:W-:Y:S02]  /*2ab0*/  IMAD.IADD R149, R194, 0x1, R188 ;  /* 0x00000001c2957824 */ /* 0x000fe400078e02bc */
[----:B------:R-:W-:Y:S01]  /*2ac0*/  FMUL.FTZ R167, R225, 1.4426950216293334961 ;  /* 0x3fb8aa3be1a77820 */ /* 0x000fe20000410000 */
[----:B------:R-:W-:Y:S01]  /*2ad0*/  FMUL.FTZ R164, R226, 1.4426950216293334961 ;  /* 0x3fb8aa3be2a47820 */ /* 0x000fe20000410000 */
[----:B------:R-:W-:Y:S01]  /*2ae0*/  VIADD R228, R228, 0xffffffc0 ;  /* 0xffffffc0e4e47836 */ /* 0x000fe20000000000 */
[----:B------:R-:W-:Y:S02]  /*2af0*/  IADD3 R230, PT, PT, R230, -0x1, RZ ;  /* 0xffffffffe6e67810 */ /* 0x000fe40007ffe0ff */
[----:B------:R-:W-:Y:S02]  /*2b00*/  IADD3 R148, PT, PT, R196, R149, RZ ;  /* 0x00000095c4947210 */ /* 0x000fe40007ffe0ff */
[----:B------:R-:W-:Y:S02]  /*2b10*/  FSEL R164, R164, RZ, P0 ;  /* 0x000000ffa4a47208 */ /* 0x000fe40000000000 */
[----:B------:R-:W-:Y:S04]  /*2b20*/  ISETP.GE.AND P3, PT, R228, R218, PT ;  /* 0x000000dae400720c */ /* 0x000fe80003f66270 */
[----:B------:R-:W-:Y:S01]  /*2b30*/  ISETP.GT.AND P3, PT, R229, UR6, P3 ;  /* 0x00000006e5007c0c */ /* 0x000fe20009f64270 */
[----:B------:R-:W-:Y:S04]  /*2b40*/  DEPBAR.LE SB0, 0x0 ;  /* 0x000080000000791a */ /* 0x000fe80000000000 */
[----:B------:R-:W-:Y:S08]  /*2b50*/  BAR.SYNC.DEFER_BLOCKING 0x0 ;  /* 0x0000000000007b1d */ /* 0x000ff00000010000 */
[C-C-:B------:R-:W-:Y:S01]  /*2b60*/  @!P3 VIADDMNMX R166, R224.reuse, 0xffffffc1, R229.reuse, PT ;  /* 0xffffffc1e0a6b846 */ /* 0x140fe200038001e5 */
[C---:B------:R-:W-:Y:S01]  /*2b70*/  @!P3 VIADD R169, R217.reuse, 0x19 ;  /* 0x00000019d9a9b836 */ /* 0x040fe20000000000 */
[----:B------:R-:W-:Y:S01]  /*2b80*/  @!P3 VIADDMNMX R168, R224, 0xffffffc9, R229, PT ;  /* 0xffffffc9e0a8b846 */ /* 0x000fe200038001e5 */
[C---:B------:R-:W-:Y:S01]  /*2b90*/  @!P3 VIADD R153, R217.reuse, 0x1 ;  /* 0x00000001d999b836 */ /* 0x040fe20000000000 */
[CC--:B------:R-:W-:Y:S01]  /*2ba0*/  @!P3 ISETP.GE.AND P1, PT, R217.reuse, R166.reuse, PT ;  /* 0x000000a6d900b20c */ /* 0x0c0fe20003f26270 */
[C---:B------:R-:W-:Y:S01]  /*2bb0*/  @!P3 VIADD R157, R217.reuse, 0x9 ;  /* 0x00000009d99db836 */ /* 0x040fe20000000000 */
[C---:B------:R-:W-:Y:S01]  /*2bc0*/  @!P3 IADD3 R159, PT, PT, R217.reuse, 0x8, RZ ;  /* 0x00000008d99fb810 */ /* 0x040fe20007ffe0ff */
[----:B------:R-:W-:Y:S01]  /*2bd0*/  @!P3 VIADD R163, R217, 0x10 ;  /* 0x00000010d9a3b836 */ /* 0x000fe20000000000 */
[----:B------:R-:W-:Y:S01]  /*2be0*/  @!P3 ISETP.GE.AND P0, PT, R153, R166, PT ;  /* 0x000000a69900b20c */ /* 0x000fe20003f06270 */
[C---:B------:R-:W-:Y:S01]  /*2bf0*/  @!P3 VIADD R165, R217.reuse, 0x18 ;  /* 0x00000018d9a5b836 */ /* 0x040fe20000000000 */
[----:B------:R-:W-:Y:S01]  /*2c00*/  @!P3 IADD3 R161, PT, PT, R217, 0x11, RZ ;  /* 0x00000011d9a1b810 */ /* 0x000fe20007ffe0ff */
[----:B------:R-:W-:Y:S05]  /*2c10*/  LDSM.16.M88.4 R68, [R188] ;  /* 0x00000000bc44783b */ /* 0x000fea0000000200 */
[----:B------:R-:W1:Y:S05]  /*2c20*/  LDSM.16.M88.4 R72, [R197] ;  /* 0x00000000c548783b */ /* 0x000e6a0000000200 */
[----:B------:R-:W2:Y:S05]  /*2c30*/  LDSM.16.M88.4 R76, [R197+0x800] ;  /* 0x00080000c54c783b */ /* 0x000eaa0000000200 */
[----:B------:R-:W-:Y:S05]  /*2c40*/  LDSM.16.M88.4 R80, [R150] ;  /* 0x000000009650783b */ /* 0x000fea0000000200 */
[----:B------:R-:W3:Y:S05]  /*2c50*/  LDSM.16.M88.4 R84, [R195] ;  /* 0x00000000c354783b */ /* 0x000eea0000000200 */
[----:B------:R-:W4:Y:S05]  /*2c60*/  LDSM.16.M88.4 R88, [R195+0x800] ;  /* 0x00080000c358783b */ /* 0x000f2a0000000200 */
[----:B------:R-:W-:Y:S05]  /*2c70*/  LDSM.16.M88.4 R92, [R149] ;  /* 0x00000000955c783b */ /* 0x000fea0000000200 */
[----:B------:R-:W4:Y:S01]  /*2c80*/  LDSM.16.M88.4 R96, [R193] ;  /* 0x00000000c160783b */ /* 0x000f220000000200 */
[C---:B-1----:R-:W-:Y:S08]  /*2c90*/  HMMA.16816.F32.BF16 R4, R68.reuse, R72, RZ ;  /* 0x000000484404723c */ /* 0x042ff000000418ff */
[C---:B------:R-:W-:Y:S01]  /*2ca0*/  HMMA.16816.F32.BF16 R8, R68.reuse, R74, RZ ;  /* 0x0000004a4408723c */ /* 0x040fe200000418ff */
[----:B------:R-:W-:Y:S07]  /*2cb0*/  LDSM.16.M88.4 R72, [R148] ;  /* 0x000000009448783b */ /* 0x000fee0000000200 */
[C---:B--2---:R-:W-:Y:S08]  /*2cc0*/  HMMA.16816.F32.BF16 R12, R68.reuse, R76, RZ ;  /* 0x0000004c440c723c */ /* 0x044ff000000418ff */
[----:B------:R-:W-:Y:S01]  /*2cd0*/  HMMA.16816.F32.BF16 R16, R68, R78, RZ ;  /* 0x0000004e4410723c */ /* 0x000fe200000418ff */
[----:B------:R-:W1:Y:S05]  /*2ce0*/  LDSM.16.M88.4 R68, [R193+0x800] ;  /* 0x00080000c144783b */ /* 0x000e6a0000000200 */
[----:B------:R-:W2:Y:S02]  /*2cf0*/  LDSM.16.M88.4 R76, [R192] ;  /* 0x00000000c04c783b */ /* 0x000ea40000000200 */
[C---:B---3--:R-:W-:Y:S08]  /*2d00*/  HMMA.16816.F32.BF16 R4, R80.reuse, R84, R4 ;  /* 0x000000545004723c */ /* 0x048ff00000041804 */
[C---:B------:R-:W-:Y:S01]  /*2d10*/  HMMA.16816.F32.BF16 R8, R80.reuse, R86, R8 ;  /* 0x000000565008723c */ /* 0x040fe20000041808 */
[----:B------:R-:W-:Y:S07]  /*2d20*/  LDSM.16.M88.4 R84, [R188+0x2000] ;  /* 0x00200000bc54783b */ /* 0x000fee0000000200 */
[C---:B----4-:R-:W-:Y:S08]  /*2d30*/  HMMA.16816.F32.BF16 R12, R80.reuse, R88, R12 ;  /* 0x00000058500c723c */ /* 0x050ff0000004180c */
[----:B------:R-:W-:Y:S01]  /*2d40*/  HMMA.16816.F32.BF16 R16, R80, R90, R16 ;  /* 0x0000005a5010723c */ /* 0x000fe20000041810 */
[----:B------:R-:W3:Y:S05]  /*2d50*/  LDSM.16.M88.4 R80, [R192+0x800] ;  /* 0x00080000c050783b */ /* 0x000eea0000000200 */
        /* <DEDUP_REMOVED lines=8> */
[C---:B--2---:R-:W-:Y:S08]  /*2de0*/  HMMA.16816.F32.BF16 R4, R72.reuse, R76, R4 ;  /* 0x0000004c4804723c */ /* 0x044ff00000041804 */
[C---:B------:R-:W-:Y:S01]  /*2df0*/  HMMA.16816.F32.BF16 R8, R72.reuse, R78, R8 ;  /* 0x0000004e4808723c */ /* 0x040fe20000041808 */
[----:B------:R-:W-:Y:S07]  /*2e00*/  LDSM.16.M88.4 R76, [R149+0x2000] ;  /* 0x00200000954c783b */ /* 0x000fee0000000200 */
[C---:B---3--:R-:W-:Y:S08]  /*2e10*/  HMMA.16816.F32.BF16 R12, R72.reuse, R80, R12 ;  /* 0x00000050480c723c */ /* 0x048ff0000004180c */
[----:B------:R-:W-:Y:S01]  /*2e20*/  HMMA.16816.F32.BF16 R16, R72, R82, R16 ;  /* 0x000000524810723c */ /* 0x000fe20000041810 */
[----:B------:R-:W2:Y:S05]  /*2e30*/  LDSM.16.M88.4 R72, [R195+0x2800] ;  /* 0x00280000c348783b */ /* 0x000eaa0000000200 */
[----:B------:R-:W3:Y:S02]  /*2e40*/  LDSM.16.M88.4 R80, [R193+0x2000] ;  /* 0x00200000c150783b */ /* 0x000ee40000000200 */
[C---:B----4-:R-:W-:Y:S08]  /*2e50*/  HMMA.16816.F32.BF16 R4, R84.reuse, R88, R4 ;  /* 0x000000585404723c */ /* 0x050ff00000041804 */
        /* <DEDUP_REMOVED lines=35> */
[C---:B------:R-:W-:Y:S08]  /*3090*/  HMMA.16816.F32.BF16 R8, R76.reuse, R90, R8 ;  /* 0x0000005a4c08723c */ /* 0x040ff00000041808 */
[C---:B--2---:R-:W-:Y:S08]  /*30a0*/  HMMA.16816.F32.BF16 R12, R76.reuse, R72, R12 ;  /* 0x000000484c0c723c */ /* 0x044ff0000004180c */
[----:B------:R-:W-:Y:S01]  /*30b0*/  HMMA.16816.F32.BF16 R16, R76, R74, R16 ;  /* 0x0000004a4c10723c */ /* 0x000fe20000041810 */
[----:B------:R-:W2:Y:S07]  /*30c0*/  LDSM.16.M88.4 R72, [R192+0x4800] ;  /* 0x00480000c048783b */ /* 0x000eae0000000200 */
[C---:B---3--:R-:W-:Y:S08]  /*30d0*/  HMMA.16816.F32.BF16 R4, R84.reuse, R92, R4 ;  /* 0x0000005c5404723c */ /* 0x048ff00000041804 */
[C---:B------:R-:W-:Y:S08]  /*30e0*/  HMMA.16816.F32.BF16 R8, R84.reuse, R94, R8 ;  /* 0x0000005e5408723c */ /* 0x040ff00000041808 */
[C---:B------:R-:W-:Y:S08]  /*30f0*/  HMMA.16816.F32.BF16 R12, R84.reuse, R96, R12 ;  /* 0x00000060540c723c */ /* 0x040ff0000004180c */
[----:B------:R-:W-:Y:S08]  /*3100*/  HMMA.16816.F32.BF16 R16, R84, R98, R16 ;  /* 0x000000625410723c */ /* 0x000ff00000041810 */
[C---:B-1----:R-:W-:Y:S08]  /*3110*/  HMMA.16816.F32.BF16 R4, R68.reuse, R80, R4 ;  /* 0x000000504404723c */ /* 0x042ff00000041804 */
[C---:B------:R-:W-:Y:S08]  /*3120*/  HMMA.16816.F32.BF16 R8, R68.reuse, R82, R8 ;  /* 0x000000524408723c */ /* 0x040ff00000041808 */
[C---:B--2---:R-:W-:Y:S03]  /*3130*/  HMMA.16816.F32.BF16 R12, R68.reuse, R72, R12 ;  /* 0x00000048440c723c */ /* 0x044fe6000004180c */
[----:B------:R-:W-:Y:S02]  /*3140*/  @!P3 FSEL R5, R5, -INF , !P0 ;  /* 0xff8000000505b808 */ /* 0x000fe40004000000 */
[----:B------:R-:W-:Y:S02]  /*3150*/  FSETP.NEU.FTZ.AND P0, PT, R225, -INF , PT ;  /* 0xff800000e100780b */ /* 0x000fe40003f1d000 */
[----:B------:R-:W-:Y:S01]  /*3160*/  @!P3 FSEL R4, R4, -INF , !P1 ;  /* 0xff8000000404b808 */ /* 0x000fe20004800000 */
[----:B------:R-:W-:Y:S03]  /*3170*/  HMMA.16816.F32.BF16 R16, R68, R74, R16 ;  /* 0x0000004a4410723c */ /* 0x000fe60000041810 */
[----:B------:R-:W-:Y:S01]  /*3180*/  FSEL R167, R167, RZ, P0 ;  /* 0x000000ffa7a77208 */ /* 0x000fe20000000000 */
[--C-:B------:R-:W-:Y:S01]  /*3190*/  FFMA.FTZ R151, R4, UR7, -R164.reuse ;  /* 0x0000000704977c23 */ /* 0x100fe200080108a4 */
[-C--:B------:R-:W-:Y:S01]  /*31a0*/  @!P3 ISETP.GE.AND P0, PT, R153, R168.reuse, PT ;  /* 0x000000a89900b20c */ /* 0x080fe20003f06270 */
[--C-:B------:R-:W-:Y:S01]  /*31b0*/  FFMA.FTZ R152, R5, UR7, -R164.reuse ;  /* 0x0000000705987c23 */ /* 0x100fe200080108a4 */
[----:B------:R-:W-:Y:S02]  /*31c0*/  @!P3 ISETP.GE.AND P1, PT, R217, R168, PT ;  /* 0x000000a8d900b20c */ /* 0x000fe40003f26270 */
[----:B------:R-:W-:Y:S01]  /*31d0*/  @!P3 FSEL R7, R7, -INF , !P0 ;  /* 0xff8000000707b808 */ /* 0x000fe20004000000 */
[----:B------:R-:W-:Y:S01]  /*31e0*/  MUFU.EX2 R151, R151 ;  /* 0x0000009700977308 */ /* 0x000fe20000000800 */
[-C--:B------:R-:W-:Y:S02]  /*31f0*/  @!P3 ISETP.GE.AND P0, PT, R159, R166.reuse, PT ;  /* 0x000000a69f00b20c */ /* 0x080fe40003f06270 */
[----:B------:R-:W-:Y:S01]  /*3200*/  @!P3 FSEL R6, R6, -INF , !P1 ;  /* 0xff8000000606b808 */ /* 0x000fe20004800000 */
[--C-:B------:R-:W-:Y:S01]  /*3210*/  FFMA.FTZ R154, R7, UR7, -R167.reuse ;  /* 0x00000007079a7c23 */ /* 0x100fe200080108a7 */
[----:B------:R-:W-:Y:S02]  /*3220*/  @!P3 FSEL R8, R8, -INF , !P0 ;  /* 0xff8000000808b808 */ /* 0x000fe40004000000 */
[----:B------:R-:W-:Y:S01]  /*3230*/  @!P3 ISETP.GE.AND P0, PT, R157, R166, PT ;  /* 0x000000a69d00b20c */ /* 0x000fe20003f06270 */
[--C-:B------:R-:W-:Y:S01]  /*3240*/  FFMA.FTZ R153, R6, UR7, -R167.reuse ;  /* 0x0000000706997c23 */ /* 0x100fe200080108a7 */
[-C--:B------:R-:W-:Y:S01]  /*3250*/  @!P3 ISETP.GE.AND P1, PT, R165, R168.reuse, PT ;  /* 0x000000a8a500b20c */ /* 0x080fe20003f26270 */
[--C-:B------:R-:W-:Y:S01]  /*3260*/  FFMA.FTZ R155, R8, UR7, -R164.reuse ;  /* 0x00000007089b7c23 */ /* 0x100fe200080108a4 */
[----:B------:R-:W-:Y:S01]  /*3270*/  @!P3 FSEL R9, R9, -INF , !P0 ;  /* 0xff8000000909b808 */ /* 0x000fe20004000000 */
[----:B------:R-:W-:Y:S01]  /*3280*/  MUFU.EX2 R154, R154 ;  /* 0x0000009a009a7308 */ /* 0x000fe20000000800 */
[-C--:B------:R-:W-:Y:S02]  /*3290*/  @!P3 ISETP.GE.AND P0, PT, R159, R168.reuse, PT ;  /* 0x000000a89f00b20c */ /* 0x080fe40003f06270 */
[----:B------:R-:W-:Y:S01]  /*32a0*/  @!P3 FSEL R18, R18, -INF , !P1 ;  /* 0xff8000001212b808 */ /* 0x000fe20004800000 */
[--C-:B------:R-:W-:Y:S01]  /*32b0*/  FFMA.FTZ R156, R9, UR7, -R164.reuse ;  /* 0x00000007099c7c23 */ /* 0x100fe200080108a4 */
[----:B------:R-:W-:Y:S02]  /*32c0*/  @!P3 FSEL R10, R10, -INF , !P0 ;  /* 0xff8000000a0ab808 */ /* 0x000fe40004000000 */
[----:B------:R-:W-:Y:S03]  /*32d0*/  @!P3 ISETP.GE.AND P0, PT, R157, R168, PT ;  /* 0x000000a89d00b20c */ /* 0x000fe60003f06270 */
[----:B------:R-:W-:Y:S01]  /*32e0*/  MUFU.EX2 R153, R153 ;  /* 0x0000009900997308 */ /* 0x000fe20000000800 */
[--C-:B------:R-:W-:Y:S01]  /*32f0*/  FFMA.FTZ R157, R10, UR7, -R167.reuse ;  /* 0x000000070a9d7c23 */ /* 0x100fe200080108a7 */
[----:B------:R-:W-:Y:S02]  /*3300*/  @!P3 FSEL R11, R11, -INF , !P0 ;  /* 0xff8000000b0bb808 */ /* 0x000fe40004000000 */
[-C--:B------:R-:W-:Y:S03]  /*3310*/  @!P3 ISETP.GE.AND P0, PT, R163, R166.reuse, PT ;  /* 0x000000a6a300b20c */ /* 0x080fe60003f06270 */
[--C-:B------:R-:W-:Y:S01]  /*3320*/  FFMA.FTZ R158, R11, UR7, -R167.reuse ;  /* 0x000000070b9e7c23 */ /* 0x100fe200080108a7 */
[----:B------:R-:W-:Y:S02]  /*3330*/  @!P3 FSEL R12, R12, -INF , !P0 ;  /* 0xff8000000c0cb808 */ /* 0x000fe40004000000 */
[----:B------:R-:W1:Y:S01]  /*3340*/  MUFU.EX2 R152, R152 ;  /* 0x0000009800987308 */ /* 0x000e620000000800 */
[----:B------:R-:W-:Y:S02]  /*3350*/  @!P3 ISETP.GE.AND P0, PT, R161, R166, PT ;  /* 0x000000a6a100b20c */ /* 0x000fe40003f06270 */
[--C-:B------:R-:W-:Y:S02]  /*3360*/  FFMA.FTZ R159, R12, UR7, -R164.reuse ;  /* 0x000000070c9f7c23 */ /* 0x100fe400080108a4 */
[----:B------:R-:W-:Y:S02]  /*3370*/  @!P3 FSEL R13, R13, -INF , !P0 ;  /* 0xff8000000d0db808 */ /* 0x000fe40004000000 */
[-C--:B------:R-:W-:Y:S03]  /*3380*/  @!P3 ISETP.GE.AND P0, PT, R163, R168.reuse, PT ;  /* 0x000000a8a300b20c */ /* 0x080fe60003f06270 */
[----:B------:R-:W-:Y:S01]  /*3390*/  MUFU.EX2 R155, R155 ;  /* 0x0000009b009b7308 */ /* 0x000fe20000000800 */
[--C-:B------:R-:W-:Y:S01]  /*33a0*/  FFMA.FTZ R160, R13, UR7, -R164.reuse ;  /* 0x000000070da07c23 */ /* 0x100fe200080108a4 */
[----:B------:R-:W-:Y:S02]  /*33b0*/  @!P3 FSEL R14, R14, -INF , !P0 ;  /* 0xff8000000e0eb808 */ /* 0x000fe40004000000 */
[----:B------:R-:W-:Y:S03]  /*33c0*/  @!P3 ISETP.GE.AND P0, PT, R161, R168, PT ;  /* 0x000000a8a100b20c */ /* 0x000fe60003f06270 */
[--C-:B------:R-:W-:Y:S01]  /*33d0*/  FFMA.FTZ R161, R14, UR7, -R167.reuse ;  /* 0x000000070ea17c23 */ /* 0x100fe200080108a7 */
[----:B------:R-:W-:Y:S02]  /*33e0*/  @!P3 FSEL R15, R15, -INF , !P0 ;  /* 0xff8000000f0fb808 */ /* 0x000fe40004000000 */
[----:B------:R-:W2:Y:S01]  /*33f0*/  MUFU.EX2 R156, R156 ;  /* 0x0000009c009c7308 */ /* 0x000ea20000000800 */
[-C--:B------:R-:W-:Y:S01]  /*3400*/  @!P3 ISETP.GE.AND P0, PT, R165, R166.reuse, PT ;  /* 0x000000a6a500b20c */ /* 0x080fe20003f06270 */
[--C-:B------:R-:W-:Y:S01]  /*3410*/  FFMA.FTZ R165, R18, UR7, -R167.reuse ;  /* 0x0000000712a57c23 */ /* 0x100fe200080108a7 */
[----:B-1----:R-:W-:Y:S01]  /*3420*/  F2FP.BF16.F32.PACK_AB R178, R152, R151 ;  /* 0x0000009798b2723e */ /* 0x002fe200000010ff */
[--C-:B------:R-:W-:Y:S01]  /*3430*/  FFMA.FTZ R162, R15, UR7, -R167.reuse ;  /* 0x000000070fa27c23 */ /* 0x100fe200080108a7 */
[----:B------:R-:W-:Y:S02]  /*3440*/  @!P3 FSEL R16, R16, -INF , !P0 ;  /* 0xff8000001010b808 */ /* 0x000fe40004000000 */
[----:B------:R-:W-:Y:S03]  /*3450*/  @!P3 ISETP.GE.AND P0, PT, R169, R166, PT ;  /* 0x000000a6a900b20c */ /* 0x000fe60003f06270 */
[----:B------:R-:W-:Y:S01]  /*3460*/  MUFU.EX2 R157, R157 ;  /* 0x0000009d009d7308 */ /* 0x000fe20000000800 */
[----:B------:R-:W-:Y:S01]  /*3470*/  F2FP.BF16.F32.PACK_AB R166, R154, R153 ;  /* 0x000000999aa6723e */ /* 0x000fe200000010ff */
[--C-:B------:R-:W-:Y:S01]  /*3480*/  FFMA.FTZ R163, R16, UR7, -R164.reuse ;  /* 0x0000000710a37c23 */ /* 0x100fe200080108a4 */
[----:B------:R-:W-:Y:S01]  /*3490*/  @!P3 FSEL R17, R17, -INF , !P0 ;  /* 0xff8000001111b808 */ /* 0x000fe20004000000 */
[----:B------:R-:W-:Y:S01]  /*34a0*/  STS [R211], R178 ;  /* 0x000000b2d3007388 */ /* 0x000fe20000000800 */
[----:B------:R-:W-:Y:S02]  /*34b0*/  @!P3 ISETP.GE.AND P0, PT, R169, R168, PT ;  /* 0x000000a8a900b20c */ /* 0x000fe40003f06270 */
[----:B------:R-:W-:Y:S03]  /*34c0*/  IADD3 R168, PT, PT, R211, 0x10, RZ ;  /* 0x00000010d3a87810 */ /* 0x000fe60007ffe0ff */
[----:B------:R-:W1:Y:S01]  /*34d0*/  MUFU.EX2 R158, R158 ;  /* 0x0000009e009e7308 */ /* 0x000e620000000800 */
[----:B------:R-:W-:Y:S01]  /*34e0*/  @!P3 FSEL R19, R19, -INF , !P0 ;  /* 0xff8000001313b808 */ /* 0x000fe20004000000 */
[----:B------:R-:W-:Y:S01]  /*34f0*/  FFMA.FTZ R164, R17, UR7, -R164 ;  /* 0x0000000711a47c23 */ /* 0x000fe200080108a4 */
[----:B------:R-:W-:Y:S01]  /*3500*/  @P2 VIADD R168, R211, 0xfffffff0 ;  /* 0xfffffff0d3a82836 */ /* 0x000fe20000000000 */
[----:B--2---:R-:W-:Y:S01]  /*3510*/  F2FP.BF16.F32.PACK_AB R177, R156, R155 ;  /* 0x0000009b9cb1723e */ /* 0x004fe200000010ff */
[----:B------:R2:W-:Y:S01]  /*3520*/  STS [R211+0x400], R166 ;  /* 0x000400a6d3007388 */ /* 0x0005e20000000800 */
[----:B------:R-:W-:Y:S01]  /*3530*/  FFMA.FTZ R167, R19, UR7, -R167 ;  /* 0x0000000713a77c23 */ /* 0x000fe200080108a7 */
[C---:B------:R-:W-:Y:S03]  /*3540*/  LEA R172, P0, R203.reuse, R222, 0x2 ;  /* 0x000000decbac7211 */ /* 0x040fe600078010ff */
[----:B------:R-:W-:Y:S01]  /*3550*/  MUFU.EX2 R159, R159 ;  /* 0x0000009f009f7308 */ /* 0x000fe20000000800 */
[----:B------:R-:W-:Y:S01]  /*3560*/  STS [R168], R177 ;  /* 0x000000b1a8007388 */ /* 0x000fe20000000800 */
[----:B------:R-:W-:Y:S02]  /*3570*/  ISETP.GT.AND P3, PT, R230, R219, PT ;  /* 0x000000dbe600720c */ /* 0x000fe40003f64270 */
[----:B------:R-:W-:Y:S06]  /*3580*/  LEA.HI.X R173, R203, R223, RZ, 0x2, P0 ;  /* 0x000000dfcbad7211 */ /* 0x000fec00000f14ff */
[----:B------:R-:W3:Y:S01]  /*3590*/  MUFU.EX2 R160, R160 ;  /* 0x000000a000a07308 */ /* 0x000ee20000000800 */
[----:B-1----:R-:W-:Y:S05]  /*35a0*/  F2FP.BF16.F32.PACK_AB R175, R158, R157 ;  /* 0x0000009d9eaf723e */ /* 0x002fea00000010ff */
[----:B------:R-:W-:Y:S04]  /*35b0*/  STS [R168+0x400], R175 ;  /* 0x000400afa8007388 */ /* 0x000fe80000000800 */
[----:B------:R-:W-:Y:S01]  /*35c0*/  MUFU.EX2 R161, R161 ;  /* 0x000000a100a17308 */ /* 0x000fe20000000800 */
[----:B--2---:R1:W2:Y:S09]  /*35d0*/  LDG.E R166, desc[UR12][R172.64+0x20] ;  /* 0x0000200caca67981 */ /* 0x0042b2000c1e1900 */
[----:B------:R-:W4:Y:S01]  /*35e0*/  MUFU.EX2 R162, R162 ;  /* 0x000000a200a27308 */ /* 0x000f220000000800 */
[----:B---3--:R-:W-:Y:S05]  /*35f0*/  F2FP.BF16.F32.PACK_AB R171, R160, R159 ;  /* 0x0000009fa0ab723e */ /* 0x008fea00000010ff */
[----:B------:R-:W-:Y:S04]  /*3600*/  STS [R234], R171 ;  /* 0x000000abea007388 */ /* 0x000fe80000000800 */
[----:B------:R3:W-:Y:S10]  /*3610*/  MUFU.EX2 R170, R167 ;  /* 0x000000a700aa7308 */ /* 0x0007f40000000800 */
[----:B------:R-:W-:Y:S01]  /*3620*/  MUFU.EX2 R163, R163 ;  /* 0x000000a300a37308 */ /* 0x000fe20000000800 */
[----:B----4-:R-:W-:Y:S05]  /*3630*/  F2FP.BF16.F32.PACK_AB R169, R162, R161 ;  /* 0x000000a1a2a9723e */ /* 0x010fea00000010ff */
[----:B------:R-:W-:Y:S04]  /*3640*/  STS [R234+0x400], R169 ;  /* 0x000400a9ea007388 */ /* 0x000fe80000000800 */
[----:B------:R-:W4:Y:S01]  /*3650*/  MUFU.EX2 R164, R164 ;  /* 0x000000a400a47308 */ /* 0x000f220000000800 */
[----:B---3--:R-:W1:Y:S09]  /*3660*/  LDG.E R167, desc[UR12][R172.64] ;  /* 0x0000000caca77981 */ /* 0x008e72000c1e1900 */
[----:B------:R-:W3:Y:S01]  /*3670*/  MUFU.EX2 R165, R165 ;  /* 0x000000a500a57308 */ /* 0x000ee20000000800 */
[----:B----4-:R-:W-:Y:S05]  /*3680*/  F2FP.BF16.F32.PACK_AB R176, R164, R163 ;  /* 0x000000a3a4b0723e */ /* 0x010fea00000010ff */
[----:B------:R-:W-:Y:S01]  /*3690*/  STS [R233], R176 ;  /* 0x000000b0e9007388 */ /* 0x000fe20000000800 */
[----:B---3--:R-:W-:Y:S05]  /*36a0*/  F2FP.BF16.F32.PACK_AB R174, R170, R165 ;  /* 0x000000a5aaae723e */ /* 0x008fea00000010ff */
[----:B------:R-:W-:Y:S05]  /*36b0*/  STS [R233+0x400], R174 ;  /* 0x000400aee9007388 */ /* 0x000fea0000000800 */
[----:B------:R-:W-:Y:S05]  /*36c0*/  LDSM.16.M88.4 R68, [R199+0xc000] ;  /* 0x00c00000c744783b */ /* 0x000fea0000000200 */
[----:B------:R-:W3:Y:S05]  /*36d0*/  LDSM.16.M88.4 R72, [R197+0x6000] ;  /* 0x00600000c548783b */ /* 0x000eea0000000200 */
[----:B------:R-:W4:Y:S05]  /*36e0*/  LDSM.16.M88.4 R76, [R197+0x6800] ;  /* 0x00680000c54c783b */ /* 0x000f2a0000000200 */
[----:B------:R-:W-:Y:S05]  /*36f0*/  LDSM.16.M88.4 R80, [R186+0xc000] ;  /* 0x00c00000ba50783b */ /* 0x000fea0000000200 */
[----:B------:R-:W4:Y:S05]  /*3700*/  LDSM.16.M88.4 R84, [R195+0x6000] ;  /* 0x00600000c354783b */ /* 0x000f2a0000000200 */
[----:B------:R-:W4:Y:S05]  /*3710*/  LDSM.16.M88.4 R88, [R195+0x6800] ;  /* 0x00680000c358783b */ /* 0x000f2a0000000200 */
[----:B------:R-:W-:Y:S05]  /*3720*/  LDSM.16.M88.4 R92, [R185+0xc000] ;  /* 0x00c00000b95c783b */ /* 0x000fea0000000200 */
[----:B------:R-:W4:Y:S01]  /*3730*/  LDSM.16.M88.4 R96, [R193+0x6000] ;  /* 0x00600000c160783b */ /* 0x000f220000000200 */
[C---:B---3--:R-:W-:Y:S08]  /*3740*/  HMMA.16816.F32.BF16 R4, R68.reuse, R72, RZ ;  /* 0x000000484404723c */ /* 0x048ff000000418ff */
[C---:B------:R-:W-:Y:S01]  /*3750*/  HMMA.16816.F32.BF16 R8, R68.reuse, R74, RZ ;  /* 0x0000004a4408723c */ /* 0x040fe200000418ff */
[----:B------:R-:W-:Y:S07]  /*3760*/  LDSM.16.M88.4 R72, [R184+0xc000] ;  /* 0x00c00000b848783b */ /* 0x000fee0000000200 */
[C---:B----4-:R-:W-:Y:S08]  /*3770*/  HMMA.16816.F32.BF16 R12, R68.reuse, R76, RZ ;  /* 0x0000004c440c723c */ /* 0x050ff000000418ff */
[----:B------:R-:W-:Y:S01]  /*3780*/  HMMA.16816.F32.BF16 R16, R68, R78, RZ ;  /* 0x0000004e4410723c */ /* 0x000fe200000418ff */
[----:B------:R-:W3:Y:S05]  /*3790*/  LDSM.16.M88.4 R68, [R193+0x6800] ;  /* 0x00680000c144783b */ /* 0x000eea0000000200 */
[----:B------:R-:W4:Y:S02]  /*37a0*/  LDSM.16.M88.4 R76, [R192+0x6000] ;  /* 0x00600000c04c783b */ /* 0x000f240000000200 */
        /* <DEDUP_REMOVED lines=10> */
[C---:B---3--:R-:W-:Y:S08]  /*3850*/  HMMA.16816.F32.BF16 R12, R92.reuse, R68, R12 ;  /* 0x000000445c0c723c */ /* 0x048ff0000004180c */
[----:B------:R-:W-:Y:S01]  /*3860*/  HMMA.16816.F32.BF16 R16, R92, R70, R16 ;  /* 0x000000465c10723c */ /* 0x000fe20000041810 */
[----:B------:R-:W3:Y:S05]  /*3870*/  LDSM.16.M88.4 R68, [R197+0x8800] ;  /* 0x00880000c544783b */ /* 0x000eea0000000200 */
[----:B------:R-:W3:Y:S02]  /*3880*/  LDSM.16.M88.4 R92, [R186+0xe000] ;  /* 0x00e00000ba5c783b */ /* 0x000ee40000000200 */
[C---:B----4-:R-:W-:Y:S08]  /*3890*/  HMMA.16816.F32.BF16 R4, R72.reuse, R76, R4 ;  /* 0x0000004c4804723c */ /* 0x050ff00000041804 */
[C---:B------:R-:W-:Y:S01]  /*38a0*/  HMMA.16816.F32.BF16 R8, R72.reuse, R78, R8 ;  /* 0x0000004e4808723c */ /* 0x040fe20000041808 */
[----:B------:R-:W-:Y:S07]  /*38b0*/  LDSM.16.M88.4 R76, [R185+0xe000] ;  /* 0x00e00000b94c783b */ /* 0x000fee0000000200 */
[C---:B------:R-:W-:Y:S08]  /*38c0*/  HMMA.16816.F32.BF16 R12, R72.reuse, R80, R12 ;  /* 0x00000050480c723c */ /* 0x040ff0000004180c */
[----:B------:R-:W-:Y:S01]  /*38d0*/  HMMA.16816.F32.BF16 R16, R72, R82, R16 ;  /* 0x000000524810723c */ /* 0x000fe20000041810 */
[----:B------:R-:W4:Y:S05]  /*38e0*/  LDSM.16.M88.4 R72, [R195+0x8800] ;  /* 0x00880000c348783b */ /* 0x000f2a0000000200 */
[----:B------:R-:W2:Y:S02]  /*38f0*/  LDSM.16.M88.4 R80, [R193+0x8000] ;  /* 0x00800000c150783b */ /* 0x000ea40000000200 */
[C---:B------:R-:W-:Y:S08]  /*3900*/  HMMA.16816.F32.BF16 R4, R84.reuse, R88, R4 ;  /* 0x000000585404723c */ /* 0x040ff00000041804 */
[C---:B------:R-:W-:Y:S01]  /*3910*/  HMMA.16816.F32.BF16 R8, R84.reuse, R90, R8 ;  /* 0x0000005a5408723c */ /* 0x040fe20000041808 */
[----:B------:R-:W-:Y:S07]  /*3920*/  LDSM.16.M88.4 R88, [R192+0x8000] ;  /* 0x00800000c058783b */ /* 0x000fee0000000200 */
[C---:B---3--:R-:W-:Y:S08]  /*3930*/  HMMA.16816.F32.BF16 R12, R84.reuse, R68, R12 ;  /* 0x00000044540c723c */ /* 0x048ff0000004180c */
[----:B------:R-:W-:Y:S01]  /*3940*/  HMMA.16816.F32.BF16 R16, R84, R70, R16 ;  /* 0x000000465410723c */ /* 0x000fe20000041810 */
[----:B------:R-:W3:Y:S05]  /*3950*/  LDSM.16.M88.4 R68, [R193+0x8800] ;  /* 0x00880000c144783b */ /* 0x000eea0000000200 */
[----:B------:R-:W3:Y:S02]  /*3960*/  LDSM.16.M88.4 R84, [R184+0xe000] ;  /* 0x00e00000b854783b */ /* 0x000ee40000000200 */
[C---:B------:R-:W-:Y:S08]  /*3970*/  HMMA.16816.F32.BF16 R4, R92.reuse, R96, R4 ;  /* 0x000000605c04723c */ /* 0x040ff00000041804 */
[C---:B------:R-:W-:Y:S01]  /*3980*/  HMMA.16816.F32.BF16 R8, R92.reuse, R98, R8 ;  /* 0x000000625c08723c */ /* 0x040fe20000041808 */
[----:B------:R-:W-:Y:S07]  /*3990*/  LDSM.16.M88.4 R96, [R197+0xa000] ;  /* 0x00a00000c560783b */ /* 0x000fee0000000200 */
[C---:B----4-:R-:W-:Y:S08]  /*39a0*/  HMMA.16816.F32.BF16 R12, R92.reuse, R72, R12 ;  /* 0x000000485c0c723c */ /* 0x050ff0000004180c */
[----:B------:R-:W-:Y:S01]  /*39b0*/  HMMA.16816.F32.BF16 R16, R92, R74, R16 ;  /* 0x0000004a5c10723c */ /* 0x000fe20000041810 */
[----:B------:R-:W4:Y:S05]  /*39c0*/  LDSM.16.M88.4 R72, [R192+0x8800] ;  /* 0x00880000c048783b */ /* 0x000f2a0000000200 */
        /* <DEDUP_REMOVED lines=15> */
[C---:B-1----:R-:W-:Y:S08]  /*3ac0*/  HMMA.16816.F32.BF16 R4, R92.reuse, R96, R4 ;  /* 0x000000605c04723c */ /* 0x042ff00000041804 */
[C---:B------:R-:W-:Y:S01]  /*3ad0*/  HMMA.16816.F32.BF16 R8, R92.reuse, R98, R8 ;  /* 0x000000625c08723c */ /* 0x040fe20000041808 */
[----:B------:R-:W-:Y:S07]  /*3ae0*/  LDSM.16.M88.4 R96, [R192+0xa000] ;  /* 0x00a00000c060783b */ /* 0x000fee0000000200 */
[C---:B--2---:R-:W-:Y:S08]  /*3af0*/  HMMA.16816.F32.BF16 R12, R92.reuse, R68, R12 ;  /* 0x000000445c0c723c */ /* 0x044ff0000004180c */
        /* <DEDUP_REMOVED lines=16> */
[----:B------:R-:W-:Y:S03]  /*3c00*/  FADD.FTZ R169, -R167, R5 ;  /* 0x00000005a7a97221 */ /* 0x000fe60000010100 */
[----:B------:R-:W-:Y:S01]  /*3c10*/  FMUL.FTZ R172, R151, R172 ;  /* 0x000000ac97ac7220 */ /* 0x000fe20000410000 */
[----:B------:R-:W-:Y:S03]  /*3c20*/  HMMA.16816.F32.BF16 R16, R92, R74, R16 ;  /* 0x0000004a5c10723c */ /* 0x000fe60000041810 */
[----:B------:R-:W-:Y:S01]  /*3c30*/  FMUL.FTZ R169, R152, R169 ;  /* 0x000000a998a97220 */ /* 0x000fe20000410000 */
[C---:B------:R-:W-:Y:S01]  /*3c40*/  FADD.FTZ R152, -R167.reuse, R8 ;  /* 0x00000008a7987221 */ /* 0x040fe20000010100 */
[----:B------:R-:W-:Y:S03]  /*3c50*/  FADD.FTZ R151, -R167, R9 ;  /* 0x00000009a7977221 */ /* 0x000fe60000010100 */
[----:B------:R-:W-:Y:S01]  /*3c60*/  F2FP.BF16.F32.PACK_AB R172, R169, R172 ;  /* 0x000000aca9ac723e */ /* 0x000fe200000010ff */
[----:B------:R-:W-:Y:S01]  /*3c70*/  FMUL.FTZ R152, R155, R152 ;  /* 0x000000989b987220 */ /* 0x000fe20000410000 */
[----:B------:R-:W-:Y:S01]  /*3c80*/  FMUL.FTZ R151, R156, R151 ;  /* 0x000000979c977220 */ /* 0x000fe20000410000 */
[C---:B------:R-:W-:Y:S01]  /*3c90*/  FADD.FTZ R156, -R167.reuse, R12 ;  /* 0x0000000ca79c7221 */ /* 0x040fe20000010100 */
[----:B------:R-:W-:Y:S03]  /*3ca0*/  FADD.FTZ R155, -R167, R13 ;  /* 0x0000000da79b7221 */ /* 0x000fe60000010100 */
[----:B------:R-:W-:Y:S01]  /*3cb0*/  FMUL.FTZ R156, R159, R156 ;  /* 0x0000009c9f9c7220 */ /* 0x000fe20000410000 */
[----:B------:R-:W-:Y:S01]  /*3cc0*/  F2FP.BF16.F32.PACK_AB R151, R151, R152 ;  /* 0x000000989797723e */ /* 0x000fe200000010ff */
[C---:B------:R-:W-:Y:S01]  /*3cd0*/  FADD.FTZ R152, -R166.reuse, R6 ;  /* 0x00000006a6987221 */ /* 0x040fe20000010100 */
[----:B------:R-:W-:Y:S01]  /*3ce0*/  FADD.FTZ R159, -R166, R7 ;  /* 0x00000007a69f7221 */ /* 0x000fe20000010100 */
[----:B------:R-:W-:Y:S01]  /*3cf0*/  FADD.FTZ R174, -R167, R16 ;  /* 0x00000010a7ae7221 */ /* 0x000fe20000010100 */
[----:B------:R-:W-:Y:S01]  /*3d00*/  FMUL.FTZ R155, R160, R155 ;  /* 0x0000009ba09b7220 */ /* 0x000fe20000410000 */
[----:B------:R-:W-:Y:S01]  /*3d10*/  FMUL.FTZ R152, R153, R152 ;  /* 0x0000009899987220 */ /* 0x000fe20000410000 */
[----:B------:R-:W-:Y:S01]  /*3d20*/  FMUL.FTZ R159, R154, R159 ;  /* 0x0000009f9a9f7220 */ /* 0x000fe20000410000 */
[----:B------:R-:W-:Y:S01]  /*3d30*/  FADD.FTZ R167, -R167, R17 ;  /* 0x00000011a7a77221 */ /* 0x000fe20000010100 */
[C---:B------:R-:W-:Y:S01]  /*3d40*/  FADD.FTZ R154, -R166.reuse, R10 ;  /* 0x0000000aa69a7221 */ /* 0x040fe20000010100 */
[----:B------:R-:W-:Y:S01]  /*3d50*/  FADD.FTZ R153, -R166, R11 ;  /* 0x0000000ba6997221 */ /* 0x000fe20000010100 */
[----:B------:R-:W-:Y:S01]  /*3d60*/  FMUL.FTZ R174, R163, R174 ;  /* 0x000000aea3ae7220 */ /* 0x000fe20000410000 */
[----:B------:R-:W-:Y:S01]  /*3d70*/  FMUL.FTZ R167, R164, R167 ;  /* 0x000000a7a4a77220 */ /* 0x000fe20000410000 */
[----:B------:R-:W-:Y:S01]  /*3d80*/  F2FP.BF16.F32.PACK_AB R155, R155, R156 ;  /* 0x0000009c9b9b723e */ /* 0x000fe200000010ff */
[----:B------:R-:W-:Y:S01]  /*3d90*/  FMUL.FTZ R154, R157, R154 ;  /* 0x0000009a9d9a7220 */ /* 0x000fe20000410000 */
[----:B------:R-:W-:Y:S01]  /*3da0*/  FMUL.FTZ R153, R158, R153 ;  /* 0x000000999e997220 */ /* 0x000fe20000410000 */
[----:B------:R-:W-:Y:S01]  /*3db0*/  F2FP.BF16.F32.PACK_AB R152, R159, R152 ;  /* 0x000000989f98723e */ /* 0x000fe200000010ff */
[C---:B------:R-:W-:Y:S01]  /*3dc0*/  FADD.FTZ R156, -R166.reuse, R14 ;  /* 0x0000000ea69c7221 */ /* 0x040fe20000010100 */
[C---:B------:R-:W-:Y:S01]  /*3dd0*/  FADD.FTZ R157, -R166.reuse, R15 ;  /* 0x0000000fa69d7221 */ /* 0x040fe20000010100 */
[C---:B------:R-:W-:Y:S01]  /*3de0*/  FADD.FTZ R158, -R166.reuse, R18 ;  /* 0x00000012a69e7221 */ /* 0x040fe20000010100 */
[----:B------:R-:W-:Y:S01]  /*3df0*/  FADD.FTZ R159, -R166, R19 ;  /* 0x00000013a69f7221 */ /* 0x000fe20000010100 */
[----:B------:R-:W-:Y:S01]  /*3e00*/  F2FP.BF16.F32.PACK_AB R174, R167, R174 ;  /* 0x000000aea7ae723e */ /* 0x000fe200000010ff */
[----:B------:R-:W-:Y:S01]  /*3e10*/  FMUL.FTZ R156, R161, R156 ;  /* 0x0000009ca19c7220 */ /* 0x000fe20000410000 */
[----:B------:R-:W-:Y:S01]  /*3e20*/  FMUL.FTZ R157, R162, R157 ;  /* 0x0000009da29d7220 */ /* 0x000fe20000410000 */
[----:B------:R-:W-:Y:S01]  /*3e30*/  FMUL.FTZ R158, R165, R158 ;  /* 0x0000009ea59e7220 */ /* 0x000fe20000410000 */
[----:B------:R-:W-:Y:S01]  /*3e40*/  FMUL.FTZ R159, R170, R159 ;  /* 0x0000009faa9f7220 */ /* 0x000fe20000410000 */
[----:B------:R-:W-:Y:S06]  /*3e50*/  @!P3 BRA `(.L_x_260) ;  /* 0x000000000068b947 */ /* 0x000fec0003800000 */
[----:B------:R-:W1:Y:S01]  /*3e60*/  LDC R5, c[0x0][0x3b0] ;  /* 0x0000ec00ff057b82 */ /* 0x000e620000000800 */
[----:B------:R-:W-:Y:S02]  /*3e70*/  IADD3 R8, P0, PT, RZ, -UR16, RZ ;  /* 0x80000010ff087c10 */ /* 0x000fe4000ff1e0ff */
[----:B------:R-:W-:Y:S04]  /*3e80*/  LOP3.LUT R6, R230, 0x1, RZ, 0xc0, !PT ;  /* 0x00000001e6067812 */ /* 0x000fe800078ec0ff */
[----:B------:R-:W-:Y:S01]  /*3e90*/  ISETP.NE.U32.AND P1, PT, R6, 0x1, PT ;  /* 0x000000010600780c */ /* 0x000fe20003f25070 */
[----:B------:R-:W2:Y:S01]  /*3ea0*/  LDC R4, c[0x0][0x3b4] ;  /* 0x0000ed00ff047b82 */ /* 0x000ea20000000800 */
[----:B------:R-:W-:Y:S05]  /*3eb0*/  IMAD.MOV.U32 R6, RZ, RZ, -0x6000 ;  /* 0xffffa000ff067424 */ /* 0x000fea00078e00ff */
[----:B------:R-:W-:Y:S05]  /*3ec0*/  SEL R6, R6, 0x6000, !P1 ;  /* 0x0000600006067807 */ /* 0x000fea0004800000 */
[--C-:B------:R-:W-:Y:S02]  /*3ed0*/  IMAD.IADD R227, R227, 0x1, R6.reuse ;  /* 0x00000001e3e37824 */ /* 0x100fe400078e0206 */
[----:B------:R-:W-:Y:S02]  /*3ee0*/  IMAD.IADD R188, R188, 0x1, R6 ;  /* 0x00000001bcbc7824 */ /* 0x000fe400078e0206 */
[----:B-1----:R-:W-:Y:S04]  /*3ef0*/  IMAD.SHL.U32 R7, R5, 0x40, RZ ;  /* 0x0000004005077824 */ /* 0x002fe800078e00ff */
[----:B------:R-:W-:Y:S05]  /*3f00*/  IMAD.X R7, RZ, RZ, ~R7, P0 ;  /* 0x000000ffff077224 */ /* 0x000fea00000e0e07 */
[----:B------:R-:W-:Y:S04]  /*3f10*/  SHF.R.S64 R9, R8, 0x1f, R7 ;  /* 0x0000001f08097819 */ /* 0x000fe80000001007 */
[----:B------:R-:W-:Y:S04]  /*3f20*/  IADD3 R240, P0, PT, R240, R9, RZ ;  /* 0x00000009f0f07210 */ /* 0x000fe80007f1e0ff */
[----:B------:R-:W-:Y:S02]  /*3f30*/  LEA.HI.X.SX32 R241, R7, R241, 0x1, P0 ;  /* 0x000000f107f17211 */ /* 0x000fe400000f0eff */
[C---:B------:R-:W-:Y:S03]  /*3f40*/  LEA R8, P0, R5.reuse, R240, 0x6 ;  /* 0x000000f005087211 */ /* 0x040fe600078030ff */
[----:B------:R-:W-:Y:S01]  /*3f50*/  @!PT LDS RZ, [RZ] ;  /* 0x00000000fffff984 */ /* 0x000fe20000000800 */
[----:B------:R-:W-:Y:S01]  /*3f60*/  @!PT LDS RZ, [RZ] ;  /* 0x00000000fffff984 */ /* 0x000fe20000000800 */
[----:B------:R-:W-:Y:S01]  /*3f70*/  @!PT LDS RZ, [RZ] ;  /* 0x00000000fffff984 */ /* 0x000fe20000000800 */
[----:B------:R1:W-:Y:S01]  /*3f80*/  LDGSTS.E.BYPASS.LTC128B.128 [R227], desc[UR12][R240.64] ;  /* 0x00000000f0e37fae */ /* 0x0003e2000b981a0c */
[----:B--2---:R-:W-:Y:S03]  /*3f90*/  LEA.HI.X R9, R5, R241, R4, 0x6, P0 ;  /* 0x000000f105097211 */ /* 0x004fe600000f3404 */
[----:B------:R1:W-:Y:S04]  /*3fa0*/  LDGSTS.E.BYPASS.LTC128B.128 [R227+0x2000], desc[UR12][R240.64+0x80] ;  /* 0x02000080f0e37fae */ /* 0x0003e8000b981a0c */
[----:B------:R1:W-:Y:S04]  /*3fb0*/  LDGSTS.E.BYPASS.LTC128B.128 [R227+0x4000], desc[UR12][R240.64+0x100] ;  /* 0x04000100f0e37fae */ /* 0x0003e8000b981a0c */
[----:B------:R1:W-:Y:S04]  /*3fc0*/  LDGSTS.E.BYPASS.LTC128B.128 [R227+0x1000], desc[UR12][R8.64] ;  /* 0x0100000008e37fae */ /* 0x0003e8000b981a0c */
[----:B------:R1:W-:Y:S04]  /*3fd0*/  LDGSTS.E.BYPASS.LTC128B.128 [R227+0x3000], desc[UR12][R8.64+0x80] ;  /* 0x0300008008e37fae */ /* 0x0003e8000b981a0c */
[----:B------:R1:W-:Y:S04]  /*3fe0*/  LDGSTS.E.BYPASS.LTC128B.128 [R227+0x5000], desc[UR12][R8.64+0x100] ;  /* 0x0500010008e37fae */ /* 0x0003e8000b981a0c */
[----:B------:R-:W0:Y:S02]  /*3ff0*/  LDGDEPBAR ;  /* 0x00000000000079af */ /* 0x000e240000000000 */
.L_x_260:
        /* <DEDUP_REMOVED lines=14> */
[----:B-1----:R-:W1:Y:S05]  /*40e0*/  LDSM.16.MT88.4 R8, [R198+0xc000] ;  /* 0x00c00000c608783b */ /* 0x002e6a0000004200 */
        /* <DEDUP_REMOVED lines=12> */
[-C--:B------:R-:W-:Y:S08]  /*41b0*/  HMMA.16816.F32.BF16 R28, R12, R10.reuse, R28 ;  /* 0x0000000a0c1c723c */ /* 0x080ff0000004181c */
[C---:B------:R-:W-:Y:S01]  /*41c0*/  HMMA.16816.F32.BF16 R32, R4.reuse, R10, R32 ;  /* 0x0000000a0420723c */ /* 0x040fe20000041820 */
[----:B------:R-:W1:Y:S07]  /*41d0*/  LDSM.16.MT88.4 R8, [R198+0x10800] ;  /* 0x01080000c608783b */ /* 0x000e6e0000004200 */
[-C--:B---3--:R-:W-:Y:S08]  /*41e0*/  HMMA.16816.F32.BF16 R36, R4, R16.reuse, R36 ;  /* 0x000000100424723c */ /* 0x088ff00000041824 */
[C---:B------:R-:W-:Y:S08]  /*41f0*/  HMMA.16816.F32.BF16 R40, R12.reuse, R16, R40 ;  /* 0x000000100c28723c */ /* 0x040ff00000041828 */
[-C--:B------:R-:W-:Y:S08]  /*4200*/  HMMA.16816.F32.BF16 R44, R12, R18.reuse, R44 ;  /* 0x000000120c2c723c */ /* 0x080ff0000004182c */
[C---:B------:R-:W-:Y:S01]  /*4210*/  HMMA.16816.F32.BF16 R48, R4.reuse, R18, R48 ;  /* 0x000000120430723c */ /* 0x040fe20000041830 */
[----:B------:R-:W-:Y:S07]  /*4220*/  LDSM.16.MT88.4 R16, [R190+0x1000] ;  /* 0x00100000be10783b */ /* 0x000fee0000004200 */
[-C--:B----4-:R-:W-:Y:S08]  /*4230*/  HMMA.16816.F32.BF16 R52, R4, R68.reuse, R52 ;  /* 0x000000440434723c */ /* 0x090ff00000041834 */
[C---:B------:R-:W-:Y:S08]  /*4240*/  HMMA.16816.F32.BF16 R56, R12.reuse, R68, R56 ;  /* 0x000000440c38723c */ /* 0x040ff00000041838 */
[-C--:B------:R-:W-:Y:S01]  /*4250*/  HMMA.16816.F32.BF16 R60, R12, R70.reuse, R60 ;  /* 0x000000460c3c723c */ /* 0x080fe2000004183c */
[----:B------:R-:W-:Y:S07]  /*4260*/  LDSM.16.MT88.4 R12, [R198+0xd000] ;  /* 0x00d00000c60c783b */ /* 0x000fee0000004200 */
[----:B------:R-:W-:Y:S01]  /*4270*/  HMMA.16816.F32.BF16 R64, R4, R70, R64 ;  /* 0x000000460440723c */ /* 0x000fe20000041840 */
[----:B------:R-:W2:Y:S05]  /*4280*/  LDSM.16.MT88.4 R4, [R191+0x1000] ;  /* 0x00100000bf04783b */ /* 0x000eaa0000004200 */
        /* <DEDUP_REMOVED lines=11> */
[-C--:B-1----:R-:W-:Y:S08]  /*4340*/  HMMA.16816.F32.BF16 R52, R72, R8.reuse, R52 ;  /* 0x000000084834723c */ /* 0x082ff00000041834 */
[C---:B------:R-:W-:Y:S08]  /*4350*/  HMMA.16816.F32.BF16 R56, R80.reuse, R8, R56 ;  /* 0x000000085038723c */ /* 0x040ff00000041838 */
[-C--:B------:R-:W-:Y:S01]  /*4360*/  HMMA.16816.F32.BF16 R60, R80, R10.reuse, R60 ;  /* 0x0000000a503c723c */ /* 0x080fe2000004183c */
[----:B------:R-:W1:Y:S01]  /*4370*/  LDSM.16.MT88.4 R80, [R198+0x11800] ;  /* 0x01180000c650783b */ /* 0x000e620000004200 */
[----:B------:R-:W-:Y:S06]  /*4380*/  BAR.SYNC.DEFER_BLOCKING 0x0 ;  /* 0x0000000000007b1d */ /* 0x000fec0000010000 */
        /* <DEDUP_REMOVED lines=24> */
[-C--:B-1----:R-:W-:Y:S08]  /*4510*/  HMMA.16816.F32.BF16 R52, R84, R80.reuse, R52 ;  /* 0x000000505434723c */ /* 0x082ff00000041834 */
[C---:B------:R-:W-:Y:S08]  /*4520*/  HMMA.16816.F32.BF16 R56, R92.reuse, R80, R56 ;  /* 0x000000505c38723c */ /* 0x040ff00000041838 */
[-C--:B------:R-:W-:Y:S08]  /*4530*/  HMMA.16816.F32.BF16 R60, R92, R82.reuse, R60 ;  /* 0x000000525c3c723c */ /* 0x080ff0000004183c */
[----:B------:R-:W-:Y:S01]  /*4540*/  HMMA.16816.F32.BF16 R64, R84, R82, R64 ;  /* 0x000000525440723c */ /* 0x000fe20000041840 */
[----:B------:R-:W-:Y:S08]  /*4550*/  @!UPT UIADD3 URZ, UPT, UPT, URZ, URZ, URZ ;  /* 0x000000fffffff290 */ /* 0x000ff0000fffe0ff */
[----:B------:R-:W-:Y:S11]  /*4560*/  @!P3 BRA `(.L_x_261) ;  /* 0x000000000044b947 */ /* 0x000ff60003800000 */
[----:B------:R-:W-:Y:S05]  /*4570*/  IADD3 R4, P0, PT, RZ, -UR17, RZ ;  /* 0x80000011ff047c10 */ /* 0x000fea000ff1e0ff */
[----:B------:R-:W-:Y:S05]  /*4580*/  IMAD.X R5, RZ, RZ, ~UR4, P0 ;  /* 0x80000004ff057e24 */ /* 0x000fea00080e06ff */
[----:B------:R-:W-:Y:S04]  /*4590*/  SHF.R.S64 R7, R4, 0x1f, R5 ;  /* 0x0000001f04077819 */ /* 0x000fe80000001005 */
[----:B------:R-:W-:Y:S04]  /*45a0*/  IADD3 R238, P0, PT, R238, R7, RZ ;  /* 0x00000007eeee7210 */ /* 0x000fe80007f1e0ff */
[----:B------:R-:W-:Y:S02]  /*45b0*/  LEA.HI.X.SX32 R239, R5, R239, 0x1, P0 ;  /* 0x000000ef05ef7211 */ /* 0x000fe400000f0eff */
[C---:B------:R-:W-:Y:S03]  /*45c0*/  LEA R8, P0, R221.reuse, R238, 0x1 ;  /* 0x000000eedd087211 */ /* 0x040fe600078008ff */
[----:B------:R-:W-:Y:S01]  /*45d0*/  @!PT LDS RZ, [RZ] ;  /* 0x00000000fffff984 */ /* 0x000fe20000000800 */
[----:B------:R-:W-:Y:S01]  /*45e0*/  @!PT LDS RZ, [RZ] ;  /* 0x00000000fffff984 */ /* 0x000fe20000000800 */
[----:B------:R-:W-:Y:S01]  /*45f0*/  @!PT LDS RZ, [RZ] ;  /* 0x00000000fffff984 */ /* 0x000fe20000000800 */
[----:B------:R1:W-:Y:S01]  /*4600*/  LDGSTS.E.BYPASS.LTC128B.128 [R212+0xc000], desc[UR12][R238.64] ;  /* 0x0c000000eed47fae */ /* 0x0003e2000b981a0c */
[----:B------:R-:W-:Y:S03]  /*4610*/  LEA.HI.X R9, R221, R239, R220, 0x1, P0 ;  /* 0x000000efdd097211 */ /* 0x000fe600000f0cdc */
[----:B------:R1:W-:Y:S04]  /*4620*/  LDGSTS.E.BYPASS.LTC128B.128 [R212+0xe000], desc[UR12][R238.64+0x80] ;  /* 0x0e000080eed47fae */ /* 0x0003e8000b981a0c */
[----:B------:R1:W-:Y:S04]  /*4630*/  LDGSTS.E.BYPASS.LTC128B.128 [R212+0x10000], desc[UR12][R238.64+0x100] ;  /* 0x10000100eed47fae */ /* 0x0003e8000b981a0c */
[----:B------:R1:W-:Y:S04]  /*4640*/  LDGSTS.E.BYPASS.LTC128B.128 [R212+0xd000], desc[UR12][R8.64] ;  /* 0x0d00000008d47fae */ /* 0x0003e8000b981a0c */
[----:B------:R1:W-:Y:S04]  /*4650*/  LDGSTS.E.BYPASS.LTC128B.128 [R212+0xf000], desc[UR12][R8.64+0x80] ;  /* 0x0f00008008d47fae */ /* 0x0003e8000b981a0c */
[----:B------:R1:W-:Y:S04]  /*4660*/  LDGSTS.E.BYPASS.LTC128B.128 [R212+0x11000], desc[UR12][R8.64+0x100] ;  /* 0x1100010008d47fae */ /* 0x0003e8000b981a0c */
[----:B------:R-:W0:Y:S02]  /*4670*/  LDGDEPBAR ;  /* 0x00000000000079af */ /* 0x000e240000000000 */
.L_x_261:
[----:B------:R-:W-:Y:S01]  /*4680*/  LDSM.16.M88.4 R148, [R189+0x1e000] ;  /* 0x01e00000bd94783b */ /* 0x000fe20000000200 */
[----:B------:R-:W-:Y:S01]  /*4690*/  ISETP.GT.AND P1, PT, R230, R219, PT ;  /* 0x000000dbe600720c */ /* 0x000fe20003f24270 */
[----:B------:R-:W-:Y:S01]  /*46a0*/  VIADD R224, R224, 0xffffffc0 ;  /* 0xffffffc0e0e07836 */ /* 0x000fe20000000000 */
[----:B------:R-:W-:Y:S01]  /*46b0*/  @P3 IADD3 R222, P4, PT, R222, -0x100, RZ ;  /* 0xffffff00dede3810 */ /* 0x000fe20007f9e0ff */
[----:B------:R-:W2:Y:S03]  /*46c0*/  LDSM.16.MT88.4 R16, [R198+0x12000] ;  /* 0x01200000c610783b */ /* 0x000ea60000004200 */
[----:B------:R-:W-:Y:S01]  /*46d0*/  @P3 IADD3.X R223, PT, PT, R223, -0x1, RZ, P4, !PT ;  /* 0xffffffffdfdf3810 */ /* 0x000fe200027fe4ff */
[----:B------:R-:W1:Y:S04]  /*46e0*/  LDSM.16.M88.4 R92, [R189+0x1f000] ;  /* 0x01f00000bd5c783b */ /* 0x000e680000000200 */
        /* <DEDUP_REMOVED lines=8> */
[-C--:B--2---:R-:W-:Y:S03]  /*4770*/  HMMA.16816.F32.BF16 R4, R148, R16.reuse, RZ ;  /* 0x000000109404723c */ /* 0x084fe600000418ff */
[----:B------:R-:W2:Y:S04]  /*4780*/  LDSM.16.MT88.4 R176, [R198+0x13000] ;  /* 0x01300000c6b0783b */ /* 0x000ea80000004200 */
[----:B------:R-:W2:Y:S01]  /*4790*/  LDSM.16.M88.4 R180, [R2+0x1f000] ;  /* 0x01f0000002b4783b */ /* 0x000ea20000000200 */
[C---:B-1----:R-:W-:Y:S08]  /*47a0*/  HMMA.16816.F32.BF16 R8, R92.reuse, R16, RZ ;  /* 0x000000105c08723c */ /* 0x042ff000000418ff */
        /* <DEDUP_REMOVED lines=10> */
[----:B------:R-:W1:Y:S07]  /*4850*/  LDSM.16.MT88.4 R148, [R198+0x15000] ;  /* 0x01500000c694783b */ /* 0x000e6e0000004200 */
[-C--:B------:R-:W-:Y:S08]  /*4860*/  HMMA.16816.F32.BF16 R4, R152, R156.reuse, R4 ;  /* 0x0000009c9804723c */ /* 0x080ff00000041804 */
        /* <DEDUP_REMOVED lines=8> */
[----:B------:R-:W-:Y:S07]  /*48f0*/  LDSM.16.MT88.4 R164, [R198+0x15800] ;  /* 0x01580000c6a4783b */ /* 0x000fee0000004200 */
[-C--:B------:R-:W-:Y:S08]  /*4900*/  HMMA.16816.F32.BF16 R84, R152, R168.reuse, R84 ;  /* 0x000000a89854723c */ /* 0x080ff00000041854 */
[C---:B------:R-:W-:Y:S08]  /*4910*/  HMMA.16816.F32.BF16 R88, R160.reuse, R168, R88 ;  /* 0x000000a8a058723c */ /* 0x040ff00000041858 */
[-C--:B------:R-:W-:Y:S01]  /*4920*/  HMMA.16816.F32.BF16 R92, R160, R170.reuse, R92 ;  /* 0x000000aaa05c723c */ /* 0x080fe2000004185c */
[----:B------:R-:W-:Y:S07]  /*4930*/  LDSM.16.M88.4 R160, [R0+0x1f000] ;  /* 0x01f0000000a0783b */ /* 0x000fee0000000200 */
[----:B------:R-:W-:Y:S04]  /*4940*/  HMMA.16816.F32.BF16 R96, R152, R170, R96 ;  /* 0x000000aa9860723c */ /* 0x000fe80000041860 */
[----:B------:R-:W-:Y:S04]  /*4950*/  IMAD.SHL.U32 R153, R235, 0x8, RZ ;  /* 0x00000008eb997824 */ /* 0x000fe800078e00ff */
[-C--:B--2---:R-:W-:Y:S05]  /*4960*/  HMMA.16816.F32.BF16 R4, R172, R176.reuse, R4 ;  /* 0x000000b0ac04723c */ /* 0x084fea0000041804 */
[C---:B------:R-:W-:Y:S03]  /*4970*/  LEA R168, P0, R153.reuse, R236, 0x2 ;  /* 0x000000ec99a87211 */ /* 0x040fe600078010ff */
[C---:B------:R-:W-:Y:S04]  /*4980*/  HMMA.16816.F32.BF16 R8, R180.reuse, R176, R8 ;  /* 0x000000b0b408723c */ /* 0x040fe80000041808 */
[----:B------:R-:W-:Y:S02]  /*4990*/  LEA.HI.X.SX32 R169, R153, R237, 0x2, P0 ;  /* 0x000000ed99a97211 */ /* 0x000fe400000f16ff */
[----:B------:R-:W2:Y:S01]  /*49a0*/  LDSM.16.MT88.4 R152, [R198+0x17000] ;  /* 0x01700000c698783b */ /* 0x000ea20000004200 */
[C---:B------:R-:W-:Y:S01]  /*49b0*/  LEA R170, P0, R235.reuse, R168, 0x5 ;  /* 0x000000a8ebaa7211 */ /* 0x040fe200078028ff */
[-C--:B------:R-:W-:Y:S03]  /*49c0*/  HMMA.16816.F32.BF16 R12, R180, R178.reuse, R12 ;  /* 0x000000b2b40c723c */ /* 0x080fe6000004180c */
[C---:B------:R-:W-:Y:S02]  /*49d0*/  LEA.HI.X.SX32 R171, R235.reuse, R169, 0x5, P0 ;  /* 0x000000a9ebab7211 */ /* 0x040fe400000f2eff */
[C---:B------:R-:W-:Y:S03]  /*49e0*/  LEA R176, P0, R235.reuse, R170, 0x5 ;  /* 0x000000aaebb07211 */ /* 0x040fe600078028ff */
[C---:B------:R-:W-:Y:S04]  /*49f0*/  HMMA.16816.F32.BF16 R16, R172.reuse, R178, R16 ;  /* 0x000000b2ac10723c */ /* 0x040fe80000041810 */
[C---:B------:R-:W-:Y:S02]  /*4a00*/  LEA.HI.X.SX32 R177, R235.reuse, R171, 0x5, P0 ;  /* 0x000000abebb17211 */ /* 0x040fe400000f2eff */
[C---:B------:R-:W-:Y:S02]  /*4a10*/  LEA R178, P0, R235.reuse, R176, 0x5 ;  /* 0x000000b0ebb27211 */ /* 0x040fe400078028ff */
[-C--:B-1----:R-:W-:Y:S03]  /*4a20*/  HMMA.16816.F32.BF16 R68, R172, R148.reuse, R68 ;  /* 0x00000094ac44723c */ /* 0x082fe60000041844 */
        /* <DEDUP_REMOVED lines=11> */
[-C--:B--2---:R-:W-:Y:S08]  /*4ae0*/  HMMA.16816.F32.BF16 R84, R172, R152.reuse, R84 ;  /* 0x00000098ac54723c */ /* 0x084ff00000041854 */
[C---:B------:R-:W-:Y:S08]  /*4af0*/  HMMA.16816.F32.BF16 R88, R180.reuse, R152, R88 ;  /* 0x00000098b458723c */ /* 0x040ff00000041858 */
[-C--:B------:R-:W-:Y:S03]  /*4b00*/  HMMA.16816.F32.BF16 R92, R180, R154.reuse, R92 ;  /* 0x0000009ab45c723c */ /* 0x080fe6000004185c */
[C---:B------:R-:W-:Y:S05]  /*4b10*/  IMAD.WIDE R182, R235.reuse, -0xc0, R248 ;  /* 0xffffff40ebb67825 */ /* 0x040fea00078e02f8 */
[----:B------:R-:W-:Y:S01]  /*4b20*/  HMMA.16816.F32.BF16 R96, R172, R154, R96 ;  /* 0x0000009aac60723c */ /* 0x000fe20000041860 */
[----:B------:R-:W2:Y:S03]  /*4b30*/  LDSM.16.MT88.4 R152, [R198+0x17800] ;  /* 0x01780000c698783b */ /* 0x000ea60000004200 */
[C---:B------:R-:W-:Y:S04]  /*4b40*/  LEA R180, P0, R235.reuse, R182, 0x5 ;  /* 0x000000b6ebb47211 */ /* 0x040fe800078028ff */
[C---:B------:R-:W-:Y:S01]  /*4b50*/  LEA.HI.X.SX32 R181, R235.reuse, R183, 0x5, P0 ;  /* 0x000000b7ebb57211 */ /* 0x040fe200000f2eff */
[-C--:B-1----:R-:W-:Y:S05]  /*4b60*/  HMMA.16816.F32.BF16 R4, R148, R156.reuse, R4 ;  /* 0x0000009c9404723c */ /* 0x082fea0000041804 */
[C---:B------:R-:W-:Y:S03]  /*4b70*/  LEA R172, P0, R235.reuse, R180, 0x5 ;  /* 0x000000b4ebac7211 */ /* 0x040fe600078028ff */
[C---:B------:R-:W-:Y:S04]  /*4b80*/  HMMA.16816.F32.BF16 R8, R160.reuse, R156, R8 ;  /* 0x0000009ca008723c */ /* 0x040fe80000041808 */
[C---:B------:R-:W-:Y:S02]  /*4b90*/  LEA.HI.X.SX32 R173, R235.reuse, R181, 0x5, P0 ;  /* 0x000000b5ebad7211 */ /* 0x040fe400000f2eff */
[C---:B------:R-:W-:Y:S02]  /*4ba0*/  LEA R156, P0, R235.reuse, R172, 0x5 ;  /* 0x000000aceb9c7211 */ /* 0x040fe400078028ff */
[-C--:B------:R-:W-:Y:S03]  /*4bb0*/  HMMA.16816.F32.BF16 R12, R160, R158.reuse, R12 ;  /* 0x0000009ea00c723c */ /* 0x080fe6000004180c */
[C---:B------:R-:W-:Y:S05]  /*4bc0*/  LEA.HI.X.SX32 R157, R235.reuse, R173, 0x5, P0 ;  /* 0x000000adeb9d7211 */ /* 0x040fea00000f2eff */
[C---:B------:R-:W-:Y:S04]  /*4bd0*/  HMMA.16816.F32.BF16 R16, R148.reuse, R158, R16 ;  /* 0x0000009e9410723c */ /* 0x040fe80000041810 */
[C---:B------:R-:W-:Y:S04]  /*4be0*/  LEA R158, P0, R235.reuse, R156, 0x5 ;  /* 0x0000009ceb9e7211 */ /* 0x040fe800078028ff */
[-C--:B------:R-:W-:Y:S03]  /*4bf0*/  HMMA.16816.F32.BF16 R68, R148, R164.reuse, R68 ;  /* 0x000000a49444723c */ /* 0x080fe60000041844 */
[C---:B------:R-:W-:Y:S02]  /*4c00*/  LEA.HI.X.SX32 R159, R235.reuse, R157, 0x5, P0 ;  /* 0x0000009deb9f7211 */ /* 0x040fe400000f2eff */
[C---:B------:R-:W-:Y:S03]  /*4c10*/  LEA R174, P0, R235.reuse, R158, 0x5 ;  /* 0x0000009eebae7211 */ /* 0x040fe600078028ff */
[C---:B------:R-:W-:Y:S04]  /*4c20*/  HMMA.16816.F32.BF16 R72, R160.reuse, R164, R72 ;  /* 0x000000a4a048723c */ /* 0x040fe80000041848 */
[C---:B------:R-:W-:Y:S02]  /*4c30*/  LEA.HI.X.SX32 R175, R235.reuse, R159, 0x5, P0 ;  /* 0x0000009febaf7211 */ /* 0x040fe400000f2eff */
[C---:B------:R-:W-:Y:S02]  /*4c40*/  LEA R164, P0, R235.reuse, R174, 0x5 ;  /* 0x000000aeeba47211 */ /* 0x040fe400078028ff */
[-C--:B------:R-:W-:Y:S03]  /*4c50*/  HMMA.16816.F32.BF16 R76, R160, R166.reuse, R76 ;  /* 0x000000a6a04c723c */ /* 0x080fe6000004184c */
[C---:B------:R-:W-:Y:S05]  /*4c60*/  LEA.HI.X.SX32 R165, R235.reuse, R175, 0x5, P0 ;  /* 0x000000afeba57211 */ /* 0x040fea00000f2eff */
[C---:B------:R-:W-:Y:S04]  /*4c70*/  HMMA.16816.F32.BF16 R80, R148.reuse, R166, R80 ;  /* 0x000000a69450723c */ /* 0x040fe80000041850 */
[C---:B------:R-:W-:Y:S04]  /*4c80*/  IMAD.WIDE R166, R235.reuse, -0xc0, R164 ;  /* 0xffffff40eba67825 */ /* 0x040fe800078e02a4 */
[-C--:B--2---:R-:W-:Y:S08]  /*4c90*/  HMMA.16816.F32.BF16 R84, R148, R152.reuse, R84 ;  /* 0x000000989454723c */ /* 0x084ff00000041854 */
        /* <DEDUP_REMOVED lines=22> */
[C---:B-1----:R-:W-:Y:S03]  /*4e00*/  LEA R154, P0, R235.reuse, R250, 0x5 ;  /* 0x000000faeb9a7211 */ /* 0x042fe600078028ff */
[----:B------:R1:W-:Y:S01]  /*4e10*/  REDG.E.ADD.F32.FTZ.RN.STRONG.GPU desc[UR12][R246.64], R10 ;  /* 0x0000000af60079a6 */ /* 0x0003e2000c12f30c */
[C---:B------:R-:W-:Y:S03]  /*4e20*/  LEA.HI.X.SX32 R155, R235.reuse, R251, 0x5, P0 ;  /* 0x000000fbeb9b7211 */ /* 0x040fe600000f2eff */
[----:B------:R1:W-:Y:S01]  /*4e30*/  REDG.E.ADD.F32.FTZ.RN.STRONG.GPU desc[UR12][R248.64], R11 ;  /* 0x0000000bf80079a6 */ /* 0x0003e2000c12f30c */
[C---:B--2---:R-:W-:Y:S03]  /*4e40*/  IMAD.WIDE R4, R235.reuse, -0xc0, R154 ;  /* 0xffffff40eb047825 */ /* 0x044fe600078e029a */
[----:B------:R-:W-:Y:S04]  /*4e50*/  REDG.E.ADD.F32.FTZ.RN.STRONG.GPU desc[UR12][R236.64+0x80], R16 ;  /* 0x00008010ec0079a6 */ /* 0x000fe8000c12f30c */
[----:B------:R2:W-:Y:S01]  /*4e60*/  REDG.E.ADD.F32.FTZ.RN.STRONG.GPU desc[UR12][R182.64+0x80], R17 ;  /* 0x00008011b60079a6 */ /* 0x0005e2000c12f30c */
[C---:B------:R-:W-:Y:S03]  /*4e70*/  LEA R168, P0, R235.reuse, R4, 0x5 ;  /* 0x00000004eba87211 */ /* 0x040fe600078028ff */
[----:B------:R2:W-:Y:S01]  /*4e80*/  REDG.E.ADD.F32.FTZ.RN.STRONG.GPU desc[UR12][R180.64+0x80], R18 ;  /* 0x00008012b40079a6 */ /* 0x0005e2000c12f30c */
[C---:B------:R-:W-:Y:S02]  /*4e90*/  LEA.HI.X.SX32 R169, R235.reuse, R5, 0x5, P0 ;  /* 0x00000005eba97211 */ /* 0x040fe400000f2eff */
[C---:B------:R-:W-:Y:S01]  /*4ea0*/  LEA R148, P0, R235.reuse, R168, 0x5 ;  /* 0x000000a8eb947211 */ /* 0x040fe200078028ff */
[----:B------:R2:W-:Y:S03]  /*4eb0*/  REDG.E.ADD.F32.FTZ.RN.STRONG.GPU desc[UR12][R172.64+0x80], R19 ;  /* 0x00008013ac0079a6 */ /* 0x0005e6000c12f30c */
[C---:B------:R-:W-:Y:S01]  /*4ec0*/  LEA.HI.X.SX32 R149, R235.reuse, R169, 0x5, P0 ;  /* 0x000000a9eb957211 */ /* 0x040fe200000f2eff */
[----:B------:R2:W-:Y:S01]  /*4ed0*/  REDG.E.ADD.F32.FTZ.RN.STRONG.GPU desc[UR12][R156.64+0x80], R12 ;  /* 0x0000800c9c0079a6 */ /* 0x0005e2000c12f30c */
[C---:B---3--:R-:W-:Y:S03]  /*4ee0*/  LEA R170, P0, R235.reuse, R148, 0x5 ;  /* 0x00000094ebaa7211 */ /* 0x048fe600078028ff */
[----:B------:R3:W-:Y:S01]  /*4ef0*/  REDG.E.ADD.F32.FTZ.RN.STRONG.GPU desc[UR12][R158.64+0x80], R13 ;  /* 0x0000800d9e0079a6 */ /* 0x0007e2000c12f30c */
[C---:B------:R-:W-:Y:S02]  /*4f00*/  LEA.HI.X.SX32 R171, R235.reuse, R149, 0x5, P0 ;  /* 0x00000095ebab7211 */ /* 0x040fe400000f2eff */
[C---:B----4-:R-:W-:Y:S01]  /*4f10*/  LEA R176, P0, R235.reuse, R170, 0x5 ;  /* 0x000000aaebb07211 */ /* 0x050fe200078028ff */
[----:B------:R-:W-:Y:S03]  /*4f20*/  REDG.E.ADD.F32.FTZ.RN.STRONG.GPU desc[UR12][R174.64+0x80], R14 ;  /* 0x0000800eae0079a6 */ /* 0x000fe6000c12f30c */
[C---:B------:R-:W-:Y:S01]  /*4f30*/  LEA.HI.X.SX32 R177, R235.reuse, R171, 0x5, P0 ;  /* 0x000000abebb17211 */ /* 0x040fe200000f2eff */
[----:B------:R4:W-:Y:S01]  /*4f40*/  REDG.E.ADD.F32.FTZ.RN.STRONG.GPU desc[UR12][R164.64+0x80], R15 ;  /* 0x0000800fa40079a6 */ /* 0x0009e2000c12f30c */
[C---:B------:R-:W-:Y:S03]  /*4f50*/  LEA R178, P0, R235.reuse, R176, 0x5 ;  /* 0x000000b0ebb27211 */ /* 0x040fe600078028ff */
[----:B------:R-:W-:Y:S01]  /*4f60*/  REDG.E.ADD.F32.FTZ.RN.STRONG.GPU desc[UR12][R236.64+0x100], R68 ;  /* 0x00010044ec0079a6 */ /* 0x000fe2000c12f30c */
[C---:B------:R-:W-:Y:S02]  /*4f70*/  LEA.HI.X.SX32 R179, R235.reuse, R177, 0x5, P0 ;  /* 0x000000b1ebb37211 */ /* 0x040fe400000f2eff */
[C---:B------:R-:W-:Y:S01]  /*4f80*/  LEA R6, P0, R235.reuse, R178, 0x5 ;  /* 0x000000b2eb067211 */ /* 0x040fe200078028ff */
[----:B------:R-:W-:Y:S03]  /*4f90*/  REDG.E.ADD.F32.FTZ.RN.STRONG.GPU desc[UR12][R166.64+0x100], R69 ;  /* 0x00010045a60079a6 */ /* 0x000fe6000c12f30c */
[C---:B------:R-:W-:Y:S01]  /*4fa0*/  LEA.HI.X.SX32 R7, R235.reuse, R179, 0x5, P0 ;  /* 0x000000b3eb077211 */ /* 0x040fe200000f2eff */
[----:B------:R4:W-:Y:S04]  /*4fb0*/  REDG.E.ADD.F32.FTZ.RN.STRONG.GPU desc[UR12][R152.64+0x100], R70 ;  /* 0x00010046980079a6 */ /* 0x0009e8000c12f30c */
[----:B------:R-:W-:Y:S01]  /*4fc0*/  REDG.E.ADD.F32.FTZ.RN.STRONG.GPU desc[UR12][R162.64+0x100], R71 ;  /* 0x00010047a20079a6 */ /* 0x000fe2000c12f30c */
[C---:B------:R-:W-:Y:S03]  /*4fd0*/  IMAD.WIDE R244, R235.reuse, -0xc0, R6 ;  /* 0xffffff40ebf47825 */ /* 0x040fe600078e0206 */
[----:B------:R-:W-:Y:S01]  /*4fe0*/  REDG.E.ADD.F32.FTZ.RN.STRONG.GPU desc[UR12][R160.64+0x100], R72 ;  /* 0x00010048a00079a6 */ /* 0x000fe2000c12f30c */
[C---:B------:R-:W-:Y:S03]  /*4ff0*/  LEA R8, P0, R235.reuse, R244, 0x5 ;  /* 0x000000f4eb087211 */ /* 0x040fe600078028ff */
[----:B------:R-:W-:Y:S01]  /*5000*/  REDG.E.ADD.F32.FTZ.RN.STRONG.GPU desc[UR12][R150.64+0x100], R73 ;  /* 0x00010049960079a6 */ /* 0x000fe2000c12f30c */
[C---:B------:R-:W-:Y:S03]  /*5010*/  LEA.HI.X.SX32 R9, R235.reuse, R245, 0x5, P0 ;  /* 0x000000f5eb097211 */ /* 0x040fe600000f2eff */
[----:B------:R-:W-:Y:S01]  /*5020*/  REDG.E.ADD.F32.FTZ.RN.STRONG.GPU desc[UR12][R250.64+0x100], R74 ;  /* 0x0001004afa0079a6 */ /* 0x000fe2000c12f30c */
[C---:B-1----:R-:W-:Y:S03]  /*5030*/  LEA R246, P0, R235.reuse, R8, 0x5 ;  /* 0x00000008ebf67211 */ /* 0x042fe600078028ff */
[----:B------:R1:W-:Y:S01]  /*5040*/  REDG.E.ADD.F32.FTZ.RN.STRONG.GPU desc[UR12][R154.64+0x100], R75 ;  /* 0x0001004b9a0079a6 */ /* 0x0003e2000c12f30c */
[C---:B------:R-:W-:Y:S02]  /*5050*/  LEA.HI.X.SX32 R247, R235.reuse, R9, 0x5, P0 ;  /* 0x00000009ebf77211 */ /* 0x040fe400000f2eff */
[C---:B------:R-:W-:Y:S01]  /*5060*/  LEA R248, P0, R235.reuse, R246, 0x5 ;  /* 0x000000f6ebf87211 */ /* 0x040fe200078028ff */
[----:B------:R-:W-:Y:S03]  /*5070*/  REDG.E.ADD.F32.FTZ.RN.STRONG.GPU desc[UR12][R236.64+0x180], R80 ;  /* 0x00018050ec0079a6 */ /* 0x000fe6000c12f30c */
[C---:B------:R-:W-:Y:S01]  /*5080*/  LEA.HI.X.SX32 R249, R235.reuse, R247, 0x5, P0 ;  /* 0x000000f7ebf97211 */ /* 0x040fe200000f2eff */
[----:B------:R-:W-:Y:S01]  /*5090*/  REDG.E.ADD.F32.FTZ.RN.STRONG.GPU desc[UR12][R4.64+0x180], R81 ;  /* 0x00018051040079a6 */ /* 0x000fe2000c12f30c */
[C---:B------:R-:W-:Y:S03]  /*50a0*/  LEA R10, P0, R235.reuse, R248, 0x5 ;  /* 0x000000f8eb0a7211 */ /* 0x040fe600078028ff */
[----:B------:R-:W-:Y:S01]  /*50b0*/  REDG.E.ADD.F32.FTZ.RN.STRONG.GPU desc[UR12][R168.64+0x180], R82 ;  /* 0x00018052a80079a6 */ /* 0x000fe2000c12f30c */
[C---:B------:R-:W-:Y:S02]  /*50c0*/  LEA.HI.X.SX32 R11, R235.reuse, R249, 0x5, P0 ;  /* 0x000000f9eb0b7211 */ /* 0x040fe400000f2eff */
[C---:B--2---:R-:W-:Y:S01]  /*50d0*/  LEA R182, P0, R235.reuse, R10, 0x5 ;  /* 0x0000000aebb67211 */ /* 0x044fe200078028ff */
[----:B------:R-:W-:Y:S03]  /*50e0*/  REDG.E.ADD.F32.FTZ.RN.STRONG.GPU desc[UR12][R148.64+0x180], R83 ;  /* 0x00018053940079a6 */ /* 0x000fe6000c12f30c */
[C---:B------:R-:W-:Y:S01]  /*50f0*/  LEA.HI.X.SX32 R183, R235.reuse, R11, 0x5, P0 ;  /* 0x0000000bebb77211 */ /* 0x040fe200000f2eff */
[----:B------:R-:W-:Y:S01]  /*5100*/  REDG.E.ADD.F32.FTZ.RN.STRONG.GPU desc[UR12][R170.64+0x180], R76 ;  /* 0x0001804caa0079a6 */ /* 0x000fe2000c12f30c */
        /* <DEDUP_REMOVED lines=13> */
[C---:B---3--:R-:W-:Y:S01]  /*51e0*/  LEA R158, P0, R235.reuse, R156, 0x5 ;  /* 0x0000009ceb9e7211 */ /* 0x048fe200078028ff */
[----:B------:R-:W-:Y:S03]  /*51f0*/  REDG.E.ADD.F32.FTZ.RN.STRONG.GPU desc[UR12][R246.64+0x200], R87 ;  /* 0x00020057f60079a6 */ /* 0x000fe6000c12f30c */
[C---:B------:R-:W-:Y:S01]  /*5200*/  LEA.HI.X.SX32 R159, R235.reuse, R157, 0x5, P0 ;  /* 0x0000009deb9f7211 */ /* 0x040fe200000f2eff */
[----:B------:R-:W-:Y:S01]  /*5210*/  REDG.E.ADD.F32.FTZ.RN.STRONG.GPU desc[UR12][R248.64+0x200], R88 ;  /* 0x00020058f80079a6 */ /* 0x000fe2000c12f30c */
[C---:B----4-:R-:W-:Y:S03]  /*5220*/  LEA R164, P0, R235.reuse, R158, 0x5 ;  /* 0x0000009eeba47211 */ /* 0x050fe600078028ff */
[----:B------:R-:W-:Y:S01]  /*5230*/  REDG.E.ADD.F32.FTZ.RN.STRONG.GPU desc[UR12][R10.64+0x200], R89 ;  /* 0x000200590a0079a6 */ /* 0x000fe2000c12f30c */
[C---:B------:R-:W-:Y:S02]  /*5240*/  LEA.HI.X.SX32 R165, R235.reuse, R159, 0x5, P0 ;  /* 0x0000009feba57211 */ /* 0x040fe400000f2eff */
[C---:B------:R-:W-:Y:S01]  /*5250*/  LEA R152, P0, R235.reuse, R164, 0x5 ;  /* 0x000000a4eb987211 */ /* 0x040fe200078028ff */
[----:B------:R-:W-:Y:S03]  /*5260*/  LDSM.16.MT88.4 R4, [R191+-0x2000] ;  /* 0xffe00000bf04783b */ /* 0x000fe60000004200 */
[C---:B------:R-:W-:Y:S01]  /*5270*/  LEA.HI.X.SX32 R153, R235.reuse, R165, 0x5, P0 ;  /* 0x000000a5eb997211 */ /* 0x040fe200000f2eff */
[----:B------:R-:W2:Y:S01]  /*5280*/  LDSM.16.MT88.4 R8, [R187] ;  /* 0x00000000bb08783b */ /* 0x000ea20000004200 */
[C---:B-1----:R-:W-:Y:S03]  /*5290*/  LEA R154, P0, R235.reuse, R152, 0x5 ;  /* 0x00000098eb9a7211 */ /* 0x042fe600078028ff */
[----:B------:R-:W1:Y:S01]  /*52a0*/  LDSM.16.MT88.4 R12, [R190+-0x2000] ;  /* 0xffe00000be0c783b */ /* 0x000e620000004200 */
[----:B------:R-:W-:Y:S03]  /*52b0*/  LEA.HI.X.SX32 R155, R235, R153, 0x5, P0 ;  /* 0x00000099eb9b7211 */ /* 0x000fe600000f2eff */
[----:B------:R-:W-:Y:S04]  /*52c0*/  REDG.E.ADD.F32.FTZ.RN.STRONG.GPU desc[UR12][R182.64+0x200], R90 ;  /* 0x0002005ab60079a6 */ /* 0x000fe8000c12f30c */
[----:B------:R-:W-:Y:S04]  /*52d0*/  REDG.E.ADD.F32.FTZ.RN.STRONG.GPU desc[UR12][R180.64+0x200], R91 ;  /* 0x0002005bb40079a6 */ /* 0x000fe8000c12f30c */
[----:B------:R-:W-:Y:S04]  /*52e0*/  REDG.E.ADD.F32.FTZ.RN.STRONG.GPU desc[UR12][R236.64+0x280], R96 ;  /* 0x00028060ec0079a6 */ /* 0x000fe8000c12f30c */
[----:B------:R-:W-:Y:S04]  /*52f0*/  REDG.E.ADD.F32.FTZ.RN.STRONG.GPU desc[UR12][R16.64+0x280], R97 ;  /* 0x00028061100079a6 */ /* 0x000fe8000c12f30c */
[----:B------:R-:W3:Y:S04]  /*5300*/  LDSM.16.MT88.4 R16, [R187+0x2000] ;  /* 0x00200000bb10783b */ /* 0x000ee80000004200 */
[----:B------:R-:W4:Y:S04]  /*5310*/  LDSM.16.MT88.4 R68, [R187+0x4000] ;  /* 0x00400000bb44783b */ /* 0x000f280000004200 */
[----:B------:R-:W-:Y:S04]  /*5320*/  LDSM.16.MT88.4 R72, [R191+-0x1800] ;  /* 0xffe80000bf48783b */ /* 0x000fe80000004200 */
[----:B------:R-:W4:Y:S01]  /*5330*/  LDSM.16.MT88.4 R76, [R187+0x800] ;  /* 0x00080000bb4c783b */ /* 0x000f220000004200 */
[-C--:B--2---:R-:W-:Y:S03]  /*5340*/  HMMA.16816.F32.BF16 R100, R4, R8.reuse, R100 ;  /* 0x000000080464723c */ /* 0x084fe60000041864 */
[----:B------:R-:W2:Y:S04]  /*5350*/  LDSM.16.MT88.4 R80, [R190+-0x1800] ;  /* 0xffe80000be50783b */ /* 0x000ea80000004200 */
[----:B------:R-:W2:Y:S01]  /*5360*/  LDSM.16.MT88.4 R84, [R187+0x2800] ;  /* 0x00280000bb54783b */ /* 0x000ea20000004200 */
[C---:B-1----:R-:W-:Y:S03]  /*5370*/  HMMA.16816.F32.BF16 R104, R12.reuse, R8, R104 ;  /* 0x000000080c68723c */ /* 0x042fe60000041868 */
[----:B------:R-:W-:Y:S04]  /*5380*/  LDSM.16.MT88.4 R88, [R187+0x1800] ;  /* 0x00180000bb58783b */ /* 0x000fe80000004200 */
[----:B------:R-:W-:Y:S01]  /*5390*/  LDSM.16.MT88.4 R148, [R187+0x5800] ;  /* 0x00580000bb94783b */ /* 0x000fe20000004200 */
[-C--:B------:R-:W-:Y:S03]  /*53a0*/  HMMA.16816.F32.BF16 R108, R12, R10.reuse, R108 ;  /* 0x0000000a0c6c723c */ /* 0x080fe6000004186c */
[----:B------:R-:W-:Y:S04]  /*53b0*/  REDG.E.ADD.F32.FTZ.RN.STRONG.GPU desc[UR12][R172.64+0x280], R98 ;  /* 0x00028062ac0079a6 */ /* 0x000fe8000c12f30c */
[----:B------:R-:W-:Y:S01]  /*53c0*/  REDG.E.ADD.F32.FTZ.RN.STRONG.GPU desc[UR12][R156.64+0x280], R99 ;  /* 0x000280639c0079a6 */ /* 0x000fe2000c12f30c */
[C---:B------:R-:W-:Y:S03]  /*53d0*/  HMMA.16816.F32.BF16 R112, R4.reuse, R10, R112 ;  /* 0x0000000a0470723c */ /* 0x040fe60000041870 */
[----:B------:R-:W1:Y:S04]  /*53e0*/  LDSM.16.MT88.4 R8, [R187+0x4800] ;  /* 0x00480000bb08783b */ /* 0x000e680000004200 */
[----:B------:R-:W-:Y:S01]  /*53f0*/  LDSM.16.MT88.4 R96, [R187+0x3800] ;  /* 0x00380000bb60783b */ /* 0x000fe20000004200 */
[-C--:B---3--:R-:W-:Y:S03]  /*5400*/  HMMA.16816.F32.BF16 R116, R4, R16.reuse, R116 ;  /* 0x000000100474723c */ /* 0x088fe60000041874 */
[----:B------:R-:W-:Y:S04]  /*5410*/  REDG.E.ADD.F32.FTZ.RN.STRONG.GPU desc[UR12][R158.64+0x280], R92 ;  /* 0x0002805c9e0079a6 */ /* 0x000fe8000c12f30c */
[----:B------:R-:W-:Y:S01]  /*5420*/  REDG.E.ADD.F32.FTZ.RN.STRONG.GPU desc[UR12][R164.64+0x280], R93 ;  /* 0x0002805da40079a6 */ /* 0x000fe2000c12f30c */
[C---:B------:R-:W-:Y:S03]  /*5430*/  HMMA.16816.F32.BF16 R120, R12.reuse, R16, R120 ;  /* 0x000000100c78723c */ /* 0x040fe60000041878 */
[----:B------:R-:W-:Y:S04]  /*5440*/  REDG.E.ADD.F32.FTZ.RN.STRONG.GPU desc[UR12][R152.64+0x280], R94 ;  /* 0x0002805e980079a6 */ /* 0x000fe8000c12f30c */
[----:B------:R-:W-:Y:S01]  /*5450*/  REDG.E.ADD.F32.FTZ.RN.STRONG.GPU desc[UR12][R154.64+0x280], R95 ;  /* 0x0002805f9a0079a6 */ /* 0x000fe2000c12f30c */
[-C--:B------:R-:W-:Y:S03]  /*5460*/  HMMA.16816.F32.BF16 R124, R12, R18.reuse, R124 ;  /* 0x000000120c7c723c */ /* 0x080fe6000004187c */
[----:B------:R-:W-:Y:S05]  /*5470*/  LDSM.16.MT88.4 R92, [R190+-0x800] ;  /* 0xfff80000be5c783b */ /* 0x000fea0000004200 */
        /* <DEDUP_REMOVED lines=58> */
[----:B------:R-:W1:Y:S01]  /*5820*/  LDCU UR4, c[0x0][0x500] ;  /* 0x0000a000ff0477ac */ /* 0x000e620008000800 */
[----:B------:R-:W-:Y:S01]  /*5830*/  LOP3.LUT P0, RZ, R215, 0x10, RZ, 0xc0, !PT ;  /* 0x00000010d7ff7812 */ /* 0x000fe2000780c0ff */
[----:B------:R-:W-:Y:S01]  /*5840*/  VIADD R7, R210, 0x40 ;  /* 0x00000040d2077836 */ /* 0x000fe20000000000 */
[----:B------:R-:W-:Y:S02]  /*5850*/  ISETP.NE.AND P1, PT, R232, -0x1, PT ;  /* 0xffffffffe800780c */ /* 0x000fe40003f25270 */
[----:B------:R-:W-:Y:S02]  /*5860*/  F2FP.BF16.F32.PACK_AB R21, R21, R20 ;  /* 0x000000141515723e */ /* 0x000fe400000010ff */
[----:B------:R-:W-:Y:S02]  /*5870*/  F2FP.BF16.F32.PACK_AB R23, R23, R22 ;  /* 0x000000161717723e */ /* 0x000fe400000010ff */
[----:B------:R-:W-:Y:S02]  /*5880*/  F2FP.BF16.F32.PACK_AB R32, R33, R32 ;  /* 0x000000202120723e */ /* 0x000fe400000010ff */
[----:B------:R-:W-:-:S02]  /*5890*/  F2FP.BF16.F32.PACK_AB R34, R35, R34 ;  /* 0x000000222322723e */ /* 0x000fc400000010ff */
[----:B------:R-:W-:Y:S01]  /*58a0*/  F2FP.BF16.F32.PACK_AB R25, R25, R24 ;  /* 0x000000181919723e */ /* 0x000fe200000010ff */
[----:B------:R-:W-:Y:S01]  /*58b0*/  @P0 VIADD R7, R210, 0xffffffc0 ;  /* 0xffffffc0d2070836 */ /* 0x000fe20000000000 */
[----:B------:R-:W-:Y:S01]  /*58c0*/  F2FP.BF16.F32.PACK_AB R27, R27, R26 ;  /* 0x0000001a1b1b723e */ /* 0x000fe200000010ff */
[----:B------:R-:W2:Y:S01]  /*58d0*/  @P1 LDC.64 R4, c[0x0][0x5c0] ;  /* 0x00017000ff041b82 */ /* 0x000ea20000000a00 */
[----:B------:R-:W-:Y:S01]  /*58e0*/  F2FP.BF16.F32.PACK_AB R28, R29, R28 ;  /* 0x0000001c1d1c723e */ /* 0x000fe200000010ff */
        /* <DEDUP_REMOVED lines=56> */
[----:B------:R-:W-:Y:S01]  /*5c70*/  STS [R210], R101 ;  /* 0x00000065d2007388 */ /* 0x000fe20000000800 */
[----:B------:R-:W-:Y:S01]  /*5c80*/  F2FP.BF16.F32.PACK_AB R130, R131, R130 ;  /* 0x000000828382723e */ /* 0x000fe200000010ff */
[----:B------:R-:W-:Y:S01]  /*5c90*/  FMUL.FTZ R140, R140, UR4 ;  /* 0x000000048c8c7c20 */ /* 0x000fe20008410000 */
[----:B------:R-:W-:Y:S01]  /*5ca0*/  FMUL.FTZ R141, R141, UR4 ;  /* 0x000000048d8d7c20 */ /* 0x000fe20008410000 */
[----:B------:R-:W-:Y:S01]  /*5cb0*/  STS [R210+0x400], R103 ;  /* 0x00040067d2007388 */ /* 0x000fe20000000800 */
[----:B------:R-:W-:Y:S01]  /*5cc0*/  FMUL.FTZ R142, R142, UR4 ;  /* 0x000000048e8e7c20 */ /* 0x000fe20008410000 */
[----:B------:R-:W-:Y:S01]  /*5cd0*/  FMUL.FTZ R143, R143, UR4 ;  /* 0x000000048f8f7c20 */ /* 0x000fe20008410000 */
[----:B------:R-:W-:Y:S01]  /*5ce0*/  F2FP.BF16.F32.PACK_AB R121, R121, R120 ;  /* 0x000000787979723e */ /* 0x000fe200000010ff */
[----:B------:R-:W-:Y:S01]  /*5cf0*/  STS [R7], R112 ;  /* 0x0000007007007388 */ /* 0x000fe20000000800 */
[----:B------:R-:W-:-:S02]  /*5d00*/  F2FP.BF16.F32.PACK_AB R123, R123, R122 ;  /* 0x0000007a7b7b723e */ /* 0x000fc400000010ff */
[----:B------:R-:W-:Y:S01]  /*5d10*/  F2FP.BF16.F32.PACK_AB R124, R125, R124 ;  /* 0x0000007c7d7c723e */ /* 0x000fe200000010ff */
[----:B------:R-:W-:Y:S01]  /*5d20*/  STS [R7+0x400], R114 ;  /* 0x0004007207007388 */ /* 0x000fe20000000800 */
[----:B------:R-:W-:Y:S02]  /*5d30*/  F2FP.BF16.F32.PACK_AB R126, R127, R126 ;  /* 0x0000007e7f7e723e */ /* 0x000fe400000010ff */
[----:B------:R-:W-:Y:S01]  /*5d40*/  F2FP.BF16.F32.PACK_AB R133, R133, R132 ;  /* 0x000000848585723e */ /* 0x000fe200000010ff */
[----:B------:R-:W-:Y:S01]  /*5d50*/  STS [R210+0x1000], R105 ;  /* 0x00100069d2007388 */ /* 0x000fe20000000800 */
[----:B------:R-:W-:Y:S02]  /*5d60*/  F2FP.BF16.F32.PACK_AB R135, R135, R134 ;  /* 0x000000868787723e */ /* 0x000fe400000010ff */
[----:B------:R-:W-:Y:S01]  /*5d70*/  F2FP.BF16.F32.PACK_AB R144, R145, R144 ;  /* 0x000000909190723e */ /* 0x000fe200000010ff */
[----:B------:R-:W-:Y:S01]  /*5d80*/  STS [R210+0x1400], R107 ;  /* 0x0014006bd2007388 */ /* 0x000fe20000000800 */
        /* <DEDUP_REMOVED lines=33> */
[----:B------:R-:W-:Y:S02]  /*5fa0*/  @P1 IADD3 R47, PT, PT, R231, R232, RZ ;  /* 0x000000e8e72f1210 */ /* 0x000fe40007ffe0ff */
[----:B------:R-:W-:Y:S01]  /*5fb0*/  ISETP.NE.AND P0, PT, R232, -0x1, PT ;  /* 0xffffffffe800780c */ /* 0x000fe20003f05270 */
[----:B------:R-:W-:Y:S04]  /*5fc0*/  STS [R210+0x4400], R135 ;  /* 0x00440087d2007388 */ /* 0x000fe80000000800 */
        /* <DEDUP_REMOVED lines=20> */
[----:B------:R2:W-:Y:S04]  /*6110*/  STS [R7+0x9000], R44 ;  /* 0x0090002c07007388 */ /* 0x0005e80000000800 */
[----:B------:R1:W-:Y:S04]  /*6120*/  STS [R7+0x9400], R46 ;  /* 0x0094002e07007388 */ /* 0x0003e80000000800 */
[----:B------:R3:W-:Y:S04]  /*6130*/  STS [R210+0xa000], R53 ;  /* 0x00a00035d2007388 */ /* 0x0007e80000000800 */
[----:B------:R3:W-:Y:S04]  /*6140*/  STS [R210+0xa400], R55 ;  /* 0x00a40037d2007388 */ /* 0x0007e80000000800 */
[----:B------:R3:W-:Y:S04]  /*6150*/  STS [R7+0xa000], R64 ;  /* 0x00a0004007007388 */ /* 0x0007e80000000800 */
[----:B------:R3:W-:Y:S04]  /*6160*/  STS [R7+0xa400], R66 ;  /* 0x00a4004207007388 */ /* 0x0007e80000000800 */
[----:B------:R3:W-:Y:S01]  /*6170*/  STS [R210+0xb000], R57 ;  /* 0x00b00039d2007388 */ /* 0x0007e20000000800 */
[----:B--2---:R-:W-:-:S03]  /*6180*/  @P1 IMAD R44, R47, R5, RZ ;  /* 0x000000052f2c1224 */ /* 0x004fc600078e02ff */
[----:B------:R3:W-:Y:S01]  /*6190*/  STS [R210+0xb400], R59 ;  /* 0x00b4003bd2007388 */ /* 0x0007e20000000800 */
[----:B-1----:R-:W-:-:S03]  /*61a0*/  @P1 IMAD.WIDE.U32 R46, R47, R4, RZ ;  /* 0x000000042f2e1225 */ /* 0x002fc600078e00ff */
[----:B------:R3:W-:Y:S02]  /*61b0*/  STS [R7+0xb000], R60 ;  /* 0x00b0003c07007388 */ /* 0x0007e40000000800 */
[----:B------:R-:W-:Y:S02]  /*61c0*/  @P1 IADD3 R44, PT, PT, R47, R44, RZ ;  /* 0x0000002c2f2c1210 */ /* 0x000fe40007ffe0ff */
[----:B------:R3:W-:Y:S01]  /*61d0*/  STS [R7+0xb400], R62 ;  /* 0x00b4003e07007388 */ /* 0x0007e20000000800 */
[----:B------:R-:W-:Y:S05]  /*61e0*/  @P1 BRA `(.L_x_263) ;  /* 0x0000000000241947 */ /* 0x000fea0003800000 */
[----:B------:R-:W1:Y:S01]  /*61f0*/  LDC.64 R4, c[0x0][0x5c0] ;  /* 0x00017000ff047b82 */ /* 0x000e620000000a00 */
[----:B------:R-:W-:-:S07]  /*6200*/  SHF.R.S32.HI R9, RZ, 0x1f, R231 ;  /* 0x0000001fff097819 */ /* 0x000fce00000114e7 */
[----:B---3--:R-:W2:Y:S01]  /*6210*/  LDC.64 R6, c[0x0][0x5a8] ;  /* 0x00016a00ff067b82 */ /* 0x008ea20000000a00 */
[-C--:B-1----:R-:W-:Y:S02]  /*6220*/  IMAD R8, R9, R4.reuse, RZ ;  /* 0x0000000409087224 */ /* 0x082fe400078e02ff */
[----:B------:R-:W-:-:S04]  /*6230*/  IMAD.WIDE.U32 R10, R231, R4, RZ ;  /* 0x00000004e70a7225 */ /* 0x000fc800078e00ff */
[----:B------:R-:W-:-:S05]  /*6240*/  IMAD R8, R231, R5, R8 ;  /* 0x00000005e7087224 */ /* 0x000fca00078e0208 */
[----:B------:R-:W-:-:S03]  /*6250*/  IADD3 R11, PT, PT, R11, R8, RZ ;  /* 0x000000080b0b7210 */ /* 0x000fc60007ffe0ff */
[----:B--2---:R-:W-:-:S04]  /*6260*/  IMAD.WIDE.U32 R46, R202, R6, R10 ;  /* 0x00000006ca2e7225 */ /* 0x004fc800078e000a */
[----:B------:R-:W-:Y:S02]  /*6270*/  IMAD R44, R202, R7, R47 ;  /* 0x00000007ca2c7224 */ /* 0x000fe400078e022f */
.L_x_263:
[----:B------:R-:W-:Y:S05]  /*6280*/  @P0 BRA `(.L_x_264) ;  /* 0x0000000000300947 */ /* 0x000fea0003800000 */
[----:B------:R-:W1:Y:S01]  /*6290*/  LDCU.64 UR4, c[0x0][0x5c8] ;  /* 0x0000b900ff0477ac */ /* 0x000e620008000a00 */
[----:B------:R-:W-:Y:S01]  /*62a0*/  SHF.R.S32.HI R9, RZ, 0x1f, R231 ;  /* 0x0000001fff097819 */ /* 0x000fe200000114e7 */
[----:B------:R-:W2:Y:S01]  /*62b0*/  LDCU.64 UR6, c[0x0][0x5b0] ;  /* 0x0000b600ff0677ac */ /* 0x000ea20008000a00 */
[----:B-1----:R-:W-:Y:S02]  /*62c0*/  MOV R6, UR4 ;  /* 0x0000000400067c02 */ /* 0x002fe40008000f00 */
[----:B---3--:R-:W-:-:S03]  /*62d0*/  MOV R7, UR5 ;  /* 0x0000000500077c02 */ /* 0x008fc60008000f00 */
[-C--:B------:R-:W-:Y:S02]  /*62e0*/  IMAD R8, R9, R6.reuse, RZ ;  /* 0x0000000609087224 */ /* 0x080fe400078e02ff */
[----:B------:R-:W-:-:S04]  /*62f0*/  IMAD.WIDE.U32 R10, R231, R6, RZ ;  /* 0x00000006e70a7225 */ /* 0x000fc800078e00ff */
[----:B------:R-:W-:-:S05]  /*6300*/  IMAD R8, R231, R7, R8 ;  /* 0x00000007e7087224 */ /* 0x000fca00078e0208 */
[----:B------:R-:W-:-:S03]  /*6310*/  IADD3 R11, PT, PT, R11, R8, RZ ;  /* 0x000000080b0b7210 */ /* 0x000fc60007ffe0ff */
[----:B--2---:R-:W-:-:S04]  /*6320*/  IMAD.WIDE.U32 R58, R202, UR6, R10 ;  /* 0x00000006ca3a7c25 */ /* 0x004fc8000f8e000a */
[----:B------:R-:W-:Y:S01]  /*6330*/  IMAD R56, R202, UR7, R59 ;  /* 0x00000007ca387c24 */ /* 0x000fe2000f8e023b */
[----:B------:R-:W-:Y:S06]  /*6340*/  BRA `(.L_x_265) ;  /* 0x0000000000147947 */ /* 0x000fec0003800000 */
.L_x_264:
[----:B---3--:R-:W1:Y:S01]  /*6350*/  LDC.64 R6, c[0x0][0x5c8] ;  /* 0x00017200ff067b82 */ /* 0x008e620000000a00 */
[----:B------:R-:W-:-:S05]  /*6360*/  IADD3 R58, PT, PT, R231, R232, RZ ;  /* 0x000000e8e73a7210 */ /* 0x000fca0007ffe0ff */
[C---:B-1----:R-:W-:Y:S02]  /*6370*/  IMAD R56, R58.reuse, R7, RZ ;  /* 0x000000073a387224 */ /* 0x042fe400078e02ff */
[----:B------:R-:W-:-:S05]  /*6380*/  IMAD.WIDE.U32 R58, R58, R6, RZ ;  /* 0x000000063a3a7225 */ /* 0x000fca00078e00ff */
[----:B------:R-:W-:-:S07]  /*6390*/  IADD3 R56, PT, PT, R59, R56, RZ ;  /* 0x000000383b387210 */ /* 0x000fce0007ffe0ff */
.L_x_265:
[----:B------:R-:W-:Y:S01]  /*63a0*/  BAR.SYNC.DEFER_BLOCKING 0x0 ;  /* 0x0000000000007b1d */ /* 0x000fe20000010000 */
[----:B------:R-:W-:Y:S01]  /*63b0*/  USHF.L.U32 UR6, UR11, 0x6, URZ ;  /* 0x000000060b067899 */ /* 0x000fe200080006ff */
[-C--:B------:R-:W-:Y:S02]  /*63c0*/  ISETP.GE.AND P1, PT, R206, R216.reuse, PT ;  /* 0x000000d8ce00720c */ /* 0x080fe40003f26270 */
[----:B------:R-:W-:Y:S01]  /*63d0*/  ISETP.GE.AND P2, PT, R207, R216, PT ;  /* 0x000000d8cf00720c */ /* 0x000fe20003f46270 */
[----:B------:R-:W-:Y:S01]  /*63e0*/  USHF.R.S32.HI UR7, URZ, 0x1f, UR6 ;  /* 0x0000001fff077899 */ /* 0x000fe20008011406 */
[----:B------:R-:W-:Y:S01]  /*63f0*/  BSSY.RECONVERGENT B0, `(.L_x_266) ;  /* 0x0000022000007945 */ /* 0x000fe20003800200 */
[C---:B------:R-:W-:Y:S01]  /*6400*/  IMAD.WIDE.U32 R50, R4.reuse, UR6, RZ ;  /* 0x0000000604327c25 */ /* 0x040fe2000f8e00ff */
[----:B------:R-:W1:Y:S03]  /*6410*/  LDCU.64 UR4, c[0x0][0x5d8] ;  /* 0x0000bb00ff0477ac */ /* 0x000e660008000a00 */
[----:B------:R-:W-:Y:S01]  /*6420*/  IMAD R48, R4, UR7, RZ ;  /* 0x0000000704307c24 */ /* 0x000fe2000f8e02ff */
[----:B------:R-:W-:-:S03]  /*6430*/  LOP3.LUT R47, R50, 0x38, R205, 0xf8, !PT ;  /* 0x00000038322f7812 */ /* 0x000fc600078ef8cd */
[----:B------:R-:W-:Y:S01]  /*6440*/  IMAD R45, R5, UR6, R48 ;  /* 0x00000006052d7c24 */ /* 0x000fe2000f8e0230 */
[----:B------:R-:W-:-:S04]  /*6450*/  IADD3 R62, P0, PT, R46, R47, RZ ;  /* 0x0000002f2e3e7210 */ /* 0x000fc80007f1e0ff */
[----:B------:R-:W-:Y:S02]  /*6460*/  IADD3.X R63, PT, PT, R44, R51, R45, P0, !PT ;  /* 0x000000332c3f7210 */ /* 0x000fe400007fe42d */
[----:B------:R-:W-:Y:S01]  /*6470*/  IADD3 R59, P0, PT, R206, 0x20, RZ ;  /* 0x00000020ce3b7810 */ /* 0x000fe20007f1e0ff */
[----:B------:R2:W3:Y:S01]  /*6480*/  LDS.128 R40, [R212+0x13000] ;  /* 0x01300000d4287984 */ /* 0x0004e20000000c00 */
[C---:B-1----:R-:W-:Y:S02]  /*6490*/  IMAD.WIDE.U32 R62, R201.reuse, UR4, R62 ;  /* 0x00000004c93e7c25 */ /* 0x042fe4000f8e003e */
[----:B------:R-:W-:Y:S01]  /*64a0*/  IADD3.X R57, PT, PT, RZ, RZ, RZ, P0, !PT ;  /* 0x000000ffff397210 */ /* 0x000fe200007fe4ff */
        /* <DEDUP_REMOVED lines=10> */
[----:B------:R-:W3:Y:S01]  /*6550*/  LDS.128 R48, [R212+0x14000] ;  /* 0x01400000d4307984 */ /* 0x000ee20000000c00 */
[----:B------:R-:W4:Y:S01]  /*6560*/  LDCU.64 UR4, c[0x0][0x560] ;  /* 0x0000ac00ff0477ac */ /* 0x000f220008000a00 */
[----:B------:R-:W-:Y:S02]  /*6570*/  MOV R60, R62 ;  /* 0x0000003e003c7202 */ /* 0x000fe40000000f00 */
[----:B------:R-:W2:Y:S03]  /*6580*/  LDS.128 R44, [R212+0x12000] ;  /* 0x01200000d42c7984 */ /* 0x000ea60000000c00 */
[C---:B------:R-:W-:Y:S01]  /*6590*/  IMAD.WIDE.U32 R64, R206.reuse, R4, R60 ;  /* 0x00000004ce407225 */ /* 0x040fe200078e003c */
[----:B------:R-:W1:Y:S03]  /*65a0*/  LDS.128 R52, [R212+0x16000] ;  /* 0x01600000d4347984 */ /* 0x000e660000000c00 */
[----:B------:R-:W-:Y:S01]  /*65b0*/  IMAD R60, R206, R5, R65 ;  /* 0x00000005ce3c7224 */ /* 0x000fe200078e0241 */
[----:B----4-:R-:W-:-:S04]  /*65c0*/  LEA R66, P0, R64, UR4, 0x1 ;  /* 0x0000000440427c11 */ /* 0x010fc8000f8008ff */
[----:B------:R-:W-:-:S05]  /*65d0*/  LEA.HI.X R67, R64, UR5, R60, 0x1, P0 ;  /* 0x0000000540437c11 */ /* 0x000fca00080f0c3c */
[----:B---3--:R3:W-:Y:S04]  /*65e0*/  STG.E.128 desc[UR12][R66.64+0x80], R48 ;  /* 0x0000803042007986 */ /* 0x0087e8000c101d0c */
[----:B--2---:R3:W-:Y:S04]  /*65f0*/  STG.E.128 desc[UR12][R66.64], R44 ;  /* 0x0000002c42007986 */ /* 0x0047e8000c101d0c */
[----:B-1----:R3:W-:Y:S02]  /*6600*/  STG.E.128 desc[UR12][R66.64+0x100], R52 ;  /* 0x0001003442007986 */ /* 0x0027e4000c101d0c */
.L_x_267:
[----:B------:R-:W-:Y:S05]  /*6610*/  BSYNC.RECONVERGENT B0 ;  /* 0x0000000000007941 */ /* 0x000fea0003800200 */
.L_x_266:
[----:B------:R-:W-:Y:S04]  /*6620*/  BSSY.RECONVERGENT B0, `(.L_x_268) ;  /* 0x000000d000007945 */ /* 0x000fe80003800200 */
[----:B------:R-:W-:Y:S05]  /*6630*/  @P2 BRA `(.L_x_269) ;  /* 0x00000000002c2947 */ /* 0x000fea0003800000 */
[----:B------:R-:W4:Y:S01]  /*6640*/  LDCU.64 UR4, c[0x0][0x560] ;  /* 0x0000ac00ff0477ac */ /* 0x000f220008000a00 */
[----:B------:R-:W-:Y:S01]  /*6650*/  MOV R60, R62 ;  /* 0x0000003e003c7202 */ /* 0x000fe20000000f00 */
[----:B---3--:R-:W-:-:S04]  /*6660*/  IMAD R44, R57, R4, RZ ;  /* 0x00000004392c7224 */ /* 0x008fc800078e02ff */
[----:B------:R-:W-:-:S04]  /*6670*/  IMAD.WIDE.U32 R46, R59, R4, R60 ;  /* 0x000000043b2e7225 */ /* 0x000fc800078e003c */
[----:B------:R-:W-:-:S05]  /*6680*/  IMAD R44, R59, R5, R44 ;  /* 0x000000053b2c7224 */ /* 0x000fca00078e022c */
[----:B------:R-:W-:Y:S02]  /*6690*/  IADD3 R44, PT, PT, R44, R47, RZ ;  /* 0x0000002f2c2c7210 */ /* 0x000fe40007ffe0ff */
[----:B----4-:R-:W-:-:S04]  /*66a0*/  LEA R4, P0, R46, UR4, 0x1 ;  /* 0x000000042e047c11 */ /* 0x010fc8000f8008ff */
[----:B------:R-:W-:-:S05]  /*66b0*/  LEA.HI.X R5, R46, UR5, R44, 0x1, P0 ;  /* 0x000000052e057c11 */ /* 0x000fca00080f0c2c */
[----:B------:R3:W-:Y:S04]  /*66c0*/  STG.E.128 desc[UR12][R4.64], R40 ;  /* 0x0000002804007986 */ /* 0x0007e8000c101d0c */
[----:B-1----:R3:W-:Y:S04]  /*66d0*/  STG.E.128 desc[UR12][R4.64+0x80], R36 ;  /* 0x0000802404007986 */ /* 0x0027e8000c101d0c */
[----:B------:R3:W-:Y:S02]  /*66e0*/  STG.E.128 desc[UR12][R4.64+0x100], R32 ;  /* 0x0001002004007986 */ /* 0x0007e4000c101d0c */
.L_x_269:
[----:B------:R-:W-:Y:S05]  /*66f0*/  BSYNC.RECONVERGENT B0 ;  /* 0x0000000000007941 */ /* 0x000fea0003800200 */
.L_x_268:
[----:B------:R-:W-:Y:S01]  /*6700*/  MOV R215, RZ ;  /* 0x000000ff00d77202 */ /* 0x000fe20000000f00 */
[----:B------:R-:W2:Y:S01]  /*6710*/  LDCU.64 UR4, c[0x0][0x5e0] ;  /* 0x0000bc00ff0477ac */ /* 0x000ea20008000a00 */
[C---:B---3--:R-:W-:Y:S01]  /*6720*/  IMAD R4, R6.reuse, UR7, RZ ;  /* 0x0000000706047c24 */ /* 0x048fe2000f8e02ff */
[----:B------:R-:W-:Y:S01]  /*6730*/  BSSY.RECONVERGENT B0, `(.L_x_270) ;  /* 0x0000011000007945 */ /* 0x000fe20003800200 */
[----:B----4-:R-:W-:-:S04]  /*6740*/  IMAD.WIDE.U32 R32, R6, UR6, R214 ;  /* 0x0000000606207c25 */ /* 0x010fc8000f8e00d6 */
[----:B------:R-:W-:Y:S01]  /*6750*/  IMAD R5, R7, UR6, R4 ;  /* 0x0000000607057c24 */ /* 0x000fe2000f8e0204 */
[----:B------:R-:W-:-:S04]  /*6760*/  IADD3 R32, P0, PT, R58, R32, RZ ;  /* 0x000000203a207210 */ /* 0x000fc80007f1e0ff */
[----:B------:R-:W-:-:S03]  /*6770*/  IADD3.X R33, PT, PT, R56, R33, R5, P0, !PT ;  /* 0x0000002138217210 */ /* 0x000fc600007fe405 */
[----:B--2---:R-:W-:-:S04]  /*6780*/  IMAD.WIDE.U32 R32, R201, UR4, R32 ;  /* 0x00000004c9207c25 */ /* 0x004fc8000f8e0020 */
        /* <DEDUP_REMOVED lines=8> */
[----:B------:R2:W-:Y:S04]  /*6810*/  STG.E.128 desc[UR12][R36.64], R28 ;  /* 0x0000001c24007986 */ /* 0x0005e8000c101d0c */
[----:B------:R2:W-:Y:S04]  /*6820*/  STG.E.128 desc[UR12][R36.64+0x80], R20 ;  /* 0x0000801424007986 */ /* 0x0005e8000c101d0c */
[----:B------:R2:W-:Y:S02]  /*6830*/  STG.E.128 desc[UR12][R36.64+0x100], R12 ;  /* 0x0001000c24007986 */ /* 0x0005e4000c101d0c */
.L_x_271:
[----:B------:R-:W-:Y:S05]  /*6840*/  BSYNC.RECONVERGENT B0 ;  /* 0x0000000000007941 */ /* 0x000fea0003800200 */
.L_x_270:
[----:B------:R-:W-:Y:S05]  /*6850*/  @P2 BRA `(.L_x_259) ;  /* 0x0000000000302947 */ /* 0x000fea0003800000 */
[----:B------:R-:W3:Y:S01]  /*6860*/  LDCU.64 UR4, c[0x0][0x568] ;  /* 0x0000ad00ff0477ac */ /* 0x000ee20008000a00 */
[----:B-12---:R-:W-:Y:S01]  /*6870*/  MOV R12, R32 ;  /* 0x00000020000c7202 */ /* 0x006fe20000000f00 */
[----:B------:R-:W-:Y:S01]  /*6880*/  IMAD R4, R57, R6, RZ ;  /* 0x0000000639047224 */ /* 0x000fe200078e02ff */
[----:B------:R-:W-:-:S03]  /*6890*/  MOV R13, R5 ;  /* 0x00000005000d7202 */ /* 0x000fc60000000f00 */
[C---:B------:R-:W-:Y:S02]  /*68a0*/  IMAD R4, R59.reuse, R7, R4 ;  /* 0x000000073b047224 */ /* 0x040fe400078e0204 */
[----:B------:R-:W-:-:S05]  /*68b0*/  IMAD.WIDE.U32 R12, R59, R6, R12 ;  /* 0x000000063b0c7225 */ /* 0x000fca00078e000c */
[----:B------:R-:W-:Y:S02]  /*68c0*/  IADD3 R4, PT, PT, R4, R13, RZ ;  /* 0x0000000d04047210 */ /* 0x000fe40007ffe0ff */
[----:B---3--:R-:W-:-:S04]  /*68d0*/  LEA R6, P0, R12, UR4, 0x1 ;  /* 0x000000040c067c11 */ /* 0x008fc8000f8008ff */
[----:B------:R-:W-:-:S05]  /*68e0*/  LEA.HI.X R7, R12, UR5, R4, 0x1, P0 ;  /* 0x000000050c077c11 */ /* 0x000fca00080f0c04 */
[----:B------:R3:W-:Y:S04]  /*68f0*/  STG.E.128 desc[UR12][R6.64], R24 ;  /* 0x0000001806007986 */ /* 0x0007e8000c101d0c */
[----:B------:R3:W-:Y:S04]  /*6900*/  STG.E.128 desc[UR12][R6.64+0x80], R16 ;  /* 0x0000801006007986 */ /* 0x0007e8000c101d0c */
[----:B------:R3:W-:Y:S02]  /*6910*/  STG.E.128 desc[UR12][R6.64+0x100], R8 ;  /* 0x0001000806007986 */ /* 0x0007e4000c101d0c */
.L_x_259:
[----:B------:R-:W-:Y:S05]  /*6920*/  BSYNC.RECONVERGENT B1 ;  /* 0x0000000000017941 */ /* 0x000fea0003800200 */
.L_x_237:
[----:B------:R-:W4:Y:S01]  /*6930*/  LDCU UR5, c[0x0][0x438] ;  /* 0x00008700ff0577ac */ /* 0x000f220008000800 */
[----:B-1-3--:R-:W1:Y:S01]  /*6940*/  LDC R10, c[0x0][0x438] ;  /* 0x00010e00ff0a7b82 */ /* 0x00ae620000000800 */
[----:B------:R-:W3:Y:S01]  /*6950*/  LDCU UR6, c[0x0][0x370] ;  /* 0x00006e00ff0677ac */ /* 0x000ee20008000800 */
[----:B----4-:R-:W-:-:S04]  /*6960*/  UIADD3 UR5, UPT, UPT, UR5, 0x3f, URZ ;  /* 0x0000003f05057890 */ /* 0x010fc8000fffe0ff */
[----:B------:R-:W-:Y:S02]  /*6970*/  USHF.R.S32.HI UR4, URZ, 0x1f, UR5 ;  /* 0x0000001fff047899 */ /* 0x000fe40008011405 */
[----:B---3--:R-:W-:Y:S02]  /*6980*/  UIADD3 UR11, UPT, UPT, UR6, UR11, URZ ;  /* 0x0000000b060b7290 */ /* 0x008fe4000fffe0ff */
[----:B------:R-:W-:-:S04]  /*6990*/  ULEA.HI UR4, UR4, UR5, URZ, 0x6 ;  /* 0x0000000504047291 */ /* 0x000fc8000f8f30ff */
[----:B------:R-:W-:-:S04]  /*69a0*/  USHF.R.S32.HI UR4, URZ, 0x6, UR4 ;  /* 0x00000006ff047899 */ /* 0x000fc80008011404 */
[----:B------:R-:W-:-:S09]  /*69b0*/  UISETP.GE.AND UP0, UPT, UR11, UR4, UPT ;  /* 0x000000040b00728c */ /* 0x000fd2000bf06270 */
[----:B------:R-:W-:Y:S05]  /*69c0*/  BRA.U !UP0, `(.L_x_272) ;  /* 0xffffff9d08287547 */ /* 0x000fea000b83ffff */
[----:B------:R-:W-:Y:S05]  /*69d0*/  EXIT ;  /* 0x000000000000794d */ /* 0x000fea0003800000 */
.L_x_273:
        /* <DEDUP_REMOVED lines=10> */
.L_x_1084:


//--------------------- .text._ZN5flash44flash_bwd_dq_dk_dv_loop_seqk_parallel_kernelI23Flash_bwd_kernel_traitsILi192ELi64ELi64ELi8ELi4ELi2ELi2ELb0ELb0EN7cutlass10bfloat16_tE19Flash_kernel_traitsILi192ELi64ELi64ELi8ES3_EELb0ELb1ELb0ELb1ELb0ELb0ELb0EEEvNS_16Flash_bwd_paramsE --------------------------
	.section	.text._ZN5flash44flash_bwd_dq_dk_dv_loop_seqk_parallel_kernelI23Flash_bwd_kernel_traitsILi192ELi64ELi64ELi8ELi4ELi2ELi2ELb0ELb0EN7cutlass10bfloat16_tE19Flash_kernel_traitsILi192ELi64ELi64ELi8ES3_EELb0ELb1ELb0ELb1ELb0ELb0ELb0EEEvNS_16Flash_bwd_paramsE,"ax",@progbits
	.align	128
        .global         _ZN5flash44flash_bwd_dq_dk_dv_loop_seqk_parallel_kernelI23Flash_bwd_kernel_traitsILi192ELi64ELi64ELi8ELi4ELi2ELi2ELb0ELb0EN7cutlass10bfloat16_tE19Flash_kernel_traitsILi192ELi64ELi64ELi8ES3_EELb0ELb1ELb0ELb1ELb0ELb0ELb0EEEvNS_16Flash_bwd_paramsE
        .type           _ZN5flash44flash_bwd_dq_dk_dv_loop_seqk_parallel_kernelI23Flash_bwd_kernel_traitsILi192ELi64ELi64ELi8ELi4ELi2ELi2ELb0ELb0EN7cutlass10bfloat16_tE19Flash_kernel_traitsILi192ELi64ELi64ELi8ES3_EELb0ELb1ELb0ELb1ELb0ELb0ELb0EEEvNS_16Flash_bwd_paramsE,@function
        .size           _ZN5flash44flash_bwd_dq_dk_dv_loop_seqk_parallel_kernelI23Flash_bwd_kernel_traitsILi192ELi64ELi64ELi8ELi4ELi2ELi2ELb0ELb0EN7cutlass10bfloat16_tE19Flash_kernel_traitsILi192ELi64ELi64ELi8ES3_EELb0ELb1ELb0ELb1ELb0ELb0ELb0EEEvNS_16Flash_bwd_paramsE,(.L_x_1085 - _ZN5flash44flash_bwd_dq_dk_dv_loop_seqk_parallel_kernelI23Flash_bwd_kernel_traitsILi192ELi64ELi64ELi8ELi4ELi2ELi2ELb0ELb0EN7cutlass10bfloat16_tE19Flash_kernel_traitsILi192ELi64ELi64ELi8ES3_EELb0ELb1ELb0ELb1ELb0ELb0ELb0EEEvNS_16Flash_bwd_paramsE)
        .other          _ZN5flash44flash_bwd_dq_dk_dv_loop_seqk_parallel_kernelI23Flash_bwd_kernel_traitsILi192ELi64ELi64ELi8ELi4ELi2ELi2ELb0ELb0EN7cutlass10bfloat16_tE19Flash_kernel_traitsILi192ELi64ELi64ELi8ES3_EELb0ELb1ELb0ELb1ELb0ELb0ELb0EEEvNS_16Flash_bwd_paramsE,@"STO_CUDA_ENTRY STV_DEFAULT"
_ZN5flash44flash_bwd_dq_dk_dv_loop_seqk_parallel_kernelI23Flash_bwd_kernel_traitsILi192ELi64ELi64ELi8ELi4ELi2ELi2ELb0ELb0EN7cutlass10bfloat16_tE19Flash_kernel_traitsILi192ELi64ELi64ELi8ES3_EELb0ELb1ELb0ELb1ELb0ELb0ELb0EEEvNS_16Flash_bwd_paramsE:
.text._ZN5flash44flash_bwd_dq_dk_dv_loop_seqk_parallel_kernelI23Flash_bwd_kernel_traitsILi192ELi64ELi64ELi8ELi4ELi2ELi2ELb0ELb0EN7cutlass10bfloat16_tE19Flash_kernel_traitsILi192ELi64ELi64ELi8ES3_EELb0ELb1ELb0ELb1ELb0ELb0ELb0EEEvNS_16Flash_bwd_paramsE:
        /* <DEDUP_REMOVED lines=12> */
[----:B------:R-:W-:Y:S01]  /*00c0*/  IMAD.U32 R204, RZ, RZ, UR5 ;  /* 0x00000005ffcc7e24 */ /* 0x000fe2000f8e00ff */
[----:B------:R-:W2:Y:S01]  /*00d0*/  S2R R199, SR_CTAID.Y ;  /* 0x0000000000c77919 */ /* 0x000ea20000002600 */
[----:B------:R-:W-:Y:S01]  /*00e0*/  IMAD.MOV.U32 R225, RZ, RZ, 0x10 ;  /* 0x00000010ffe17424 */ /* 0x000fe200078e00ff */
[----:B------:R-:W-:Y:S01]  /*00f0*/  UMOV UR7, 0x400 ;  /* 0x0000040000077882 */ /* 0x000fe20000000000 */
[----:B------:R-:W-:Y:S01]  /*0100*/  IMAD.MOV.U32 R186, RZ, RZ, 0x20 ;  /* 0x00000020ffba7424 */ /* 0x000fe200078e00ff */
[----:B------:R-:W4:Y:S01]  /*0110*/  S2R R194, SR_CTAID.Z ;  /* 0x0000000000c27919 */ /* 0x000f220000002700 */
[----:B------:R-:W5:Y:S01]  /*0120*/  S2UR UR6, SR_CgaCtaId ;  /* 0x00000000000679c3 */ /* 0x000f620000008800 */
[----:B------:R-:W1:Y:S01]  /*0130*/  LDCU.64 UR18, c[0x0][0x358] ;  /* 0x00006b00ff1277ac */ /* 0x000e620008000a00 */
[----:B------:R-:W1:Y:S06]  /*0140*/  LDCU.64 UR8, c[0x0][0x470] ;  /* 0x00008e00ff0877ac */ /* 0x000e6c0008000a00 */
[----:B------:R-:W2:Y:S01]  /*0150*/  S2UR UR16, SR_CTAID.X ;  /* 0x00000000001079c3 */ /* 0x000ea20000002500 */
[----:B------:R-:W-:Y:S01]  /*0160*/  UMOV UR17, URZ ;  /* 0x000000ff00117c82 */ /* 0x000fe20008000000 */
[----:B------:R-:W-:Y:S01]  /*0170*/  UMOV UR20, URZ ;  /* 0x000000ff00147c82 */ /* 0x000fe20008000000 */
[----:B---3--:R-:W-:-:S02]  /*0180*/  IMAD.U32 R11, RZ, RZ, UR4 ;  /* 0x00000004ff0b7e24 */ /* 0x008fc4000f8e00ff */
        /* <DEDUP_REMOVED lines=9> */
[--C-:B------:R-:W-:Y:S02]  /*0220*/  LOP3.LUT R7, R6, 0x20, R5.reuse, 0x78, !PT ;  /* 0x0000002006077812 */ /* 0x100fe400078e7805 */
        /* <DEDUP_REMOVED lines=8> */
[C---:B------:R-:W-:Y:S01]  /*02b0*/  LOP3.LUT R3, R4.reuse, 0xc00, RZ, 0xc0, !PT ;  /* 0x00000c0004037812 */ /* 0x040fe200078ec0ff */
[----:B------:R-:W-:Y:S01]  /*02c0*/  VIADD R196, R203, 0x20 ;  /* 0x00000020cbc47836 */ /* 0x000fe20000000000 */
[----:B------:R-:W-:Y:S02]  /*02d0*/  LOP3.LUT R7, R4, 0x400, RZ, 0xc0, !PT ;  /* 0x0000040004077812 */ /* 0x000fe400078ec0ff */
[----:B------:R-:W-:-:S02]  /*02e0*/  LOP3.LUT R209, R8, 0x18, R203, 0xf8, !PT ;  /* 0x0000001808d17812 */ /* 0x000fc400078ef8cb */
[--C-:B------:R-:W-:Y:S02]  /*02f0*/  LOP3.LUT R3, R3, 0x6, R2.reuse, 0xf8, !PT ;  /* 0x0000000603037812 */ /* 0x100fe400078ef802 */
[--C-:B------:R-:W-:Y:S02]  /*0300*/  LOP3.LUT R8, R7, 0x6, R2.reuse, 0xf8, !PT ;  /* 0x0000000607087812 */ /* 0x100fe400078ef802 */
[----:B------:R-:W-:Y:S02]  /*0310*/  LOP3.LUT R209, R209, 0x38, R2, 0x78, !PT ;  /* 0x00000038d1d17812 */ /* 0x000fe400078e7802 */
[----:B------:R-:W-:Y:S02]  /*0320*/  LOP3.LUT R2, R2, 0x20, RZ, 0xc0, !PT ;  /* 0x0000002002027812 */ /* 0x000fe400078ec0ff */
[----:B------:R-:W-:Y:S01]  /*0330*/  LOP3.LUT R210, R3, R210, RZ, 0xfc, !PT ;  /* 0x000000d203d27212 */ /* 0x000fe200078efcff */
[----:B------:R-:W-:Y:S01]  /*0340*/  IMAD.SHL.U32 R3, R200, 0x40, RZ ;  /* 0x00000040c8037824 */ /* 0x000fe200078e00ff */
[----:B------:R-:W-:-:S02]  /*0350*/  LOP3.LUT R2, R2, 0x18, R203, 0xf8, !PT ;  /* 0x0000001802027812 */ /* 0x000fc400078ef8cb */
[----:B--2---:R-:W-:Y:S02]  /*0360*/  LEA R206, P0, R199, R206, 0x2 ;  /* 0x000000cec7ce7211 */ /* 0x004fe400078010ff */
[C---:B------:R-:W-:Y:S02]  /*0370*/  LOP3.LUT R10, R3.reuse, 0x1c0, RZ, 0xc0, !PT ;  /* 0x000001c0030a7812 */ /* 0x040fe400078ec0ff */
[----:B------:R-:W-:Y:S02]  /*0380*/  LOP3.LUT R2, R2, 0x1c0, R3, 0xf8, !PT ;  /* 0x000001c002027812 */ /* 0x000fe400078ef803 */
[----:B------:R-:W-:Y:S02]  /*0390*/  LOP3.LUT R191, R3, 0x200, RZ, 0xc0, !PT ;  /* 0x0000020003bf7812 */ /* 0x000fe400078ec0ff */
[----:B------:R-:W-:Y:S02]  /*03a0*/  LOP3.LUT R5, R0, 0x10, RZ, 0xc0, !PT ;  /* 0x0000001000057812 */ /* 0x000fe400078ec0ff */
[----:B------:R-:W-:-:S02]  /*03b0*/  LOP3.LUT R195, R10, 0x38, R201, 0xf8, !PT ;  /* 0x000000380ac37812 */ /* 0x000fc400078ef8c9 */
[----:B------:R-:W-:Y:S02]  /*03c0*/  LOP3.LUT R190, R2, 0x38, R201, 0x78, !PT ;  /* 0x0000003802be7812 */ /* 0x000fe400078e78c9 */
[----:B------:R-:W-:Y:S02]  /*03d0*/  R2P PR, R200, 0xe ;  /* 0x0000000ec8007804 */ /* 0x000fe40000000000 */
[----:B------:R-:W-:Y:S02]  /*03e0*/  LOP3.LUT R197, R191, 0xc00, R4, 0xf8, !PT ;  /* 0x00000c00bfc57812 */ /* 0x000fe400078ef804 */
[----:B------:R-:W-:Y:S02]  /*03f0*/  LOP3.LUT R10, R5, 0x8, R200, 0xf8, !PT ;  /* 0x00000008050a7812 */ /* 0x000fe400078ef8c8 */
[----:B------:R-:W-:Y:S02]  /*0400*/  LOP3.LUT R0, R195, 0x8, R0, 0x78, !PT ;  /* 0x00000008c3007812 */ /* 0x000fe400078e7800 */
[----:B------:R-:W-:-:S02]  /*0410*/  LOP3.LUT R191, R191, 0x400, R4, 0xf8, !PT ;  /* 0x00000400bfbf7812 */ /* 0x000fc400078ef804 */
[----:B------:R-:W-:Y:S02]  /*0420*/  LOP3.LUT R190, R190, 0x200, R3, 0xf8, !PT ;  /* 0x00000200bebe7812 */ /* 0x000fe400078ef803 */
[----:B------:R-:W-:Y:S02]  /*0430*/  LOP3.LUT R3, R201, 0x1f8, RZ, 0xc0, !PT ;  /* 0x000001f8c9037812 */ /* 0x000fe400078ec0ff */
[----:B------:R-:W-:Y:S02]  /*0440*/  LEA R210, R210, UR5, 0x1 ;  /* 0x00000005d2d27c11 */ /* 0x000fe4000f8e08ff */
[----:B------:R-:W-:Y:S02]  /*0450*/  LOP3.LUT R193, R10, R195, RZ, 0x3c, !PT ;  /* 0x000000c30ac17212 */ /* 0x000fe400078e3cff */
[-C--:B------:R-:W-:Y:S01]  /*0460*/  LOP3.LUT R197, R197, R0.reuse, RZ, 0xfc, !PT ;  /* 0x00000000c5c57212 */ /* 0x080fe200078efcff */
[C---:B------:R-:W-:Y:S01]  /*0470*/  VIADD R212, R210.reuse, 0x20 ;  /* 0x00000020d2d47836 */ /* 0x040fe20000000000 */
[----:B------:R-:W-:Y:S01]  /*0480*/  LOP3.LUT R191, R191, R0, RZ, 0xfc, !PT ;  /* 0x00000000bfbf7212 */ /* 0x000fe200078efcff */
[----:B------:R-:W-:Y:S01]  /*0490*/  @P3 VIADD R212, R210, 0xffffffe0 ;  /* 0xffffffe0d2d43836 */ /* 0x000fe20000000000 */
[----:B------:R-:W-:-:S02]  /*04a0*/  LOP3.LUT R195, R195, 0x8, R200, 0x78, !PT ;  /* 0x00000008c3c37812 */ /* 0x000fc400078e78c8 */
[----:B------:R-:W-:Y:S02]  /*04b0*/  LOP3.LUT R0, R3, 0x38, R200, 0x78, !PT ;  /* 0x0000003803007812 */ /* 0x000fe400078e78c8 */
[C---:B------:R-:W-:Y:S02]  /*04c0*/  SEL R188, R225.reuse, 0xfffffff0, !P1 ;  /* 0xfffffff0e1bc7807 */ /* 0x040fe40004800000 */
[----:B------:R-:W-:Y:S02]  /*04d0*/  SEL R225, R225, 0xfffffff0, !P2 ;  /* 0xfffffff0e1e17807 */ /* 0x000fe40005000000 */
[----:B------:R-:W-:Y:S01]  /*04e0*/  SEL R186, R186, 0xffffffe0, !P2 ;  /* 0xffffffe0baba7807 */ /* 0x000fe20005000000 */
[----:B------:R-:W-:Y:S01]  /*04f0*/  IMAD.SHL.U32 R188, R188, 0x2, RZ ;  /* 0x00000002bcbc7824 */ /* 0x000fe200078e00ff */
[----:B------:R-:W-:Y:S01]  /*0500*/  LOP3.LUT R209, R8, R209, RZ, 0xfc, !PT ;  /* 0x000000d108d17212 */ /* 0x000fe200078efcff */
[----:B------:R-:W-:Y:S01]  /*0510*/  IMAD.IADD R240, R210, 0x1, R225 ;  /* 0x00000001d2f07824 */ /* 0x000fe200078e02e1 */
[----:B------:R-:W-:Y:S01]  /*0520*/  LOP3.LUT R195, R6, R195, RZ, 0xfc, !PT ;  /* 0x000000c306c37212 */ /* 0x000fe200078efcff */
[----:B------:R-:W-:Y:S01]  /*0530*/  IMAD.SHL.U32 R186, R186, 0x2, RZ ;  /* 0x00000002baba7824 */ /* 0x000fe200078e00ff */
[----:B------:R-:W-:Y:S01]  /*0540*/  LOP3.LUT R193, R193, 0x200, R4, 0xf8, !PT ;  /* 0x00000200c1c17812 */ /* 0x000fe200078ef804 */
[----:B------:R-:W-:Y:S01]  /*0550*/  IMAD.IADD R225, R225, 0x1, R212 ;  /* 0x00000001e1e17824 */ /* 0x000fe200078e02d4 */
[----:B------:R-:W-:-:S02]  /*0560*/  LOP3.LUT R202, R201, 0x38, RZ, 0xc0, !PT ;  /* 0x00000038c9ca7812 */ /* 0x000fc400078ec0ff */
[----:B------:R-:W-:Y:S02]  /*0570*/  LOP3.LUT R211, R0, 0x1e00, R201, 0xf8, !PT ;  /* 0x00001e0000d37812 */ /* 0x000fe400078ef8c9 */
[----:B------:R-:W-:Y:S02]  /*0580*/  LEA.HI.X R207, R199, R207, RZ, 0x2, P0 ;  /* 0x000000cfc7cf7211 */ /* 0x000fe400000f14ff */
[----:B------:R-:W-:Y:S02]  /*0590*/  SHF.R.U32.HI R200, RZ, 0x5, R200 ;  /* 0x00000005ffc87819 */ /* 0x000fe400000116c8 */
[C---:B------:R-:W-:Y:S02]  /*05a0*/  LOP3.LUT R208, R202.reuse, 0x40, RZ, 0xfc, !PT ;  /* 0x00000040cad07812 */ /* 0x040fe400078efcff */
[----:B------:R-:W-:Y:S02]  /*05b0*/  LOP3.LUT R205, R202, 0x80, RZ, 0xfc, !PT ;  /* 0x00000080cacd7812 */ /* 0x000fe400078efcff */
[----:B------:R-:W-:-:S02]  /*05c0*/  LEA R211, R211, UR6, 0x1 ;  /* 0x00000006d3d37c11 */ /* 0x000fc4000f8e08ff */
[----:B------:R-:W-:Y:S02]  /*05d0*/  LEA R209, R209, UR4, 0x1 ;  /* 0x00000004d1d17c11 */ /* 0x000fe4000f8e08ff */
[----:B------:R-:W-:Y:S02]  /*05e0*/  LEA R195, R195, UR4, 0x1 ;  /* 0x00000004c3c37c11 */ /* 0x000fe4000f8e08ff */
[----:B------:R-:W-:Y:S02]  /*05f0*/  LEA R193, R193, UR5, 0x1 ;  /* 0x00000005c1c17c11 */ /* 0x000fe4000f8e08ff */
[----:B------:R-:W-:Y:S02]  /*0600*/  LEA R197, R197, UR6, 0x1 ;  /* 0x00000006c5c57c11 */ /* 0x000fe4000f8e08ff */
[----:B------:R-:W-:Y:S02]  /*0610*/  LEA R191, R191, UR6, 0x1 ;  /* 0x00000006bfbf7c11 */ /* 0x000fe4000f8e08ff */
[----:B----4-:R-:W-:-:S07]  /*0620*/  LEA R190, R190, UR6, 0x1 ;  /* 0x00000006bebe7c11 */ /* 0x010fce000f8e08ff */
.L_x_338:
[----:B------:R-:W1:Y:S01]  /*0630*/  LDC.64 R2, c[0x0][0x478] ;  /* 0x00011e00ff027b82 */ /* 0x000e620000000a00 */
[----:B------:R-:W-:Y:S01]  /*0640*/  ISETP.NE.U32.AND P4, PT, RZ, UR8, PT ;  /* 0x00000008ff007c0c */ /* 0x000fe2000bf85070 */
[----:B------:R-:W-:Y:S01]  /*0650*/  IMAD.SHL.U32 R9, R199, 0x4, RZ ;  /* 0x00000004c7097824 */ /* 0x000fe200078e00ff */
[----:B------:R-:W-:Y:S01]  /*0660*/  SHF.R.U32.HI R8, RZ, 0x1e, R199 ;  /* 0x0000001eff087819 */ /* 0x000fe200000116c7 */
[----:B------:R-:W-:Y:S01]  /*0670*/  IMAD.MOV.U32 R238, RZ, RZ, RZ ;  /* 0x000000ffffee7224 */ /* 0x000fe200078e00ff */
[----:B------:R-:W-:-:S03]  /*0680*/  ISETP.NE.AND.EX P4, PT, RZ, UR9, PT, P4 ;  /* 0x00000009ff007c0c */ /* 0x000fc6000bf85340 */
[----:B------:R-:W2:Y:S08]  /*0690*/  LDC.64 R6, c[0x0][0x460] ;  /* 0x00011800ff067b82 */ /* 0x000eb00000000a00 */
[----:B------:R-:W3:Y:S02]  /*06a0*/  LDC.U8 R0, c[0x0][0x532] ;  /* 0x00014c80ff007b82 */ /* 0x000ee40000000000 */
[----:B------:R-:W-:-:S04]  /*06b0*/  @P4 IADD3 R14, P1, PT, R9, UR8, RZ ;  /* 0x00000008090e4c10 */ /* 0x000fc8000ff3e0ff */
[----:B------:R-:W-:Y:S02]  /*06c0*/  @P4 IADD3.X R15, PT, PT, R8, UR9, RZ, P1, !PT ;  /* 0x00000009080f4c10 */ /* 0x000fe40008ffe4ff */
[----:B-1----:R-:W-:Y:S01]  /*06d0*/  ISETP.NE.U32.AND P3, PT, R2, RZ, PT ;  /* 0x000000ff0200720c */ /* 0x002fe20003f65070 */
[----:B------:R-:W1:Y:S02]  /*06e0*/  LDC.64 R4, c[0x0][0x468] ;  /* 0x00011a00ff047b82 */ /* 0x000e640000000a00 */
[----:B------:R-:W4:Y:S01]  /*06f0*/  @P4 LDG.E R238, desc[UR18][R14.64] ;  /* 0x000000120eee4981 */ /* 0x000f22000c1e1900 */
[----:B------:R-:W-:Y:S02]  /*0700*/  ISETP.NE.AND.EX P3, PT, R3, RZ, PT, P3 ;  /* 0x000000ff0300720c */ /* 0x000fe40003f65330 */
[C---:B--2---:R-:W-:Y:S02]  /*0710*/  ISETP.NE.U32.AND P5, PT, R6.reuse, RZ, PT ;  /* 0x000000ff0600720c */ /* 0x044fe40003fa5070 */
[----:B------:R-:W-:-:S02]  /*0720*/  ISETP.NE.U32.AND P2, PT, R6, RZ, PT ;  /* 0x000000ff0600720c */ /* 0x000fc40003f45070 */
[C---:B------:R-:W-:Y:S02]  /*0730*/  ISETP.NE.AND.EX P5, PT, R7.reuse, RZ, PT, P5 ;  /* 0x000000ff0700720c */ /* 0x040fe40003fa5350 */
[----:B------:R-:W-:-:S05]  /*0740*/  ISETP.NE.AND.EX P2, PT, R7, RZ, PT, P2 ;  /* 0x000000ff0700720c */ /* 0x000fca0003f45320 */
[----:B------:R-:W-:Y:S01]  /*0750*/  @P3 IADD3 R2, P0, PT, R9, R2, RZ ;  /* 0x0000000209023210 */ /* 0x000fe20007f1e0ff */
[----:B------:R-:W-:-:S04]  /*0760*/  IMAD.MOV.U32 R6, RZ, RZ, -0x1 ;  /* 0xffffffffff067424 */ /* 0x000fc800078e00ff */
[----:B------:R-:W-:Y:S02]  /*0770*/  @P3 IMAD.X R3, R8, 0x1, R3, P0 ;  /* 0x0000000108033824 */ /* 0x000fe400000e0603 */
[----:B-----5:R2:W5:Y:S04]  /*0780*/  @P5 LDG.E R6, desc[UR18][R206.64] ;  /* 0x00000012ce065981 */ /* 0x020568000c1e1900 */
[----:B------:R-:W4:Y:S04]  /*0790*/  @P3 LDG.E R239, desc[UR18][R2.64] ;  /* 0x0000001202ef3981 */ /* 0x000f28000c1e1900 */
[----:B------:R2:W5:Y:S01]  /*07a0*/  @P2 LDG.E R7, desc[UR18][R206.64+0x4] ;  /* 0x00000412ce072981 */ /* 0x000562000c1e1900 */
[----:B---3--:R-:W-:-:S02]  /*07b0*/  ISETP.NE.AND P4, PT, R0, RZ, PT ;  /* 0x000000ff0000720c */ /* 0x008fc40003f85270 */
[----:B-1----:R-:W-:Y:S01]  /*07c0*/  ISETP.EQ.U32.AND P1, PT, R4, RZ, PT ;  /* 0x000000ff0400720c */ /* 0x002fe20003f22070 */
[----:B------:R-:W-:Y:S01]  /*07d0*/  IMAD.MOV.U32 R241, RZ, RZ, -0x1 ;  /* 0xfffffffffff17424 */ /* 0x000fe200078e00ff */
[----:B------:R-:W-:Y:S01]  /*07e0*/  IADD3 R12, P0, PT, R9, R4, RZ ;  /* 0x00000004090c7210 */ /* 0x000fe20007f1e0ff */
[----:B------:R-:W1:Y:S01]  /*07f0*/  @!P3 LDC R0, c[0x0][0x43c] ;  /* 0x00010f00ff00bb82 */ /* 0x000e620000000800 */
[----:B------:R-:W-:-:S03]  /*0800*/  ISETP.EQ.OR.EX P1, PT, R5, RZ, !P4, P1 ;  /* 0x000000ff0500720c */ /* 0x000fc60006722710 */
[----:B------:R-:W-:-:S04]  /*0810*/  IMAD.X R13, R8, 0x1, R5, P0 ;  /* 0x00000001080d7824 */ /* 0x000fc800000e0605 */
[----:B------:R-:W3:Y:S06]  /*0820*/  @!P3 LDC.64 R2, c[0x0][0x488] ;  /* 0x00012200ff02bb82 */ /* 0x000eec0000000a00 */
[----:B------:R2:W5:Y:S01]  /*0830*/  @!P1 LDG.E R241, desc[UR18][R12.64] ;  /* 0x000000120cf19981 */ /* 0x000562000c1e1900 */
[----:B------:R-:W-:Y:S01]  /*0840*/  ISETP.NE.U32.AND P1, PT, R4, RZ, PT ;  /* 0x000000ff0400720c */ /* 0x000fe20003f25070 */
[----:B------:R-:W1:Y:S03]  /*0850*/  @!P2 LDC R9, c[0x0][0x434] ;  /* 0x00010d00ff09ab82 */ /* 0x000e660000000800 */
[----:B------:R-:W-:-:S02]  /*0860*/  ISETP.NE.AND.EX P1, PT, R5, RZ, PT, P1 ;  /* 0x000000ff0500720c */ /* 0x000fc40003f25310 */
[----:B---3--:R-:W-:-:S04]  /*0870*/  @!P3 ISETP.NE.U32.AND P0, PT, R2, RZ, PT ;  /* 0x000000ff0200b20c */ /* 0x008fc80003f05070 */
[----:B------:R-:W-:-:S04]  /*0880*/  @!P3 ISETP.NE.AND.EX P0, PT, R3, RZ, PT, P0 ;  /* 0x000000ff0300b20c */ /* 0x000fc80003f05300 */
[----:B-1----:R-:W-:Y:S01]  /*0890*/  @!P3 SEL R0, R0, RZ, P0 ;  /* 0x000000ff0000b207 */ /* 0x002fe20000000000 */
[----:B----4-:R-:W-:Y:S02]  /*08a0*/  @P3 IMAD.IADD R239, R239, 0x1, -R238 ;  /* 0x00000001efef3824 */ /* 0x010fe400078e0aee */
[----:B--2---:R-:W-:Y:S06]  /*08b0*/  @!P1 BRA `(.L_x_274) ;  /* 0x00000000000c9947 */ /* 0x004fec0003800000 */
[----:B------:R-:W2:Y:S02]  /*08c0*/  @P4 LDG.E R2, desc[UR18][R12.64+0x4] ;  /* 0x000004120c024981 */ /* 0x000ea4000c1e1900 */
[----:B--2--5:R-:W-:-:S06]  /*08d0*/  @P4 IADD3 R11, PT, PT, R2, -R241, RZ ;  /* 0x800000f1020b4210 */ /* 0x024fcc0007ffe0ff */
[----:B------:R1:W5:Y:S02]  /*08e0*/  @!P4 LDG.E R11, desc[UR18][R12.64] ;  /* 0x000000120c0bc981 */ /* 0x000364000c1e1900 */
.L_x_274:
[----:B------:R-:W-:Y:S01]  /*08f0*/  IMAD.SHL.U32 R230, R204, 0x40, RZ ;  /* 0x00000040cce67824 */ /* 0x000fe200078e00ff */
[----:B-----5:R-:W-:Y:S01]  /*0900*/  @!P3 IADD3 R239, PT, PT, R0, R11, -R238 ;  /* 0x0000000b00efb210 */ /* 0x020fe20007ffe8ee */
[----:B------:R-:W-:-:S03]  /*0910*/  @P2 IMAD.IADD R9, R7, 0x1, -R6 ;  /* 0x0000000107092824 */ /* 0x000fc600078e0a06 */
[----:B------:R-:W-:-:S13]  /*0920*/  ISETP.GT.AND P0, PT, R239, R230, PT ;  /* 0x000000e6ef00720c */ /* 0x000fda0003f04270 */
        /* <DEDUP_REMOVED lines=27> */
[----:B------:R-:W-:Y:S06]  /*0ae0*/  BRA `(.L_x_277) ;  /* 0x0000000000147947 */ /* 0x000fec0003800000 */
.L_x_276:
[----:B------:R-:W1:Y:S01]  /*0af0*/  LDCU.64 UR14, c[0x0][0x3b8] ;  /* 0x00007700ff0e77ac */ /* 0x000e620008000a00 */
[----:B------:R-:W-:-:S05]  /*0b00*/  IADD3 R16, PT, PT, R238, R241, RZ ;  /* 0x000000f1ee107210 */ /* 0x000fca0007ffe0ff */
[C---:B-1----:R-:W-:Y:S02]  /*0b10*/  IMAD R13, R16.reuse, UR15, RZ ;  /* 0x0000000f100d7c24 */ /* 0x042fe4000f8e02ff */
[----:B------:R-:W-:-:S05]  /*0b20*/  IMAD.WIDE.U32 R16, R16, UR14, RZ ;  /* 0x0000000e10107c25 */ /* 0x000fca000f8e00ff */
[----:B------:R-:W-:Y:S02]  /*0b30*/  IADD3 R13, PT, PT, R17, R13, RZ ;  /* 0x0000000d110d7210 */ /* 0x000fe40007ffe0ff */
.L_x_277:
[----:B------:R-:W1:Y:S01]  /*0b40*/  LDC R3, c[0x0][0x3e8] ;  /* 0x0000fa00ff037b82 */ /* 0x000e620000000800 */
[----:B------:R-:W-:Y:S01]  /*0b50*/  IMAD.MOV.U32 R10, RZ, RZ, RZ ;  /* 0x000000ffff0a7224 */ /* 0x000fe200078e00ff */
[----:B-1----:R-:W-:-:S04]  /*0b60*/  IABS R5, R3 ;  /* 0x0000000300057213 */ /* 0x002fc80000000000 */
[----:B------:R-:W1:Y:S08]  /*0b70*/  I2F.RP R8, R5 ;  /* 0x0000000500087306 */ /* 0x000e700000209400 */
[----:B-1----:R-:W1:Y:S02]  /*0b80*/  MUFU.RCP R7, R8 ;  /* 0x0000000800077308 */ /* 0x002e640000001000 */
[----:B-1----:R-:W-:-:S06]  /*0b90*/  VIADD R7, R7, 0xffffffe ;  /* 0x0ffffffe07077836 */ /* 0x002fcc0000000000 */
[----:B------:R-:W1:Y:S02]  /*0ba0*/  F2I.FTZ.U32.TRUNC.NTZ R11, R7 ;  /* 0x00000007000b7305 */ /* 0x000e64000021f000 */
[----:B-1----:R-:W-:-:S04]  /*0bb0*/  IMAD.MOV R2, RZ, RZ, -R11 ;  /* 0x000000ffff027224 */ /* 0x002fc800078e0a0b */
[----:B------:R-:W-:Y:S01]  /*0bc0*/  IMAD R4, R2, R5, RZ ;  /* 0x0000000502047224 */ /* 0x000fe200078e02ff */
[----:B------:R-:W-:-:S03]  /*0bd0*/  IABS R2, R194 ;  /* 0x000000c200027213 */ /* 0x000fc60000000000 */
[----:B------:R-:W-:Y:S01]  /*0be0*/  IMAD.HI.U32 R11, R11, R4, R10 ;  /* 0x000000040b0b7227 */ /* 0x000fe200078e000a */
[----:B------:R-:W-:-:S05]  /*0bf0*/  MOV R4, R2 ;  /* 0x0000000200047202 */ /* 0x000fca0000000f00 */
[----:B------:R-:W-:Y:S01]  /*0c00*/  IMAD.HI.U32 R10, R11, R4, RZ ;  /* 0x000000040b0a7227 */ /* 0x000fe200078e00ff */
[----:B------:R-:W-:-:S03]  /*0c10*/  SHF.R.S32.HI R11, RZ, 0x1f, R230 ;  /* 0x0000001fff0b7819 */ /* 0x000fc600000114e6 */
[----:B------:R-:W-:-:S04]  /*0c20*/  IMAD.MOV R2, RZ, RZ, -R10 ;  /* 0x000000ffff027224 */ /* 0x000fc800078e0a0a */
[----:B------:R-:W-:-:S05]  /*0c30*/  IMAD R2, R5, R2, R4 ;  /* 0x0000000205027224 */ /* 0x000fca00078e0204 */
[----:B------:R-:W-:-:S13]  /*0c40*/  ISETP.GT.U32.AND P1, PT, R5, R2, PT ;  /* 0x000000020500720c */ /* 0x000fda0003f24070 */
[----:B------:R-:W-:Y:S01]  /*0c50*/  @!P1 IMAD.IADD R2, R2, 0x1, -R5 ;  /* 0x0000000102029824 */ /* 0x000fe200078e0a05 */
[----:B------:R-:W-:Y:S02]  /*0c60*/  @!P1 IADD3 R10, PT, PT, R10, 0x1, RZ ;  /* 0x000000010a0a9810 */ /* 0x000fe40007ffe0ff */
[----:B------:R-:W-:Y:S02]  /*0c70*/  ISETP.NE.AND P1, PT, R3, RZ, PT ;  /* 0x000000ff0300720c */ /* 0x000fe40003f25270 */
[----:B------:R-:W-:Y:S02]  /*0c80*/  ISETP.GE.U32.AND P4, PT, R2, R5, PT ;  /* 0x000000050200720c */ /* 0x000fe40003f86070 */
[----:B------:R-:W-:-:S04]  /*0c90*/  LOP3.LUT R2, R194, R3, RZ, 0x3c, !PT ;  /* 0x00000003c2027212 */ /* 0x000fc800078e3cff */
[----:B------:R-:W-:-:S07]  /*0ca0*/  ISETP.GE.AND P0, PT, R2, RZ, PT ;  /* 0x000000ff0200720c */ /* 0x000fce0003f06270 */
[----:B------:R-:W-:-:S06]  /*0cb0*/  @P4 VIADD R10, R10, 0x1 ;  /* 0x000000010a0a4836 */ /* 0x000fcc0000000000 */
        /* <DEDUP_REMOVED lines=14> */
.L_x_278:
[----:B------:R-:W1:Y:S01]  /*0da0*/  LDCU.64 UR12, c[0x0][0x3c0] ;  /* 0x00007800ff0c77ac */ /* 0x000e620008000a00 */
[----:B------:R-:W-:-:S05]  /*0db0*/  IADD3 R2, PT, PT, R238, R241, RZ ;  /* 0x000000f1ee027210 */ /* 0x000fca0007ffe0ff */
[C---:B-1----:R-:W-:Y:S02]  /*0dc0*/  IMAD R12, R2.reuse, UR13, RZ ;  /* 0x0000000d020c7c24 */ /* 0x042fe4000f8e02ff */
[----:B------:R-:W-:-:S05]  /*0dd0*/  IMAD.WIDE.U32 R14, R2, UR12, RZ ;  /* 0x0000000c020e7c25 */ /* 0x000fca000f8e00ff */
[----:B------:R-:W-:-:S07]  /*0de0*/  IADD3 R12, PT, PT, R15, R12, RZ ;  /* 0x0000000c0f0c7210 */ /* 0x000fce0007ffe0ff */
.L_x_279:
        /* <DEDUP_REMOVED lines=27> */
.L_x_280:
[-C--:B------:R-:W-:Y:S02]  /*0fa0*/  IMAD R20, R33, R6.reuse, RZ ;  /* 0x0000000621147224 */ /* 0x080fe400078e02ff */
[----:B------:R-:W-:-:S05]  /*0fb0*/  IMAD.WIDE.U32 R26, R32, R6, RZ ;  /* 0x00000006201a7225 */ /* 0x000fca00078e00ff */
[----:B------:R-:W-:-:S07]  /*0fc0*/  IADD3 R20, PT, PT, R27, R20, RZ ;  /* 0x000000141b147210 */ /* 0x000fce0007ffe0ff */
.L_x_281:
        /* <DEDUP_REMOVED lines=20> */
.L_x_282:
[----:B------:R-:W1:Y:S01]  /*1110*/  LDC R17, c[0x0][0x434] ;  /* 0x00010d00ff117b82 */ /* 0x000e620000000800 */
[----:B------:R-:W-:-:S04]  /*1120*/  IMAD R2, R199, UR6, R194 ;  /* 0x00000006c7027c24 */ /* 0x000fc8000f8e02c2 */
[----:B-1----:R-:W-:-:S03]  /*1130*/  IMAD R17, R2, R17, RZ ;  /* 0x0000001102117224 */ /* 0x002fc600078e02ff */
.L_x_283:
        /* <DEDUP_REMOVED lines=11> */
.L_x_284:
[----:B------:R-:W1:Y:S01]  /*11f0*/  LDC R25, c[0x0][0x444] ;  /* 0x00011100ff197b82 */ /* 0x000e620000000800 */
[----:B------:R-:W-:-:S04]  /*1200*/  IMAD R2, R199, UR6, R194 ;  /* 0x00000006c7027c24 */ /* 0x000fc8000f8e02c2 */
[----:B-1----:R-:W-:-:S07]  /*1210*/  IMAD R25, R2, R25, RZ ;  /* 0x0000001902197224 */ /* 0x002fce00078e02ff */
.L_x_285:
[----:B------:R-:W1:Y:S01]  /*1220*/  S2R R15, SR_TID.X ;  /* 0x00000000000f7919 */ /* 0x000e620000002100 */
[----:B------:R-:W2:Y:S01]  /*1230*/  LDC.64 R6, c[0x0][0x5f8] ;  /* 0x00017e00ff067b82 */ /* 0x000ea20000000a00 */
[----:B------:R-:W-:Y:S01]  /*1240*/  IMAD R31, R31, UR6, RZ ;  /* 0x000000061f1f7c24 */ /* 0x000fe2000f8e02ff */
[--C-:B------:R-:W-:Y:S01]  /*1250*/  IADD3 R33, P1, P0, R28, R26, R21.reuse ;  /* 0x0000001a1c217210 */ /* 0x100fe2000783e015 */
[----:B------:R-:W3:Y:S01]  /*1260*/  LDCU.64 UR6, c[0x0][0x3c8] ;  /* 0x00007900ff0677ac */ /* 0x000ee20008000a00 */
[----:B------:R-:W-:Y:S01]  /*1270*/  SHF.R.S32.HI R21, RZ, 0x1f, R21 ;  /* 0x0000001fff157819 */ /* 0x000fe20000011415 */
[----:B------:R-:W-:Y:S01]  /*1280*/  IMAD R25, R18, 0x40, R25 ;  /* 0x0000004012197824 */ /* 0x000fe200078e0219 */
[----:B------:R-:W-:Y:S01]  /*1290*/  IADD3 R34, P3, PT, R202, R34, RZ ;  /* 0x00000022ca227210 */ /* 0x000fe20007f7e0ff */
[----:B------:R-:W4:Y:S01]  /*12a0*/  LDCU.64 UR10, c[0x0][0x380] ;  /* 0x00007000ff0a77ac */ /* 0x000f220008000a00 */
[----:B------:R-:W5:Y:S01]  /*12b0*/  LDC.64 R4, c[0x0][0x3b0] ;  /* 0x0000ec00ff047b82 */ /* 0x000f620000000a00 */
[----:B------:R-:W-:Y:S01]  /*12c0*/  ISETP.NE.AND P4, PT, RZ, UR5, PT ;  /* 0x00000005ff007c0c */ /* 0x000fe2000bf85270 */
[----:B------:R-:W-:Y:S01]  /*12d0*/  IMAD R17, R18, 0x40, R17 ;  /* 0x0000004012117824 */ /* 0x000fe200078e0211 */
[----:B------:R-:W-:Y:S01]  /*12e0*/  IADD3.X R27, PT, PT, R27, R20, R21, P1, P0 ;  /* 0x000000141b1b7210 */ /* 0x000fe20000fe0415 */
[----:B------:R-:W-:Y:S01]  /*12f0*/  IMAD.MOV.U32 R20, RZ, RZ, R202 ;  /* 0x000000ffff147224 */ /* 0x000fe200078e00ca */
[----:B------:R-:W4:Y:S01]  /*1300*/  LDCU.64 UR4, c[0x0][0x570] ;  /* 0x0000ae00ff0477ac */ /* 0x000f220008000a00 */
[----:B------:R-:W-:Y:S01]  /*1310*/  IMAD.MOV.U32 R21, RZ, RZ, RZ ;  /* 0x000000ffff157224 */ /* 0x000fe200078e00ff */
[----:B------:R-:W-:Y:S01]  /*1320*/  BSSY.RECONVERGENT B1, `(.L_x_275) ;  /* 0x0000693000017945 */ /* 0x000fe20003800200 */
[----:B------:R-:W3:Y:S01]  /*1330*/  LDC.64 R2, c[0x0][0x590] ;  /* 0x00016400ff027b82 */ /* 0x000ee20000000a00 */
[----:B------:R-:W-:-:S02]  /*1340*/  IMAD.X R35, RZ, RZ, R24, P3 ;  /* 0x000000ffff237224 */ /* 0x000fc400018e0618 */
[----:B--2---:R-:W-:-:S05]  /*1350*/  IMAD.WIDE.U32 R36, R6, UR16, RZ ;  /* 0x0000001006247c25 */ /* 0x004fca000f8e00ff */
[----:B------:R-:W2:Y:S01]  /*1360*/  LDC R26, c[0x0][0x508] ;  /* 0x00014200ff1a7b82 */ /* 0x000ea20000000800 */
[----:B------:R-:W-:Y:S02]  /*1370*/  SEL R30, R36, RZ, P4 ;  /* 0x000000ff241e7207 */ /* 0x000fe40002000000 */
[----:B-1----:R-:W-:Y:S01]  /*1380*/  LOP3.LUT R29, R15, 0x1f, RZ, 0xc0, !PT ;  /* 0x0000001f0f1d7812 */ /* 0x002fe200078ec0ff */
[----:B-----5:R-:W-:-:S04]  /*1390*/  IMAD R24, R23, R4, RZ ;  /* 0x0000000417187224 */ /* 0x020fc800078e02ff */
[----:B------:R-:W1:Y:S01]  /*13a0*/  LDC.64 R248, c[0x0][0x420] ;  /* 0x00010800fff87b82 */ /* 0x000e620000000a00 */
[----:B------:R-:W-:Y:S02]  /*13b0*/  IMAD R28, R200, R31, R29 ;  /* 0x0000001fc81c7224 */ /* 0x000fe400078e021d */
[----:B------:R-:W-:Y:S02]  /*13c0*/  IMAD R29, R7, UR16, R37 ;  /* 0x00000010071d7c24 */ /* 0x000fe4000f8e0225 */
[----:B------:R-:W-:-:S03]  /*13d0*/  IMAD.WIDE.U32 R36, R19, R4, R20 ;  /* 0x0000000413247225 */ /* 0x000fc600078e0014 */
[----:B------:R-:W5:Y:S01]  /*13e0*/  LDC.64 R6, c[0x0][0x598] ;  /* 0x00016600ff067b82 */ /* 0x000f620000000a00 */
[----:B------:R-:W-:Y:S01]  /*13f0*/  IADD3 R30, P1, P0, R28, R33, R30 ;  /* 0x000000211c1e7210 */ /* 0x000fe2000783e01e */
[----:B---3--:R-:W-:Y:S01]  /*1400*/  IMAD R32, R23, R2, RZ ;  /* 0x0000000217207224 */ /* 0x008fe200078e02ff */
[----:B------:R-:W-:Y:S01]  /*1410*/  IADD3 R22, P3, PT, R22, R36, RZ ;  /* 0x0000002416167210 */ /* 0x000fe20007f7e0ff */
[C---:B------:R-:W-:Y:S01]  /*1420*/  IMAD R23, R19.reuse, R5, R24 ;  /* 0x0000000513177224 */ /* 0x040fe200078e0218 */
[----:B------:R-:W-:Y:S01]  /*1430*/  SHF.R.S32.HI R28, RZ, 0x1f, R28 ;  /* 0x0000001fff1c7819 */ /* 0x000fe2000001141c */
[----:B------:R-:W-:Y:S01]  /*1440*/  IMAD R32, R19, R3, R32 ;  /* 0x0000000313207224 */ /* 0x000fe200078e0220 */
[----:B------:R-:W-:Y:S01]  /*1450*/  SEL R29, R29, RZ, P4 ;  /* 0x000000ff1d1d7207 */ /* 0x000fe20002000000 */
[----:B------:R-:W-:Y:S01]  /*1460*/  IMAD.WIDE.U32 R34, R19, R2, R34 ;  /* 0x0000000213227225 */ /* 0x000fe200078e0022 */
[----:B------:R-:W-:Y:S02]  /*1470*/  IADD3.X R23, PT, PT, R0, R37, R23, P3, !PT ;  /* 0x0000002500177210 */ /* 0x000fe40001ffe417 */
[----:B------:R-:W-:Y:S01]  /*1480*/  IADD3 R0, PT, PT, R230, R9, RZ ;  /* 0x00000009e6007210 */ /* 0x000fe20007ffe0ff */
[----:B------:R-:W-:Y:S01]  /*1490*/  IMAD.IADD R35, R35, 0x1, R32 ;  /* 0x0000000123237824 */ /* 0x000fe200078e0220 */
[----:B------:R-:W-:Y:S01]  /*14a0*/  IADD3.X R28, PT, PT, R28, R27, R29, P1, P0 ;  /* 0x0000001b1c1c7210 */ /* 0x000fe20000fe041d */
[----:B------:R-:W-:Y:S01]  /*14b0*/  IMAD.SHL.U32 R31, R31, 0x40, RZ ;  /* 0x000000401f1f7824 */ /* 0x000fe200078e00ff */
[----:B--2---:R-:W-:Y:S01]  /*14c0*/  IADD3 R26, PT, PT, R0, -R26, -R239 ;  /* 0x8000001a001a7210 */ /* 0x004fe20007ffe8ef */
[----:B------:R-:W-:Y:S01]  /*14d0*/  IMAD.WIDE.U32 R22, R194, UR6, R22 ;  /* 0x00000006c2167c25 */ /* 0x000fe2000f8e0016 */
[----:B------:R-:W-:-:S02]  /*14e0*/  SHF.L.U64.HI R226, R2, 0x5, R3 ;  /* 0x0000000502e27819 */ /* 0x000fc40000010203 */
[C---:B------:R-:W-:Y:S01]  /*14f0*/  IADD3 R30, P0, PT, R31.reuse, R30, RZ ;  /* 0x0000001e1f1e7210 */ /* 0x040fe20007f1e0ff */
[----:B------:R-:W-:Y:S01]  /*1500*/  IMAD R23, R194, UR7, R23 ;  /* 0x00000007c2177c24 */ /* 0x000fe2000f8e0217 */
[----:B------:R-:W2:Y:S01]  /*1510*/  LDCU.64 UR6, c[0x0][0x550] ;  /* 0x0000aa00ff0677ac */ /* 0x000ea20008000a00 */
[----:B------:R-:W-:Y:S01]  /*1520*/  SHF.L.U32 R227, R2, 0x5, RZ ;  /* 0x0000000502e37819 */ /* 0x000fe200000006ff */
[C---:B-----5:R-:W-:Y:S01]  /*1530*/  IMAD.WIDE.U32 R32, R194.reuse, R6, R34 ;  /* 0x00000006c2207225 */ /* 0x060fe200078e0022 */
[----:B------:R-:W-:Y:S02]  /*1540*/  LEA.HI.X.SX32 R31, R31, R28, 0x1, P0 ;  /* 0x0000001c1f1f7211 */ /* 0x000fe400000f0eff */
[----:B------:R-:W3:Y:S01]  /*1550*/  LDC.64 R28, c[0x0][0x5e8] ;  /* 0x00017a00ff1c7b82 */ /* 0x000ee20000000a00 */
[----:B------:R-:W-:Y:S01]  /*1560*/  IMAD R33, R194, R7, R33 ;  /* 0x00000007c2217224 */ /* 0x000fe200078e0221 */
[----:B------:R-:W-:Y:S01]  /*1570*/  SHF.R.S32.HI R7, RZ, 0x1f, R26 ;  /* 0x0000001fff077819 */ /* 0x000fe2000001141a */
[----:B------:R-:W-:Y:S01]  /*1580*/  IMAD.WIDE.U32 R22, R203, R4, R22 ;  /* 0x00000004cb167225 */ /* 0x000fe200078e0016 */
[----:B----4-:R-:W-:-:S02]  /*1590*/  LEA R242, P0, R30, UR4, 0x2 ;  /* 0x000000041ef27c11 */ /* 0x010fc4000f8010ff */
[----:B------:R-:W-:Y:S01]  /*15a0*/  LEA.HI R7, R7, R26, RZ, 0x6 ;  /* 0x0000001a07077211 */ /* 0x000fe200078f30ff */
[C---:B------:R-:W-:Y:S01]  /*15b0*/  IMAD R6, R203.reuse, R5, R23 ;  /* 0x00000005cb067224 */ /* 0x040fe200078e0217 */
[C---:B------:R-:W-:Y:S01]  /*15c0*/  LEA R246, P1, R22.reuse, UR10, 0x1 ;  /* 0x0000000a16f67c11 */ /* 0x040fe2000f8208ff */
[C---:B------:R-:W-:Y:S01]  /*15d0*/  IMAD.WIDE.U32 R26, R203.reuse, R2, R32 ;  /* 0x00000002cb1a7225 */ /* 0x040fe200078e0020 */
[----:B------:R-:W-:Y:S02]  /*15e0*/  SHF.R.S32.HI R7, RZ, 0x6, R7 ;  /* 0x00000006ff077819 */ /* 0x000fe40000011407 */
[----:B------:R-:W-:Y:S01]  /*15f0*/  LEA.HI.X R247, R22, UR11, R6, 0x1, P1 ;  /* 0x0000000b16f77c11 */ /* 0x000fe200088f0c06 */
[----:B------:R-:W-:Y:S01]  /*1600*/  IMAD R19, R203, R3, R27 ;  /* 0x00000003cb137224 */ /* 0x000fe200078e021b */
[----:B------:R-:W-:Y:S01]  /*1610*/  VIMNMX R224, PT, PT, RZ, R7, !PT ;  /* 0x00000007ffe07248 */ /* 0x000fe20007fe0100 */
[----:B-1----:R-:W-:Y:S01]  /*1620*/  IMAD.WIDE R248, R17, 0x4, R248 ;  /* 0x0000000411f87825 */ /* 0x002fe200078e02f8 */
[----:B------:R-:W-:-:S02]  /*1630*/  LEA.HI.X R243, R30, UR5, R31, 0x2, P0 ;  /* 0x000000051ef37c11 */ /* 0x000fc400080f141f */
[----:B------:R-:W-:Y:S01]  /*1640*/  ISETP.GT.AND P1, PT, R237, R224, PT ;  /* 0x000000e0ed00720c */ /* 0x000fe20003f24270 */
[----:B------:R-:W-:Y:S01]  /*1650*/  IMAD.SHL.U32 R7, R4, 0x20, RZ ;  /* 0x0000002004077824 */ /* 0x000fe200078e00ff */
[----:B--2---:R-:W-:Y:S02]  /*1660*/  LEA R244, P0, R26, UR6, 0x1 ;  /* 0x000000061af47c11 */ /* 0x004fe4000f8008ff */
[----:B------:R-:W-:Y:S02]  /*1670*/  SHF.L.U64.HI R5, R4, 0x5, R5 ;  /* 0x0000000504057819 */ /* 0x000fe40000010205 */
[----:B------:R-:W-:Y:S01]  /*1680*/  LEA.HI.X R245, R26, UR7, R19, 0x1, P0 ;  /* 0x000000071af57c11 */ /* 0x000fe200080f0c13 */
[----:B---3--:R-:W-:Y:S01]  /*1690*/  IMAD.WIDE R228, R25, 0x4, R28 ;  /* 0x0000000419e47825 */ /* 0x008fe200078e021c */
[----:B------:R-:W-:-:S05]  /*16a0*/  IADD3 R6, P0, PT, R203, 0x20, RZ ;  /* 0x00000020cb067810 */ /* 0x000fca0007f1e0ff */
        /* <DEDUP_REMOVED lines=12> */
[----:B------:R-:W-:Y:S05]  /*1770*/  BRA `(.L_x_288) ;  /* 0x0000000000147947 */ /* 0x000fea0003800000 */
.L_x_287:
[----:B------:R-:W1:Y:S01]  /*1780*/  LDCU.64 UR10, c[0x0][0x5c0] ;  /* 0x0000b800ff0a77ac */ /* 0x000e620008000a00 */
[----:B------:R-:W-:-:S05]  /*1790*/  IADD3 R0, PT, PT, R238, R241, RZ ;  /* 0x000000f1ee007210 */ /* 0x000fca0007ffe0ff */
[C---:B-1----:R-:W-:Y:S02]  /*17a0*/  IMAD R3, R0.reuse, UR11, RZ ;  /* 0x0000000b00037c24 */ /* 0x042fe4000f8e02ff */
[----:B------:R-:W-:-:S05]  /*17b0*/  IMAD.WIDE.U32 R4, R0, UR10, RZ ;  /* 0x0000000a00047c25 */ /* 0x000fca000f8e00ff */
[----:B------:R-:W-:Y:S02]  /*17c0*/  IADD3 R0, PT, PT, R5, R3, RZ ;  /* 0x0000000305007210 */ /* 0x000fe40007ffe0ff */
.L_x_288:
        /* <DEDUP_REMOVED lines=11> */
.L_x_289:
[----:B------:R-:W1:Y:S01]  /*1880*/  LDCU.64 UR6, c[0x0][0x5c8] ;  /* 0x0000b900ff0677ac */ /* 0x000e620008000a00 */
[----:B------:R-:W-:-:S05]  /*1890*/  IADD3 R238, PT, PT, R238, R241, RZ ;  /* 0x000000f1eeee7210 */ /* 0x000fca0007ffe0ff */
[C---:B-1----:R-:W-:Y:S02]  /*18a0*/  IMAD R5, R238.reuse, UR7, RZ ;  /* 0x00000007ee057c24 */ /* 0x042fe4000f8e02ff */
[----:B------:R-:W-:-:S05]  /*18b0*/  IMAD.WIDE.U32 R8, R238, UR6, RZ ;  /* 0x00000006ee087c25 */ /* 0x000fca000f8e00ff */
[----:B------:R-:W-:Y:S02]  /*18c0*/  IADD3 R5, PT, PT, R9, R5, RZ ;  /* 0x0000000509057210 */ /* 0x000fe40007ffe0ff */
.L_x_290:
[----:B------:R-:W1:Y:S01]  /*18d0*/  LDCU.64 UR4, c[0x0][0x5d8] ;  /* 0x0000bb00ff0477ac */ /* 0x000e620008000a00 */
[----:B------:R-:W-:Y:S01]  /*18e0*/  IMAD R3, R11, UR10, RZ ;  /* 0x0000000a0b037c24 */ /* 0x000fe2000f8e02ff */
[C---:B------:R-:W-:Y:S01]  /*18f0*/  IADD3 R239, PT, PT, -R230.reuse, R239, RZ ;  /* 0x000000efe6ef7210 */ /* 0x040fe20007ffe1ff */
[C---:B------:R-:W-:Y:S01]  /*1900*/  IMAD.WIDE.U32 R12, R230.reuse, UR10, R20 ;  /* 0x0000000ae60c7c25 */ /* 0x040fe2000f8e0014 */
        /* <DEDUP_REMOVED lines=23> */
.L_x_292:
[----:B------:R-:W-:Y:S05]  /*1a80*/  BSYNC.RECONVERGENT B0 ;  /* 0x0000000000007941 */ /* 0x000fea0003800200 */
.L_x_291:
        /* <DEDUP_REMOVED lines=17> */
.L_x_294:
[----:B------:R-:W-:Y:S05]  /*1ba0*/  BSYNC.RECONVERGENT B0 ;  /* 0x0000000000007941 */ /* 0x000fea0003800200 */
.L_x_293:
[----:B------:R-:W3:Y:S01]  /*1bb0*/  LDCU.64 UR4, c[0x0][0x5e0] ;  /* 0x0000bc00ff0477ac */ /* 0x000ee20008000a00 */
[----:B------:R-:W-:Y:S01]  /*1bc0*/  IMAD.WIDE.U32 R12, R230, UR6, R20 ;  /* 0x00000006e60c7c25 */ /* 0x000fe2000f8e0014 */
[----:B------:R-:W-:Y:S03]  /*1bd0*/  BSSY.RECONVERGENT B0, `(.L_x_295) ;  /* 0x0000016000007945 */ /* 0x000fe60003800200 */
[----:B------:R-:W-:Y:S01]  /*1be0*/  IMAD R11, R11, UR6, RZ ;  /* 0x000000060b0b7c24 */ /* 0x000fe2000f8e02ff */
[----:B------:R-:W-:-:S03]  /*1bf0*/  IADD3 R8, P0, PT, R8, R12, RZ ;  /* 0x0000000c08087210 */ /* 0x000fc60007f1e0ff */
[----:B------:R-:W-:-:S05]  /*1c00*/  IMAD R11, R230, UR7, R11 ;  /* 0x00000007e60b7c24 */ /* 0x000fca000f8e020b */
[----:B------:R-:W-:-:S03]  /*1c10*/  IADD3.X R9, PT, PT, R5, R13, R11, P0, !PT ;  /* 0x0000000d05097210 */ /* 0x000fc600007fe40b */
        /* <DEDUP_REMOVED lines=17> */
.L_x_296:
[----:B------:R-:W-:Y:S05]  /*1d30*/  BSYNC.RECONVERGENT B0 ;  /* 0x0000000000007941 */ /* 0x000fea0003800200 */
.L_x_295:
[----:B------:R-:W-:Y:S05]  /*1d40*/  @P4 BRA `(.L_x_297) ;  /* 0x0000005c00c04947 */ /* 0x000fea0003800000 */
[----:B------:R-:W4:Y:S01]  /*1d50*/  LDCU UR10, c[0x0][0x440] ;  /* 0x00008800ff0a77ac */ /* 0x000f220008000800 */
[----:B---3--:R-:W-:Y:S02]  /*1d60*/  IMAD R5, R2, UR6, RZ ;  /* 0x0000000602057c24 */ /* 0x008fe4000f8e02ff */
[----:B------:R-:W-:Y:S01]  /*1d70*/  IMAD.MOV.U32 R2, RZ, RZ, R8 ;  /* 0x000000ffff027224 */ /* 0x000fe200078e0008 */
[----:B------:R-:W3:Y:S01]  /*1d80*/  LDCU.64 UR4, c[0x0][0x568] ;  /* 0x0000ad00ff0477ac */ /* 0x000ee20008000a00 */
        /* <DEDUP_REMOVED lines=13> */
.L_x_286:
[C---:B------:R-:W-:Y:S01]  /*1e60*/  IMAD R3, R18.reuse, -0x40, R9 ;  /* 0xffffffc012037824 */ /* 0x040fe200078e0209 */
[----:B------:R-:W-:Y:S01]  /*1e70*/  @P4 BAR.SYNC.DEFER_BLOCKING 0x0 ;  /* 0x0000000000004b1d */ /* 0x000fe20000010000 */
[----:B------:R-:W-:-:S03]  /*1e80*/  LOP3.LUT R4, R18, 0x80000001, RZ, 0xc0, !PT ;  /* 0x8000000112047812 */ /* 0x000fc600078ec0ff */
[----:B------:R-:W-:Y:S02]  /*1e90*/  ISETP.GE.AND P4, PT, R203, R3, PT ;  /* 0x00000003cb00720c */ /* 0x000fe40003f86270 */
[----:B------:R-:W-:Y:S01]  /*1ea0*/  ISETP.NE.AND P0, PT, R4, 0x1, PT ;  /* 0x000000010400780c */ /* 0x000fe20003f05270 */
[----:B------:R-:W-:Y:S03]  /*1eb0*/  BSSY.RECONVERGENT B0, `(.L_x_298) ;  /* 0x000001c000007945 */ /* 0x000fe60003800200 */
[----:B------:R-:W-:-:S07]  /*1ec0*/  SEL R4, RZ, 0x6000, P0 ;  /* 0x00006000ff047807 */ /* 0x000fce0000000000 */
        /* <DEDUP_REMOVED lines=21> */
.L_x_300:
[----:B------:R2:W-:Y:S01]  /*2020*/  STS.128 [R211+0x10000], RZ ;  /* 0x010000ffd3007388 */ /* 0x0005e20000000c00 */
[----:B------:R-:W-:Y:S05]  /*2030*/  BRA `(.L_x_301) ;  /* 0x00000000000c7947 */ /* 0x000fea0003800000 */
.L_x_299:
[----:B------:R1:W-:Y:S04]  /*2040*/  STS.128 [R211+0xc000], RZ ;  /* 0x00c000ffd3007388 */ /* 0x0003e80000000c00 */
[----:B------:R1:W-:Y:S04]  /*2050*/  STS.128 [R211+0xe000], RZ ;  /* 0x00e000ffd3007388 */ /* 0x0003e80000000c00 */
[----:B------:R1:W-:Y:S02]  /*2060*/  STS.128 [R211+0x10000], RZ ;  /* 0x010000ffd3007388 */ /* 0x0003e40000000c00 */
.L_x_301:
[----:B------:R-:W-:Y:S05]  /*2070*/  BSYNC.RECONVERGENT B0 ;  /* 0x0000000000007941 */ /* 0x000fea0003800200 */
.L_x_298:
[----:B------:R-:W-:Y:S01]  /*2080*/  ISETP.GE.AND P3, PT, R196, R3, PT ;  /* 0x00000003c400720c */ /* 0x000fe20003f66270 */
[----:B------:R-:W-:-:S12]  /*2090*/  BSSY.RECONVERGENT B0, `(.L_x_302) ;  /* 0x000001c000007945 */ /* 0x000fd80003800200 */
[----:B------:R4:W-:Y:S04]  /*20a0*/  @P3 STS.128 [R211+0xd000], RZ ;  /* 0x00d000ffd3003388 */ /* 0x0009e80000000c00 */
[----:B------:R4:W-:Y:S04]  /*20b0*/  @P3 STS.128 [R211+0xf000], RZ ;  /* 0x00f000ffd3003388 */ /* 0x0009e80000000c00 */
[----:B------:R4:W-:Y:S01]  /*20c0*/  @P3 STS.128 [R211+0x11000], RZ ;  /* 0x011000ffd3003388 */ /* 0x0009e20000000c00 */
[----:B------:R-:W-:Y:S05]  /*20d0*/  @P3 BRA `(.L_x_303) ;  /* 0x00000000005c3947 */ /* 0x000fea0003800000 */
[----:B------:R-:W5:Y:S01]  /*20e0*/  LDCU UR4, c[0x0][0x440] ;  /* 0x00008800ff0477ac */ /* 0x000f620008000800 */
        /* <DEDUP_REMOVED lines=21> */
.L_x_304:
[----:B------:R1:W-:Y:S02]  /*2240*/  STS.128 [R211+0x11000], RZ ;  /* 0x011000ffd3007388 */ /* 0x0003e40000000c00 */
.L_x_303:
[----:B------:R-:W-:Y:S05]  /*2250*/  BSYNC.RECONVERGENT B0 ;  /* 0x0000000000007941 */ /* 0x000fea0003800200 */
.L_x_302:
        /* <DEDUP_REMOVED lines=23> */
.L_x_307:
[----:B------:R1:W-:Y:S01]  /*23d0*/  STS.128 [R235+0x4000], RZ ;  /* 0x004000ffeb007388 */ /* 0x0003e20000000c00 */
[----:B------:R-:W-:Y:S05]  /*23e0*/  BRA `(.L_x_308) ;  /* 0x00000000000c7947 */ /* 0x000fea0003800000 */
.L_x_306:
[----:B------:R1:W-:Y:S04]  /*23f0*/  STS.128 [R235], RZ ;  /* 0x000000ffeb007388 */ /* 0x0003e80000000c00 */
[----:B------:R1:W-:Y:S04]  /*2400*/  STS.128 [R235+0x2000], RZ ;  /* 0x002000ffeb007388 */ /* 0x0003e80000000c00 */
[----:B------:R1:W-:Y:S02]  /*2410*/  STS.128 [R235+0x4000], RZ ;  /* 0x004000ffeb007388 */ /* 0x0003e40000000c00 */
.L_x_308:
[----:B------:R-:W-:Y:S05]  /*2420*/  BSYNC.RECONVERGENT B0 ;  /* 0x0000000000007941 */ /* 0x000fea0003800200 */
.L_x_305:
[----:B------:R1:W-:Y:S01]  /*2430*/  @P3 STS.128 [R235+0x1000], RZ ;  /* 0x001000ffeb003388 */ /* 0x0003e20000000c00 */
[----:B------:R-:W-:Y:S03]  /*2440*/  BSSY.RECONVERGENT B0, `(.L_x_309) ;  /* 0x000001b000007945 */ /* 0x000fe60003800200 */
[----:B------:R1:W-:Y:S04]  /*2450*/  @P3 STS.128 [R235+0x3000], RZ ;  /* 0x003000ffeb003388 */ /* 0x0003e80000000c00 */
[----:B------:R1:W-:Y:S01]  /*2460*/  @P3 STS.128 [R235+0x5000], RZ ;  /* 0x005000ffeb003388 */ /* 0x0003e20000000c00 */
[----:B------:R-:W-:Y:S05]  /*2470*/  @P3 BRA `(.L_x_310) ;  /* 0x00000000005c3947 */ /* 0x000fea0003800000 */
[----:B------:R-:W5:Y:S01]  /*2480*/  LDCU UR4, c[0x0][0x440] ;  /* 0x00008800ff0477ac */ /* 0x000f620008000800 */
        /* <DEDUP_REMOVED lines=21> */
.L_x_311:
[----:B------:R1:W-:Y:S02]  /*25e0*/  STS.128 [R235+0x5000], RZ ;  /* 0x005000ffeb007388 */ /* 0x0003e40000000c00 */
.L_x_310:
[----:B------:R-:W-:Y:S05]  /*25f0*/  BSYNC.RECONVERGENT B0 ;  /* 0x0000000000007941 */ /* 0x000fea0003800200 */
.L_x_309:
[CC--:B------:R-:W-:Y:S01]  /*2600*/  ISETP.GE.AND P1, PT, R198.reuse, R3.reuse, PT ;  /* 0x00000003c600720c */ /* 0x0c0fe20003f26270 */
[C---:B------:R-:W-:Y:S01]  /*2610*/  IMAD.WIDE.U32 R24, R198.reuse, 0x4, R248 ;  /* 0x00000004c6187825 */ /* 0x040fe200078e00f8 */
[----:B------:R-:W-:Y:S01]  /*2620*/  MOV R234, 0x7f800000 ;  /* 0x7f80000000ea7802 */ /* 0x000fe20000000f00 */
[----:B------:R-:W2:Y:S01]  /*2630*/  LDCU.64 UR4, c[0x0][0x3d0] ;  /* 0x00007a00ff0477ac */ /* 0x000ea20008000a00 */
[----:B-1----:R-:W-:Y:S02]  /*2640*/  IADD3 R18, PT, PT, R198, 0x8, RZ ;  /* 0x00000008c6127810 */ /* 0x002fe40007ffe0ff */
[----:B------:R-:W-:Y:S02]  /*2650*/  MOV R233, 0x7f800000 ;  /* 0x7f80000000e97802 */ /* 0x000fe40000000f00 */
[----:B------:R-:W-:-:S05]  /*2660*/  ISETP.GE.AND P0, PT, R18, R3, PT ;  /* 0x000000031200720c */ /* 0x000fca0003f06270 */
[----:B------:R1:W5:Y:S01]  /*2670*/  @!P1 LDG.E R234, desc[UR18][R24.64] ;  /* 0x0000001218ea9981 */ /* 0x000362000c1e1900 */
[----:B------:R-:W-:Y:S01]  /*2680*/  IMAD R3, R11, UR14, RZ ;  /* 0x0000000e0b037c24 */ /* 0x000fe2000f8e02ff */
[C---:B------:R-:W-:Y:S01]  /*2690*/  IADD3 R214, PT, PT, -R230.reuse, R239, RZ ;  /* 0x000000efe6d67210 */ /* 0x040fe20007ffe1ff */
[----:B------:R-:W-:-:S03]  /*26a0*/  IMAD.WIDE.U32 R22, R230, UR14, R20 ;  /* 0x0000000ee6167c25 */ /* 0x000fc6000f8e0014 */
[----:B------:R-:W-:Y:S01]  /*26b0*/  ISETP.GE.AND P4, PT, R203, R214, PT ;  /* 0x000000d6cb00720c */ /* 0x000fe20003f86270 */
[----:B------:R-:W-:Y:S01]  /*26c0*/  IMAD R18, R230, UR15, R3 ;  /* 0x0000000fe6127c24 */ /* 0x000fe2000f8e0203 */
[----:B------:R1:W5:Y:S01]  /*26d0*/  @!P0 LDG.E R233, desc[UR18][R24.64+0x20] ;  /* 0x0000201218e98981 */ /* 0x000362000c1e1900 */
[----:B------:R-:W-:Y:S01]  /*26e0*/  IADD3 R16, P0, PT, R16, R22, RZ ;  /* 0x0000001610107210 */ /* 0x000fe20007f1e0ff */
[----:B--2---:R-:W-:Y:S01]  /*26f0*/  IMAD R3, R8, UR4, RZ ;  /* 0x0000000408037c24 */ /* 0x004fe2000f8e02ff */
[----:B------:R-:W-:Y:S02]  /*2700*/  BSSY.RECONVERGENT B0, `(.L_x_312) ;  /* 0x0000026000007945 */ /* 0x000fe40003800200 */
[----:B------:R-:W-:Y:S01]  /*2710*/  IADD3.X R17, PT, PT, R13, R23, R18, P0, !PT ;  /* 0x000000170d117210 */ /* 0x000fe200007fe412 */
        /* <DEDUP_REMOVED lines=31> */
.L_x_314:
[----:B------:R3:W-:Y:S01]  /*2910*/  STS.128 [R211+0x16000], RZ ;  /* 0x016000ffd3007388 */ /* 0x0007e20000000c00 */
[----:B------:R-:W-:Y:S05]  /*2920*/  BRA `(.L_x_315) ;  /* 0x00000000000c7947 */ /* 0x000fea0003800000 */
.L_x_313:
[----:B------:R2:W-:Y:S04]  /*2930*/  STS.128 [R211+0x12000], RZ ;  /* 0x012000ffd3007388 */ /* 0x0005e80000000c00 */
[----:B------:R2:W-:Y:S04]  /*2940*/  STS.128 [R211+0x14000], RZ ;  /* 0x014000ffd3007388 */ /* 0x0005e80000000c00 */
[----:B------:R2:W-:Y:S02]  /*2950*/  STS.128 [R211+0x16000], RZ ;  /* 0x016000ffd3007388 */ /* 0x0005e40000000c00 */
.L_x_315:
[----:B------:R-:W-:Y:S05]  /*2960*/  BSYNC.RECONVERGENT B0 ;  /* 0x0000000000007941 */ /* 0x000fea0003800200 */
.L_x_312:
        /* <DEDUP_REMOVED lines=34> */
.L_x_318:
[----:B------:R3:W-:Y:S02]  /*2b90*/  STS.128 [R211+0x17000], RZ ;  /* 0x017000ffd3007388 */ /* 0x0007e40000000c00 */
.L_x_317:
[----:B------:R-:W-:Y:S05]  /*2ba0*/  BSYNC.RECONVERGENT B0 ;  /* 0x0000000000007941 */ /* 0x000fea0003800200 */
.L_x_316:
[----:B------:R-:W2:Y:S01]  /*2bb0*/  LDCU.64 UR4, c[0x0][0x3d8] ;  /* 0x00007b00ff0477ac */ /* 0x000ea20008000a00 */
[----:B------:R-:W-:Y:S01]  /*2bc0*/  IMAD.WIDE.U32 R16, R230, UR12, R20 ;  /* 0x0000000ce6107c25 */ /* 0x000fe2000f8e0014 */
[----:B------:R-:W-:Y:S03]  /*2bd0*/  BSSY.RECONVERGENT B0, `(.L_x_319) ;  /* 0x000002a000007945 */ /* 0x000fe60003800200 */
[----:B------:R-:W-:Y:S01]  /*2be0*/  IMAD R3, R11, UR12, RZ ;  /* 0x0000000c0b037c24 */ /* 0x000fe2000f8e02ff */
[----:B------:R-:W-:-:S03]  /*2bf0*/  IADD3 R16, P0, PT, R14, R16, RZ ;  /* 0x000000100e107210 */ /* 0x000fc60007f1e0ff */
[----:B------:R-:W-:-:S05]  /*2c00*/  IMAD R3, R230, UR13, R3 ;  /* 0x0000000de6037c24 */ /* 0x000fca000f8e0203 */
[----:B------:R-:W-:Y:S01]  /*2c10*/  IADD3.X R17, PT, PT, R12, R17, R3, P0, !PT ;  /* 0x000000110c117210 */ /* 0x000fe200007fe403 */
[----:B--2---:R-:W-:Y:S02]  /*2c20*/  IMAD R5, R8, UR4, RZ ;  /* 0x0000000408057c24 */ /* 0x004fe4000f8e02ff */
[----:B------:R-:W-:-:S04]  /*2c30*/  IMAD.WIDE.U32 R16, R10, UR4, R16 ;  /* 0x000000040a107c25 */ /* 0x000fc8000f8e0010 */
[----:B------:R-:W-:-:S05]  /*2c40*/  IMAD R5, R10, UR5, R5 ;  /* 0x000000050a057c24 */ /* 0x000fca000f8e0205 */
[----:B------:R-:W-:Y:S01]  /*2c50*/  IADD3 R5, PT, PT, R17, R5, RZ ;  /* 0x0000000511057210 */ /* 0x000fe20007ffe0ff */
[----:B------:R-:W-:Y:S06]  /*2c60*/  @P4 BRA `(.L_x_320) ;  /* 0x0000000000744947 */ /* 0x000fec0003800000 */
[----:B------:R-:W2:Y:S01]  /*2c70*/  LDCU UR6, c[0x0][0x440] ;  /* 0x00008800ff0677ac */ /* 0x000ea20008000800 */
[----:B------:R-:W-:Y:S02]  /*2c80*/  IMAD.MOV.U32 R10, RZ, RZ, R16 ;  /* 0x000000ffff0a7224 */ /* 0x000fe400078e0010 */
[----:B------:R-:W-:Y:S01]  /*2c90*/  IMAD.MOV.U32 R11, RZ, RZ, R5 ;  /* 0x000000ffff0b7224 */ /* 0x000fe200078e0005 */
[----:B------:R-:W1:Y:S01]  /*2ca0*/  LDCU.64 UR4, c[0x0][0x390] ;  /* 0x00007200ff0477ac */ /* 0x000e620008000a00 */
[----:B------:R-:W-:-:S04]  /*2cb0*/  IMAD.WIDE.U32 R12, R203, UR12, R10 ;  /* 0x0000000ccb0c7c25 */ /* 0x000fc8000f8e000a */
[----:B------:R-:W-:Y:S01]  /*2cc0*/  IMAD R3, R203, UR13, R13 ;  /* 0x0000000dcb037c24 */ /* 0x000fe2000f8e020d */
[----:B--2---:R-:W-:Y:S02]  /*2cd0*/  ISETP.GE.AND P1, PT, R202, UR6, PT ;  /* 0x00000006ca007c0c */ /* 0x004fe4000bf26270 */
[----:B------:R-:W-:Y:S02]  /*2ce0*/  ISETP.GE.AND P0, PT, R208, UR6, PT ;  /* 0x00000006d0007c0c */ /* 0x000fe4000bf06270 */
[----:B-1----:R-:W-:-:S04]  /*2cf0*/  LEA R10, P2, R12, UR4, 0x1 ;  /* 0x000000040c0a7c11 */ /* 0x002fc8000f8408ff */
        /* <DEDUP_REMOVED lines=18> */
.L_x_321:
[----:B------:R2:W-:Y:S01]  /*2e20*/  STS.128 [R211+0x1c000], RZ ;  /* 0x01c000ffd3007388 */ /* 0x0005e20000000c00 */
[----:B------:R-:W-:Y:S05]  /*2e30*/  BRA `(.L_x_322) ;  /* 0x00000000000c7947 */ /* 0x000fea0003800000 */
.L_x_320:
[----:B------:R2:W-:Y:S04]  /*2e40*/  STS.128 [R211+0x18000], RZ ;  /* 0x018000ffd3007388 */ /* 0x0005e80000000c00 */
[----:B------:R2:W-:Y:S04]  /*2e50*/  STS.128 [R211+0x1a000], RZ ;  /* 0x01a000ffd3007388 */ /* 0x0005e80000000c00 */
[----:B------:R2:W-:Y:S02]  /*2e60*/  STS.128 [R211+0x1c000], RZ ;  /* 0x01c000ffd3007388 */ /* 0x0005e40000000c00 */
.L_x_322:
[----:B------:R-:W-:Y:S05]  /*2e70*/  BSYNC.RECONVERGENT B0 ;  /* 0x0000000000007941 */ /* 0x000fea0003800200 */
.L_x_319:
[----:B------:R1:W-:Y:S01]  /*2e80*/  @P3 STS.128 [R211+0x19000], RZ ;  /* 0x019000ffd3003388 */ /* 0x0003e20000000c00 */
[----:B------:R-:W-:Y:S03]  /*2e90*/  BSSY.RECONVERGENT B0, `(.L_x_323) ;  /* 0x0000022000007945 */ /* 0x000fe60003800200 */
[----:B------:R1:W-:Y:S04]  /*2ea0*/  @P3 STS.128 [R211+0x1b000], RZ ;  /* 0x01b000ffd3003388 */ /* 0x0003e80000000c00 */
[----:B------:R1:W-:Y:S01]  /*2eb0*/  @P3 STS.128 [R211+0x1d000], RZ ;  /* 0x01d000ffd3003388 */ /* 0x0003e20000000c00 */
[----:B------:R-:W-:Y:S05]  /*2ec0*/  @P3 BRA `(.L_x_324) ;  /* 0x0000000000783947 */ /* 0x000fea0003800000 */
[----:B------:R-:W3:Y:S01]  /*2ed0*/  LDCU UR6, c[0x0][0x440] ;  /* 0x00008800ff0677ac */ /* 0x000ee20008000800 */
[----:B-12---:R-:W-:Y:S01]  /*2ee0*/  MOV R11, R5 ;  /* 0x00000005000b7202 */ /* 0x006fe20000000f00 */
[----:B------:R-:W-:Y:S01]  /*2ef0*/  IMAD R3, R2, UR12, RZ ;  /* 0x0000000c02037c24 */ /* 0x000fe2000f8e02ff */
[----:B------:R-:W1:Y:S01]  /*2f00*/  LDCU.64 UR4, c[0x0][0x390] ;  /* 0x00007200ff0477ac */ /* 0x000e620008000a00 */
[----:B------:R-:W-:Y:S02]  /*2f10*/  IMAD.MOV.U32 R10, RZ, RZ, R16 ;  /* 0x000000ffff0a7224 */ /* 0x000fe400078e0010 */
[C---:B------:R-:W-:Y:S02]  /*2f20*/  IMAD R3, R6.reuse, UR13, R3 ;  /* 0x0000000d06037c24 */ /* 0x040fe4000f8e0203 */
[----:B------:R-:W-:-:S04]  /*2f30*/  IMAD.WIDE.U32 R10, R6, UR12, R10 ;  /* 0x0000000c060a7c25 */ /* 0x000fc8000f8e000a */
[----:B------:R-:W-:Y:S01]  /*2f40*/  IMAD.IADD R3, R11, 0x1, R3 ;  /* 0x000000010b037824 */ /* 0x000fe200078e0203 */
[----:B---3--:R-:W-:Y:S02]  /*2f50*/  ISETP.GE.AND P1, PT, R202, UR6, PT ;  /* 0x00000006ca007c0c */ /* 0x008fe4000bf26270 */
        /* <DEDUP_REMOVED lines=20> */
.L_x_325:
[----:B------:R2:W-:Y:S02]  /*30a0*/  STS.128 [R211+0x1d000], RZ ;  /* 0x01d000ffd3007388 */ /* 0x0005e40000000c00 */
.L_x_324:
[----:B------:R-:W-:Y:S05]  /*30b0*/  BSYNC.RECONVERGENT B0 ;  /* 0x0000000000007941 */ /* 0x000fea0003800200 */
.L_x_323:
[----:B------:R-:W3:Y:S01]  /*30c0*/  LDCU.64 UR4, c[0x0][0x538] ;  /* 0x0000a700ff0477ac */ /* 0x000ee20008000a00 */
[----:B------:R-:W0:Y:S01]  /*30d0*/  LDGDEPBAR ;  /* 0x00000000000079af */ /* 0x000e220000000000 */
[----:B------:R-:W4:Y:S01]  /*30e0*/  LDC R213, c[0x0][0x44c] ;  /* 0x00011300ffd57b82 */ /* 0x000f220000000800 */
[----:B------:R-:W-:Y:S01]  /*30f0*/  IADD3 R232, PT, PT, R236, R198, R239 ;  /* 0x000000c6ece87210 */ /* 0x000fe20007ffe0ef */
[----:B------:R-:W-:Y:S01]  /*3100*/  IMAD.MOV.U32 R216, RZ, RZ, RZ ;  /* 0x000000ffffd87224 */ /* 0x000fe200078e00ff */
[----:B------:R-:W1:Y:S01]  /*3110*/  LDCU UR6, c[0x0][0x3e0] ;  /* 0x00007c00ff0677ac */ /* 0x000e620008000800 */
[----:B------:R-:W1:Y:S01]  /*3120*/  LDCU UR7, c[0x0][0x45c] ;  /* 0x00008b80ff0777ac */ /* 0x000e620008000800 */
[----:B---3--:R-:W-:-:S04]  /*3130*/  ISETP.NE.U32.AND P1, PT, RZ, UR4, PT ;  /* 0x00000004ff007c0c */ /* 0x008fc8000bf25070 */
[----:B------:R-:W-:-:S13]  /*3140*/  ISETP.NE.AND.EX P1, PT, RZ, UR5, PT, P1 ;  /* 0x00000005ff007c0c */ /* 0x000fda000bf25310 */
[----:B-12---:R-:W1:Y:S01]  /*3150*/  @P1 LDC.64 R2, c[0x0][0x540] ;  /* 0x00015000ff021b82 */ /* 0x006e620000000a00 */
[----:B------:R-:W-:Y:S02]  /*3160*/  @P1 IMAD.MOV.U32 R6, RZ, RZ, R194 ;  /* 0x000000ffff061224 */ /* 0x000fe400078e00c2 */
[----:B------:R-:W-:Y:S02]  /*3170*/  @P1 IMAD.MOV.U32 R7, RZ, RZ, RZ ;  /* 0x000000ffff071224 */ /* 0x000fe400078e00ff */
[----:B-1----:R-:W-:-:S03]  /*3180*/  @P1 IMAD.WIDE.U32 R6, R199, R2, R6 ;  /* 0x00000002c7061225 */ /* 0x002fc600078e0006 */
[----:B------:R-:W1:Y:S01]  /*3190*/  @P1 LDC R2, c[0x0][0x458] ;  /* 0x00011600ff021b82 */ /* 0x000e620000000800 */
[----:B------:R-:W-:Y:S01]  /*31a0*/  @P1 IMAD R3, R199, R3, R7 ;  /* 0x00000003c7031224 */ /* 0x000fe200078e0207 */
[C---:B------:R-:W-:Y:S01]  /*31b0*/  @P1 LEA R10, P0, R6.reuse, UR4, 0x2 ;  /* 0x00000004060a1c11 */ /* 0x040fe2000f8010ff */
[----:B------:R-:W2:Y:S03]  /*31c0*/  LDCU UR4, c[0x0][0x590] ;  /* 0x0000b200ff0477ac */ /* 0x000ea60008000800 */
[----:B------:R-:W-:Y:S01]  /*31d0*/  @P1 LEA.HI.X R11, R6, UR5, R3, 0x2, P0 ;  /* 0x00000005060b1c11 */ /* 0x000fe200080f1403 */
[----:B------:R-:W-:Y:S02]  /*31e0*/  IMAD.IADD R232, R232, 0x1, -R9 ;  /* 0x00000001e8e87824 */ /* 0x000fe400078e0a09 */
[--C-:B------:R-:W-:Y:S02]  /*31f0*/  IMAD.IADD R185, R195, 0x1, R186.reuse ;  /* 0x00000001c3b97824 */ /* 0x100fe400078e02ba */
[----:B------:R-:W-:Y:S01]  /*3200*/  IMAD.IADD R181, R197, 0x1, R186 ;  /* 0x00000001c5b57824 */ /* 0x000fe200078e02ba */
[----:B------:R-:W3:Y:S01]  /*3210*/  @P1 LDG.E R5, desc[UR18][R10.64] ;  /* 0x000000120a051981 */ /* 0x000ee2000c1e1900 */
[----:B------:R-:W-:Y:S01]  /*3220*/  IMAD.SHL.U32 R3, R15, 0x2, RZ ;  /* 0x000000020f037824 */ /* 0x000fe200078e00ff */
[----:B------:R-:W-:Y:S01]  /*3230*/  SHF.R.U32.HI R15, RZ, 0x2, R15 ;  /* 0x00000002ff0f7819 */ /* 0x000fe2000001160f */
[--C-:B------:R-:W-:Y:S01]  /*3240*/  IMAD.IADD R189, R197, 0x1, R4.reuse ;  /* 0x00000001c5bd7824 */ /* 0x100fe200078e0204 */
[----:B------:R-:W-:Y:S01]  /*3250*/  IADD3 R223, PT, PT, R0, 0x40, -R239 ;  /* 0x0000004000df7810 */ /* 0x000fe20007ffe8ef */
[----:B------:R-:W-:Y:S01]  /*3260*/  IMAD.IADD R187, R190, 0x1, R4 ;  /* 0x00000001bebb7824 */ /* 0x000fe200078e0204 */
[----:B------:R-:W-:Y:S01]  /*3270*/  LOP3.LUT R6, R3, 0x6, RZ, 0xc0, !PT ;  /* 0x0000000603067812 */ /* 0x000fe200078ec0ff */
[----:B------:R-:W-:Y:S01]  /*3280*/  IMAD.MOV.U32 R231, RZ, RZ, R235 ;  /* 0x000000ffffe77224 */ /* 0x000fe200078e00eb */
[----:B------:R-:W-:Y:S01]  /*3290*/  CS2R R142, SRZ ;  /* 0x00000000008e7805 */ /* 0x000fe2000001ff00 */
[--C-:B------:R-:W-:Y:S01]  /*32a0*/  IMAD.IADD R183, R195, 0x1, R188.reuse ;  /* 0x00000001c3b77824 */ /* 0x100fe200078e02bc */
[----:B------:R-:W-:Y:S01]  /*32b0*/  LOP3.LUT R3, R6, 0xe0, R15, 0xf8, !PT ;  /* 0x000000e006037812 */ /* 0x000fe200078ef80f */
[----:B-1----:R-:W3:Y:S01]  /*32c0*/  @P1 MUFU.RCP R2, R2 ;  /* 0x0000000200021308 */ /* 0x002ee20000001000 */
[----:B------:R-:W-:Y:S01]  /*32d0*/  IMAD.IADD R182, R197, 0x1, R188 ;  /* 0x00000001c5b67824 */ /* 0x000fe200078e02bc */
[----:B------:R-:W-:-:S02]  /*32e0*/  CS2R R140, SRZ ;  /* 0x00000000008c7805 */ /* 0x000fc4000001ff00 */
[----:B------:R-:W-:Y:S01]  /*32f0*/  CS2R R146, SRZ ;  /* 0x0000000000927805 */ /* 0x000fe2000001ff00 */
[C---:B------:R-:W-:Y:S01]  /*3300*/  IMAD.IADD R3, R230.reuse, 0x1, R3 ;  /* 0x00000001e6037824 */ /* 0x040fe200078e0203 */
[----:B------:R-:W-:Y:S01]  /*3310*/  CS2R R144, SRZ ;  /* 0x0000000000907805 */ /* 0x000fe2000001ff00 */
[----:B------:R-:W-:Y:S01]  /*3320*/  VIADD R230, R230, 0x40 ;  /* 0x00000040e6e67836 */ /* 0x000fe20000000000 */
[----:B------:R-:W-:Y:S01]  /*3330*/  CS2R R138, SRZ ;  /* 0x00000000008a7805 */ /* 0x000fe2000001ff00 */
[C---:B------:R-:W-:Y:S01]  /*3340*/  VIADD R9, R3.reuse, 0x1 ;  /* 0x0000000103097836 */ /* 0x040fe20000000000 */
[----:B------:R-:W-:Y:S01]  /*3350*/  I2FP.F32.S32 R221, R3 ;  /* 0x0000000300dd7245 */ /* 0x000fe20000201400 */
[C---:B------:R-:W-:Y:S01]  /*3360*/  VIADD R219, R3.reuse, 0x8 ;  /* 0x0000000803db7836 */ /* 0x040fe20000000000 */
[----:B------:R-:W-:Y:S01]  /*3370*/  CS2R R136, SRZ ;  /* 0x0000000000887805 */ /* 0x000fe2000001ff00 */
[C---:B------:R-:W-:Y:S01]  /*3380*/  VIADD R7, R3.reuse, 0x9 ;  /* 0x0000000903077836 */ /* 0x040fe20000000000 */
[----:B------:R-:W-:Y:S01]  /*3390*/  I2FP.F32.S32 R9, R9 ;  /* 0x0000000900097245 */ /* 0x000fe20000201400 */
[C---:B------:R-:W-:Y:S01]  /*33a0*/  VIADD R217, R3.reuse, 0x10 ;  /* 0x0000001003d97836 */ /* 0x040fe20000000000 */
[----:B------:R-:W-:Y:S01]  /*33b0*/  I2FP.F32.S32 R219, R219 ;  /* 0x000000db00db7245 */ /* 0x000fe20000201400 */
[----:B------:R-:W-:Y:S01]  /*33c0*/  VIADD R215, R3, 0x18 ;  /* 0x0000001803d77836 */ /* 0x000fe20000000000 */
[----:B------:R-:W-:-:S02]  /*33d0*/  I2FP.F32.S32 R7, R7 ;  /* 0x0000000700077245 */ /* 0x000fc40000201400 */
[----:B------:R-:W-:Y:S02]  /*33e0*/  CS2R R134, SRZ ;  /* 0x0000000000867805 */ /* 0x000fe4000001ff00 */
[----:B------:R-:W-:Y:S02]  /*33f0*/  I2FP.F32.S32 R217, R217 ;  /* 0x000000d900d97245 */ /* 0x000fe40000201400 */
[----:B------:R-:W-:Y:S02]  /*3400*/  CS2R R132, SRZ ;  /* 0x0000000000847805 */ /* 0x000fe4000001ff00 */
[----:B------:R-:W-:Y:S02]  /*3410*/  I2FP.F32.S32 R215, R215 ;  /* 0x000000d700d77245 */ /* 0x000fe40000201400 */
        /* <DEDUP_REMOVED lines=39> */
[----:B------:R-:W-:Y:S01]  /*3690*/  CS2R R20, SRZ ;  /* 0x0000000000147805 */ /* 0x000fe2000001ff00 */
[C---:B------:R-:W-:Y:S01]  /*36a0*/  IMAD.IADD R184, R188.reuse, 0x1, R185 ;  /* 0x00000001bcb87824 */ /* 0x040fe200078e02b9 */
[----:B------:R-:W1:Y:S01]  /*36b0*/  LDCU UR5, c[0x0][0x440] ;  /* 0x00008800ff0577ac */ /* 0x000e620008000800 */
[----:B------:R-:W-:Y:S01]  /*36c0*/  IMAD.IADD R180, R188, 0x1, R181 ;  /* 0x00000001bcb47824 */ /* 0x000fe200078e02b5 */
[----:B--2---:R-:W-:Y:S01]  /*36d0*/  USHF.L.U32 UR4, UR4, 0x6, URZ ;  /* 0x0000000604047899 */ /* 0x004fe200080006ff */
[----:B---3--:R-:W-:Y:S01]  /*36e0*/  @P1 FMUL.FTZ R216, R5, R2 ;  /* 0x0000000205d81220 */ /* 0x008fe20000410000 */
[C---:B------:R-:W-:Y:S02]  /*36f0*/  VIADD R5, R3.reuse, 0x11 ;  /* 0x0000001103057836 */ /* 0x040fe40000000000 */
[----:B------:R-:W-:-:S02]  /*3700*/  VIADD R3, R3, 0x19 ;  /* 0x0000001903037836 */ /* 0x000fc40000000000 */
[-C--:B------:R-:W-:Y:S01]  /*3710*/  FMUL.FTZ R222, R9, R216.reuse ;  /* 0x000000d809de7220 */ /* 0x080fe20000410000 */
[----:B------:R-:W-:Y:S01]  /*3720*/  IMAD.IADD R2, R191, 0x1, R186 ;  /* 0x00000001bf027824 */ /* 0x000fe200078e02ba */
[----:B------:R-:W-:Y:S01]  /*3730*/  I2FP.F32.S32 R5, R5 ;  /* 0x0000000500057245 */ /* 0x000fe20000201400 */
[-C--:B------:R-:W-:Y:S01]  /*3740*/  FMUL.FTZ R219, R219, R216.reuse ;  /* 0x000000d8dbdb7220 */ /* 0x080fe20000410000 */
[----:B------:R-:W-:Y:S01]  /*3750*/  I2FP.F32.S32 R3, R3 ;  /* 0x0000000300037245 */ /* 0x000fe20000201400 */
[-C--:B------:R-:W-:Y:S01]  /*3760*/  FMUL.FTZ R220, R7, R216.reuse ;  /* 0x000000d807dc7220 */ /* 0x080fe20000410000 */
[-C--:B------:R-:W-:Y:S01]  /*3770*/  FMUL.FTZ R217, R217, R216.reuse ;  /* 0x000000d8d9d97220 */ /* 0x080fe20000410000 */
[-C--:B------:R-:W-:Y:S01]  /*3780*/  FMUL.FTZ R218, R5, R216.reuse ;  /* 0x000000d805da7220 */ /* 0x080fe20000410000 */
[-C--:B------:R-:W-:Y:S01]  /*3790*/  FMUL.FTZ R215, R215, R216.reuse ;  /* 0x000000d8d7d77220 */ /* 0x080fe20000410000 */
[-C--:B------:R-:W-:Y:S01]  /*37a0*/  FMUL.FTZ R221, R221, R216.reuse ;  /* 0x000000d8dddd7220 */ /* 0x080fe20000410000 */
[----:B------:R-:W-:Y:S01]  /*37b0*/  FMUL.FTZ R216, R3, R216 ;  /* 0x000000d803d87220 */ /* 0x000fe20000410000 */
[----:B------:R-:W-:-:S02]  /*37c0*/  IMAD.IADD R3, R191, 0x1, R188 ;  /* 0x00000001bf037824 */ /* 0x000fc400078e02bc */
[----:B-1--4-:R-:W-:-:S07]  /*37d0*/  IMAD.IADD R0, R188, 0x1, R2 ;  /* 0x00000001bc007824 */ /* 0x012fce00078e0202 */
.L_x_328:
[----:B------:R-:W0:Y:S01]  /*37e0*/  LDGDEPBAR ;  /* 0x00000000000079af */ /* 0x000e220000000000 */
[C---:B------:R-:W-:Y:S01]  /*37f0*/  IADD3 R150, PT, PT, R189.reuse, R188, RZ ;  /* 0x000000bcbd967210 */ /* 0x040fe20007ffe0ff */
[C---:B-----5:R-:W-:Y:S01]  /*3800*/  FMUL.FTZ R164, R234.reuse, 1.4426950216293334961 ;  /* 0x3fb8aa3beaa47820 */ /* 0x060fe20000410000 */
[----:B------:R-:W-:Y:S01]  /*3810*/  IADD3 R149, PT, PT, R189, R186, RZ ;  /* 0x000000babd957210 */ /* 0x000fe20007ffe0ff */
[C---:B------:R-:W-:Y:S01]  /*3820*/  FMUL.FTZ R165, R233.reuse, 1.4426950216293334961 ;  /* 0x3fb8aa3be9a57820 */ /* 0x040fe20000410000 */
[----:B------:R-:W-:Y:S01]  /*3830*/  FSETP.NEU.FTZ.AND P0, PT, R234, -INF , PT ;  /* 0xff800000ea00780b */ /* 0x000fe20003f1d000 */
[----:B------:R-:W-:Y:S01]  /*3840*/  VIADD R236, R236, 0xffffffc0 ;  /* 0xffffffc0ecec7836 */ /* 0x000fe20000000000 */
[----:B------:R-:W-:Y:S02]  /*3850*/  IADD3 R148, PT, PT, R188, R149, RZ ;  /* 0x00000095bc947210 */ /* 0x000fe40007ffe0ff */
[----:B------:R-:W-:Y:S02]  /*3860*/  FSEL R164, R164, RZ, P0 ;  /* 0x000000ffa4a47208 */ /* 0x000fe40000000000 */
[----:B------:R-:W-:Y:S02]  /*3870*/  FSETP.NEU.FTZ.AND P0, PT, R233, -INF , PT ;  /* 0xff800000e900780b */ /* 0x000fe40003f1d000 */
[----:B------:R-:W-:Y:S02]  /*3880*/  ISETP.GE.AND P2, PT, R236, R223, PT ;  /* 0x000000dfec00720c */ /* 0x000fe40003f46270 */
[----:B------:R-:W-:Y:S02]  /*3890*/  FSEL R165, R165, RZ, P0 ;  /* 0x000000ffa5a57208 */ /* 0x000fe40000000000 */
[----:B------:R-:W-:Y:S02]  /*38a0*/  ISETP.LT.AND P2, PT, R230, R239, P2 ;  /* 0x000000efe600720c */ /* 0x000fe40001741270 */
[----:B------:R-:W-:Y:S04]  /*38b0*/  IADD3 R237, PT, PT, R237, -0x1, RZ ;  /* 0xffffffffeded7810 */ /* 0x000fe80007ffe0ff */
[----:B------:R-:W-:Y:S01]  /*38c0*/  ISETP.GT.AND P4, PT, R237, R224, PT ;  /* 0x000000e0ed00720c */ /* 0x000fe20003f84270 */
[----:B------:R-:W-:Y:S04]  /*38d0*/  DEPBAR.LE SB0, 0x0 ;  /* 0x000080000000791a */ /* 0x000fe80000000000 */
[----:B------:R-:W-:Y:S02]  /*38e0*/  BAR.SYNC.DEFER_BLOCKING 0x0 ;  /* 0x0000000000007b1d */ /* 0x000fe40000010000 */
[C-C-:B------:R-:W-:Y:S02]  /*38f0*/  @!P2 VIADDMNMX R163, R232.reuse, 0xffffffc1, R239.reuse, PT ;  /* 0xffffffc1e8a3a846 */ /* 0x140fe400038001ef */
[----:B------:R-:W-:Y:S02]  /*3900*/  @!P2 VIADDMNMX R167, R232, 0xffffffc9, R239, PT ;  /* 0xffffffc9e8a7a846 */ /* 0x000fe400038001ef */
        /* <DEDUP_REMOVED lines=8> */
[----:B------:R-:W3:Y:S01]  /*3990*/  @!P2 S2R R151, SR_TID.X ;  /* 0x000000000097a919 */ /* 0x000ee20000002100 */
[C---:B-1----:R-:W-:Y:S08]  /*39a0*/  HMMA.16816.F32.BF16 R4, R68.reuse, R72, RZ ;  /* 0x000000484404723c */ /* 0x042ff000000418ff */
[C---:B------:R-:W-:Y:S01]  /*39b0*/  HMMA.16816.F32.BF16 R8, R68.reuse, R74, RZ ;  /* 0x0000004a4408723c */ /* 0x040fe200000418ff */
[----:B------:R-:W-:Y:S07]  /*39c0*/  LDSM.16.M88.4 R72, [R148] ;  /* 0x000000009448783b */ /* 0x000fee0000000200 */
[C---:B--2---:R-:W-:Y:S08]  /*39d0*/  HMMA.16816.F32.BF16 R12, R68.reuse, R76, RZ ;  /* 0x0000004c440c723c */ /* 0x044ff000000418ff */
[----:B------:R-:W-:Y:S01]  /*39e0*/  HMMA.16816.F32.BF16 R16, R68, R78, RZ ;  /* 0x0000004e4410723c */ /* 0x000fe200000418ff */
[----:B------:R-:W1:Y:S01]  /*39f0*/  LDSM.16.M88.4 R68, [R185+0x800] ;  /* 0x00080000b944783b */ /* 0x000e620000000200 */
[----:B---3--:R-:W-:Y:S02]  /*3a00*/  @!P2 SHF.L.U32 R152, R151, 0x1, RZ ;  /* 0x000000019798a819 */ /* 0x008fe400000006ff */
[----:B------:R-:W-:Y:S02]  /*3a10*/  @!P2 SHF.R.U32.HI R151, RZ, 0x2, R151 ;  /* 0x00000002ff97a819 */ /* 0x000fe40000011697 */
[----:B------:R-:W2:Y:S01]  /*3a20*/  LDSM.16.M88.4 R76, [R184] ;  /* 0x00000000b84c783b */ /* 0x000ea20000000200 */
[----:B------:R-:W-:Y:S01]  /*3a30*/  @!P2 LOP3.LUT R152, R152, 0x6, RZ, 0xc0, !PT ;  /* 0x000000069898a812 */ /* 0x000fe200078ec0ff */
[C---:B------:R-:W-:Y:S05]  /*3a40*/  HMMA.16816.F32.BF16 R4, R80.reuse, R84, R4 ;  /* 0x000000545004723c */ /* 0x040fea0000041804 */
[----:B------:R-:W-:Y:S03]  /*3a50*/  @!P2 LOP3.LUT R151, R152, 0xe0, R151, 0xf8, !PT ;  /* 0x000000e09897a812 */ /* 0x000fe600078ef897 */
[C---:B------:R-:W-:Y:S01]  /*3a60*/  HMMA.16816.F32.BF16 R8, R80.reuse, R86, R8 ;  /* 0x000000565008723c */ /* 0x040fe20000041808 */
[----:B------:R-:W-:Y:S02]  /*3a70*/  LDSM.16.M88.4 R84, [R189+0x2000] ;  /* 0x00200000bd54783b */ /* 0x000fe40000000200 */
[----:B------:R-:W-:Y:S04]  /*3a80*/  @!P2 LEA R162, R204, R151, 0x6 ;  /* 0x00000097cca2a211 */ /* 0x000fe800078e30ff */
[C---:B------:R-:W-:Y:S01]  /*3a90*/  @!P2 ISETP.GE.AND P1, PT, R162.reuse, R163, PT ;  /* 0x000000a3a200a20c */ /* 0x040fe20003f26270 */
[C---:B----4-:R-:W-:Y:S03]  /*3aa0*/  HMMA.16816.F32.BF16 R12, R80.reuse, R88, R12 ;  /* 0x00000058500c723c */ /* 0x050fe6000004180c */
[----:B------:R-:W-:Y:S05]  /*3ab0*/  @!P2 VIADD R154, R162, 0x1 ;  /* 0x00000001a29aa836 */ /* 0x000fea0000000000 */
[----:B------:R-:W-:Y:S01]  /*3ac0*/  HMMA.16816.F32.BF16 R16, R80, R90, R16 ;  /* 0x0000005a5010723c */ /* 0x000fe20000041810 */
[----:B------:R-:W3:Y:S02]  /*3ad0*/  LDSM.16.M88.4 R80, [R184+0x800] ;  /* 0x00080000b850783b */ /* 0x000ee40000000200 */
[----:B------:R-:W-:Y:S03]  /*3ae0*/  @!P2 ISETP.GE.AND P0, PT, R154, R167, PT ;  /* 0x000000a79a00a20c */ /* 0x000fe60003f06270 */
[----:B------:R-:W4:Y:S02]  /*3af0*/  LDSM.16.M88.4 R88, [R195+0x2000] ;  /* 0x00200000c358783b */ /* 0x000f240000000200 */
[C---:B------:R-:W-:Y:S08]  /*3b00*/  HMMA.16816.F32.BF16 R4, R92.reuse, R96, R4 ;  /* 0x000000605c04723c */ /* 0x040ff00000041804 */
[C---:B------:R-:W-:Y:S01]  /*3b10*/  HMMA.16816.F32.BF16 R8, R92.reuse, R98, R8 ;  /* 0x000000625c08723c */ /* 0x040fe20000041808 */
[----:B------:R-:W-:Y:S07]  /*3b20*/  LDSM.16.M88.4 R96, [R195+0x4000] ;  /* 0x00400000c360783b */ /* 0x000fee0000000200 */
[C---:B-1----:R-:W-:Y:S08]  /*3b30*/  HMMA.16816.F32.BF16 R12, R92.reuse, R68, R12 ;  /* 0x000000445c0c723c */ /* 0x042ff0000004180c */
[----:B------:R-:W-:Y:S01]  /*3b40*/  HMMA.16816.F32.BF16 R16, R92, R70, R16 ;  /* 0x000000465c10723c */ /* 0x000fe20000041810 */
[----:B------:R-:W1:Y:S05]  /*3b50*/  LDSM.16.M88.4 R68, [R195+0x2800] ;  /* 0x00280000c344783b */ /* 0x000e6a0000000200 */
[----:B------:R-:W-:Y:S02]  /*3b60*/  LDSM.16.M88.4 R92, [R183+0x2000] ;  /* 0x00200000b75c783b */ /* 0x000fe40000000200 */
[C---:B--2---:R-:W-:Y:S08]  /*3b70*/  HMMA.16816.F32.BF16 R4, R72.reuse, R76, R4 ;  /* 0x0000004c4804723c */ /* 0x044ff00000041804 */
[C---:B------:R-:W-:Y:S01]  /*3b80*/  HMMA.16816.F32.BF16 R8, R72.reuse, R78, R8 ;  /* 0x0000004e4808723c */ /* 0x040fe20000041808 */
[----:B------:R-:W2:Y:S07]  /*3b90*/  LDSM.16.M88.4 R76, [R150+0x2000] ;  /* 0x00200000964c783b */ /* 0x000eae0000000200 */
[C---:B---3--:R-:W-:Y:S08]  /*3ba0*/  HMMA.16816.F32.BF16 R12, R72.reuse, R80, R12 ;  /* 0x00000050480c723c */ /* 0x048ff0000004180c */
[----:B------:R-:W-:Y:S01]  /*3bb0*/  HMMA.16816.F32.BF16 R16, R72, R82, R16 ;  /* 0x000000524810723c */ /* 0x000fe20000041810 */
[----:B------:R-:W3:Y:S05]  /*3bc0*/  LDSM.16.M88.4 R72, [R183+0x2800] ;  /* 0x00280000b748783b */ /* 0x000eea0000000200 */
[----:B------:R-:W-:Y:S02]  /*3bd0*/  LDSM.16.M88.4 R80, [R149+0x2000] ;  /* 0x002000009550783b */ /* 0x000fe40000000200 */
[C---:B----4-:R-:W-:Y:S08]  /*3be0*/  HMMA.16816.F32.BF16 R4, R84.reuse, R88, R4 ;  /* 0x000000585404723c */ /* 0x050ff00000041804 */
[C---:B------:R-:W-:Y:S01]  /*3bf0*/  HMMA.16816.F32.BF16 R8, R84.reuse, R90, R8 ;  /* 0x0000005a5408723c */ /* 0x040fe20000041808 */
[----:B------:R-:W4:Y:S07]  /*3c00*/  LDSM.16.M88.4 R88, [R185+0x2000] ;  /* 0x00200000b958783b */ /* 0x000f2e0000000200 */
        /* <DEDUP_REMOVED lines=10> */
[----:B------:R-:W3:Y:S02]  /*3cb0*/  LDSM.16.M88.4 R76, [R189+0x4000] ;  /* 0x00400000bd4c783b */ /* 0x000ee40000000200 */
[C---:B----4-:R-:W-:Y:S08]  /*3cc0*/  HMMA.16816.F32.BF16 R4, R80.reuse, R88, R4 ;  /* 0x000000585004723c */ /* 0x050ff00000041804 */
[C---:B------:R-:W-:Y:S01]  /*3cd0*/  HMMA.16816.F32.BF16 R8, R80.reuse, R90, R8 ;  /* 0x0000005a5008723c */ /* 0x040fe20000041808 */
[----:B------:R-:W4:Y:S07]  /*3ce0*/  LDSM.16.M88.4 R88, [R195+0x4800] ;  /* 0x00480000c358783b */ /* 0x000f2e0000000200 */
[C---:B-1----:R-:W-:Y:S08]  /*3cf0*/  HMMA.16816.F32.BF16 R12, R80.reuse, R68, R12 ;  /* 0x00000044500c723c */ /* 0x042ff0000004180c */
[----:B------:R-:W-:Y:S01]  /*3d00*/  HMMA.16816.F32.BF16 R16, R80, R70, R16 ;  /* 0x000000465010723c */ /* 0x000fe20000041810 */
[----:B------:R-:W-:Y:S05]  /*3d10*/  LDSM.16.M88.4 R68, [R150+0x4000] ;  /* 0x004000009644783b */ /* 0x000fea0000000200 */
        /* <DEDUP_REMOVED lines=16> */
[C---:B------:R-:W-:Y:S08]  /*3e20*/  HMMA.16816.F32.BF16 R8, R68.reuse, R82, R8 ;  /* 0x000000524408723c */ /* 0x040ff00000041808 */
[C---:B--2---:R-:W-:Y:S08]  /*3e30*/  HMMA.16816.F32.BF16 R12, R68.reuse, R72, R12 ;  /* 0x00000048440c723c */ /* 0x044ff0000004180c */
[----:B------:R-:W-:Y:S01]  /*3e40*/  HMMA.16816.F32.BF16 R16, R68, R74, R16 ;  /* 0x0000004a4410723c */ /* 0x000fe20000041810 */
[----:B------:R-:W1:Y:S07]  /*3e50*/  LDSM.16.M88.4 R68, [R184+0x4800] ;  /* 0x00480000b844783b */ /* 0x000e6e0000000200 */
[C---:B---3--:R-:W-:Y:S08]  /*3e60*/  HMMA.16816.F32.BF16 R4, R84.reuse, R92, R4 ;  /* 0x0000005c5404723c */ /* 0x048ff00000041804 */
[C---:B------:R-:W-:Y:S08]  /*3e70*/  HMMA.16816.F32.BF16 R8, R84.reuse, R94, R8 ;  /* 0x0000005e5408723c */ /* 0x040ff00000041808 */
[C---:B----4-:R-:W-:Y:S08]  /*3e80*/  HMMA.16816.F32.BF16 R12, R84.reuse, R76, R12 ;  /* 0x0000004c540c723c */ /* 0x050ff0000004180c */
[----:B------:R-:W-:Y:S08]  /*3e90*/  HMMA.16816.F32.BF16 R16, R84, R78, R16 ;  /* 0x0000004e5410723c */ /* 0x000ff00000041810 */
[C---:B------:R-:W-:Y:S08]  /*3ea0*/  HMMA.16816.F32.BF16 R4, R88.reuse, R96, R4 ;  /* 0x000000605804723c */ /* 0x040ff00000041804 */
[C---:B------:R-:W-:Y:S08]  /*3eb0*/  HMMA.16816.F32.BF16 R8, R88.reuse, R98, R8 ;  /* 0x000000625808723c */ /* 0x040ff00000041808 */
[C---:B-1----:R-:W-:Y:S03]  /*3ec0*/  HMMA.16816.F32.BF16 R12, R88.reuse, R68, R12 ;  /* 0x00000044580c723c */ /* 0x042fe6000004180c */
[C---:B------:R-:W-:Y:S01]  /*3ed0*/  FADD.FTZ R151, R221.reuse, R4 ;  /* 0x00000004dd977221 */ /* 0x040fe20000010000 */
[C---:B------:R-:W-:Y:S01]  /*3ee0*/  FADD.FTZ R153, R222.reuse, R5 ;  /* 0x00000005de997221 */ /* 0x040fe20000010000 */
[----:B------:R-:W-:Y:S01]  /*3ef0*/  FADD.FTZ R156, R221, R6 ;  /* 0x00000006dd9c7221 */ /* 0x000fe20000010000 */
[----:B------:R-:W-:Y:S02]  /*3f00*/  FADD.FTZ R158, R222, R7 ;  /* 0x00000007de9e7221 */ /* 0x000fe40000010000 */
[----:B------:R-:W-:Y:S03]  /*3f10*/  HMMA.16816.F32.BF16 R16, R88, R70, R16 ;  /* 0x000000465810723c */ /* 0x000fe60000041810 */
[----:B------:R-:W-:Y:S01]  /*3f20*/  @!P2 FSEL R151, R151, -INF , !P1 ;  /* 0xff8000009797a808 */ /* 0x000fe20004800000 */
[C---:B------:R-:W-:Y:S01]  /*3f30*/  FADD.FTZ R159, R219.reuse, R8 ;  /* 0x00000008db9f7221 */ /* 0x040fe20000010000 */
[----:B------:R-:W-:Y:S01]  /*3f40*/  @!P2 ISETP.GE.AND P1, PT, R154, R163, PT ;  /* 0x000000a39a00a20c */ /* 0x000fe20003f26270 */
[----:B------:R-:W-:Y:S01]  /*3f50*/  FADD.FTZ R157, R220, R9 ;  /* 0x00000009dc9d7221 */ /* 0x000fe20000010000 */
[----:B------:R-:W-:Y:S01]  /*3f60*/  @!P2 FSEL R158, R158, -INF , !P0 ;  /* 0xff8000009e9ea808 */ /* 0x000fe20004000000 */
[----:B------:R-:W-:Y:S01]  /*3f70*/  FADD.FTZ R160, R219, R10 ;  /* 0x0000000adba07221 */ /* 0x000fe20000010000 */
[----:B------:R-:W-:Y:S01]  /*3f80*/  @!P2 FSEL R153, R153, -INF , !P1 ;  /* 0xff8000009999a808 */ /* 0x000fe20004800000 */
[----:B------:R-:W-:Y:S01]  /*3f90*/  FADD.FTZ R166, R220, R11 ;  /* 0x0000000bdca67221 */ /* 0x000fe20000010000 */
[----:B------:R-:W-:Y:S01]  /*3fa0*/  @!P2 ISETP.GE.AND P1, PT, R162, R167, PT ;  /* 0x000000a7a200a20c */ /* 0x000fe20003f26270 */
[----:B------:R-:W-:Y:S01]  /*3fb0*/  FFMA.FTZ R154, R158, UR7, -R165 ;  /* 0x000000079e9a7c23 */ /* 0x000fe200080108a5 */
[----:B------:R-:W-:Y:S01]  /*3fc0*/  @!P2 IADD3 R158, PT, PT, R162, 0x9, RZ ;  /* 0x00000009a29ea810 */ /* 0x000fe20007ffe0ff */
[--C-:B------:R-:W-:Y:S01]  /*3fd0*/  FFMA.FTZ R152, R153, UR7, -R164.reuse ;  /* 0x0000000799987c23 */ /* 0x100fe200080108a4 */
[----:B------:R-:W-:Y:S01]  /*3fe0*/  @!P2 FSEL R156, R156, -INF , !P1 ;  /* 0xff8000009c9ca808 */ /* 0x000fe20004800000 */
[----:B------:R-:W-:Y:S01]  /*3ff0*/  FFMA.FTZ R155, R151, UR7, -R164 ;  /* 0x00000007979b7c23 */ /* 0x000fe200080108a4 */
[C---:B------:R-:W-:Y:S01]  /*4000*/  FADD.FTZ R169, R217.reuse, R12 ;  /* 0x0000000cd9a97221 */ /* 0x040fe20000010000 */
[----:B------:R-:W-:Y:S01]  /*4010*/  FADD.FTZ R161, R218, R13 ;  /* 0x0000000ddaa17221 */ /* 0x000fe20000010000 */
[----:B------:R-:W-:Y:S01]  /*4020*/  FADD.FTZ R168, R217, R14 ;  /* 0x0000000ed9a87221 */ /* 0x000fe20000010000 */
[----:B------:R-:W-:Y:S01]  /*4030*/  FFMA.FTZ R153, R156, UR7, -R165 ;  /* 0x000000079c997c23 */ /* 0x000fe200080108a5 */
[----:B------:R-:W-:Y:S01]  /*4040*/  @!P2 IADD3 R156, PT, PT, R162, 0x8, RZ ;  /* 0x00000008a29ca810 */ /* 0x000fe20007ffe0ff */
[----:B------:R1:W-:Y:S01]  /*4050*/  MUFU.EX2 R151, R155 ;  /* 0x0000009b00977308 */ /* 0x0003e20000000800 */
[----:B------:R-:W-:Y:S01]  /*4060*/  FADD.FTZ R170, R218, R15 ;  /* 0x0000000fdaaa7221 */ /* 0x000fe20000010000 */
[----:B------:R-:W-:Y:S01]  /*4070*/  FADD.FTZ R173, R216, R17 ;  /* 0x00000011d8ad7221 */ /* 0x000fe20000010000 */
[-C--:B------:R-:W-:Y:S04]  /*4080*/  @!P2 ISETP.GE.AND P0, PT, R156, R163.reuse, PT ;  /* 0x000000a39c00a20c */ /* 0x080fe80003f06270 */
[----:B------:R-:W-:Y:S03]  /*4090*/  @!P2 FSEL R159, R159, -INF , !P0 ;  /* 0xff8000009f9fa808 */ /* 0x000fe60004000000 */
[----:B------:R-:W2:Y:S01]  /*40a0*/  MUFU.EX2 R152, R152 ;  /* 0x0000009800987308 */ /* 0x000ea20000000800 */
[----:B------:R-:W-:Y:S04]  /*40b0*/  @!P2 ISETP.GE.AND P0, PT, R158, R163, PT ;  /* 0x000000a39e00a20c */ /* 0x000fe80003f06270 */
[----:B------:R-:W-:Y:S02]  /*40c0*/  @!P2 FSEL R157, R157, -INF , !P0 ;  /* 0xff8000009d9da808 */ /* 0x000fe40004000000 */
[-C--:B------:R-:W-:Y:S03]  /*40d0*/  @!P2 ISETP.GE.AND P0, PT, R156, R167.reuse, PT ;  /* 0x000000a79c00a20c */ /* 0x080fe60003f06270 */
[----:B------:R-:W-:Y:S01]  /*40e0*/  MUFU.EX2 R153, R153 ;  /* 0x0000009900997308 */ /* 0x000fe20000000800 */
[--C-:B-1----:R-:W-:Y:S01]  /*40f0*/  FFMA.FTZ R155, R159, UR7, -R164.reuse ;  /* 0x000000079f9b7c23 */ /* 0x102fe200080108a4 */
[--C-:B------:R-:W-:Y:S01]  /*4100*/  FFMA.FTZ R156, R157, UR7, -R164.reuse ;  /* 0x000000079d9c7c23 */ /* 0x100fe200080108a4 */
[----:B------:R-:W-:Y:S02]  /*4110*/  @!P2 FSEL R160, R160, -INF , !P0 ;  /* 0xff800000a0a0a808 */ /* 0x000fe40004000000 */
[----:B------:R-:W-:Y:S03]  /*4120*/  @!P2 ISETP.GE.AND P0, PT, R158, R167, PT ;  /* 0x000000a79e00a20c */ /* 0x000fe60003f06270 */
[--C-:B------:R-:W-:Y:S01]  /*4130*/  FFMA.FTZ R157, R160, UR7, -R165.reuse ;  /* 0x00000007a09d7c23 */ /* 0x100fe200080108a5 */
[----:B------:R-:W-:Y:S01]  /*4140*/  @!P2 FSEL R166, R166, -INF , !P0 ;  /* 0xff800000a6a6a808 */ /* 0x000fe20004000000 */
[----:B------:R-:W1:Y:S01]  /*4150*/  MUFU.EX2 R154, R154 ;  /* 0x0000009a009a7308 */ /* 0x000e620000000800 */
[----:B------:R-:W-:Y:S02]  /*4160*/  @!P2 IADD3 R160, PT, PT, R162, 0x10, RZ ;  /* 0x00000010a2a0a810 */ /* 0x000fe40007ffe0ff */
[----:B--2---:R-:W-:Y:S01]  /*4170*/  F2FP.BF16.F32.PACK_AB R251, R152, R151 ;  /* 0x0000009798fb723e */ /* 0x004fe200000010ff */
[--C-:B------:R-:W-:Y:S01]  /*4180*/  FFMA.FTZ R158, R166, UR7, -R165.reuse ;  /* 0x00000007a69e7c23 */ /* 0x100fe200080108a5 */
[-C--:B------:R-:W-:Y:S01]  /*4190*/  @!P2 ISETP.GE.AND P0, PT, R160, R163.reuse, PT ;  /* 0x000000a3a000a20c */ /* 0x080fe20003f06270 */
[----:B------:R-:W-:Y:S04]  /*41a0*/  @!P2 VIADD R166, R162, 0x11 ;  /* 0x00000011a2a6a836 */ /* 0x000fe80000000000 */
[----:B------:R-:W-:Y:S01]  /*41b0*/  MUFU.EX2 R155, R155 ;  /* 0x0000009b009b7308 */ /* 0x000fe20000000800 */
[----:B------:R-:W-:Y:S01]  /*41c0*/  @!P2 FSEL R169, R169, -INF , !P0 ;  /* 0xff800000a9a9a808 */ /* 0x000fe20004000000 */
[----:B------:R-:W-:Y:S01]  /*41d0*/  STS [R210], R251 ;  /* 0x000000fbd2007388 */ /* 0x000fe20000000800 */
[----:B------:R-:W-:Y:S03]  /*41e0*/  @!P2 ISETP.GE.AND P0, PT, R166, R163, PT ;  /* 0x000000a3a600a20c */ /* 0x000fe60003f06270 */
[----:B------:R-:W-:Y:S01]  /*41f0*/  FFMA.FTZ R159, R169, UR7, -R164 ;  /* 0x00000007a99f7c23 */ /* 0x000fe200080108a4 */
[----:B------:R-:W-:Y:S01]  /*4200*/  @!P2 FSEL R161, R161, -INF , !P0 ;  /* 0xff800000a1a1a808 */ /* 0x000fe20004000000 */
[----:B------:R-:W-:Y:S01]  /*4210*/  FADD.FTZ R169, R215, R16 ;  /* 0x00000010d7a97221 */ /* 0x000fe20000010000 */
[----:B------:R-:W-:Y:S01]  /*4220*/  @!P2 ISETP.GE.AND P0, PT, R160, R167, PT ;  /* 0x000000a7a000a20c */ /* 0x000fe20003f06270 */
[----:B------:R-:W2:Y:S01]  /*4230*/  MUFU.EX2 R156, R156 ;  /* 0x0000009c009c7308 */ /* 0x000ea20000000800 */
[----:B-1----:R-:W-:Y:S01]  /*4240*/  F2FP.BF16.F32.PACK_AB R179, R154, R153 ;  /* 0x000000999ab3723e */ /* 0x002fe200000010ff */
[----:B------:R-:W-:Y:S01]  /*4250*/  FFMA.FTZ R160, R161, UR7, -R164 ;  /* 0x00000007a1a07c23 */ /* 0x000fe200080108a4 */
[----:B------:R-:W-:Y:S02]  /*4260*/  @!P2 FSEL R168, R168, -INF , !P0 ;  /* 0xff800000a8a8a808 */ /* 0x000fe40004000000 */
[----:B------:R-:W-:Y:S01]  /*4270*/  @!P2 ISETP.GE.AND P0, PT, R166, R167, PT ;  /* 0x000000a7a600a20c */ /* 0x000fe20003f06270 */
[----:B------:R-:W-:Y:S01]  /*4280*/  STS [R210+0x400], R179 ;  /* 0x000400b3d2007388 */ /* 0x000fe20000000800 */
[----:B------:R-:W-:Y:S01]  /*4290*/  @!P2 IADD3 R166, PT, PT, R162, 0x18, RZ ;  /* 0x00000018a2a6a810 */ /* 0x000fe20007ffe0ff */
[--C-:B------:R-:W-:Y:S01]  /*42a0*/  FFMA.FTZ R161, R168, UR7, -R165.reuse ;  /* 0x00000007a8a17c23 */ /* 0x100fe200080108a5 */
[----:B------:R-:W-:Y:S01]  /*42b0*/  @!P2 FSEL R170, R170, -INF , !P0 ;  /* 0xff800000aaaaa808 */ /* 0x000fe20004000000 */
[----:B------:R-:W-:Y:S01]  /*42c0*/  MUFU.EX2 R157, R157 ;  /* 0x0000009d009d7308 */ /* 0x000fe20000000800 */
[-C--:B------:R-:W-:Y:S02]  /*42d0*/  @!P2 ISETP.GE.AND P0, PT, R166, R163.reuse, PT ;  /* 0x000000a3a600a20c */ /* 0x080fe40003f06270 */
[----:B------:R-:W-:Y:S01]  /*42e0*/  @!P2 IADD3 R168, PT, PT, R162, 0x19, RZ ;  /* 0x00000019a2a8a810 */ /* 0x000fe20007ffe0ff */
[----:B------:R-:W-:Y:S01]  /*42f0*/  FFMA.FTZ R171, R170, UR7, -R165 ;  /* 0x00000007aaab7c23 */ /* 0x000fe200080108a5 */
[----:B------:R-:W-:Y:S01]  /*4300*/  @!P2 FSEL R169, R169, -INF , !P0 ;  /* 0xff800000a9a9a808 */ /* 0x000fe20004000000 */
[----:B------:R-:W-:Y:S01]  /*4310*/  FADD.FTZ R170, R215, R18 ;  /* 0x00000012d7aa7221 */ /* 0x000fe20000010000 */
[----:B------:R-:W-:Y:S03]  /*4320*/  @!P2 ISETP.GE.AND P0, PT, R168, R163, PT ;  /* 0x000000a3a800a20c */ /* 0x000fe60003f06270 */
[----:B------:R-:W1:Y:S01]  /*4330*/  MUFU.EX2 R158, R158 ;  /* 0x0000009e009e7308 */ /* 0x000e620000000800 */
[-C--:B------:R-:W-:Y:S01]  /*4340*/  @!P2 ISETP.GE.AND P1, PT, R166, R167.reuse, PT ;  /* 0x000000a7a600a20c */ /* 0x080fe20003f26270 */
[----:B------:R-:W-:Y:S01]  /*4350*/  FADD.FTZ R166, R216, R19 ;  /* 0x00000013d8a67221 */ /* 0x000fe20000010000 */
[----:B------:R-:W-:Y:S01]  /*4360*/  @!P2 FSEL R173, R173, -INF , !P0 ;  /* 0xff800000adada808 */ /* 0x000fe20004000000 */
[--C-:B------:R-:W-:Y:S01]  /*4370*/  FFMA.FTZ R163, R169, UR7, -R164.reuse ;  /* 0x00000007a9a37c23 */ /* 0x100fe200080108a4 */
[----:B------:R-:W-:Y:S02]  /*4380*/  @!P2 ISETP.GE.AND P0, PT, R168, R167, PT ;  /* 0x000000a7a800a20c */ /* 0x000fe40003f06270 */
[----:B------:R-:W-:Y:S01]  /*4390*/  @!P2 FSEL R170, R170, -INF , !P1 ;  /* 0xff800000aaaaa808 */ /* 0x000fe20004800000 */
[----:B------:R-:W-:Y:S01]  /*43a0*/  FFMA.FTZ R164, R173, UR7, -R164 ;  /* 0x00000007ada47c23 */ /* 0x000fe200080108a4 */
[----:B------:R-:W-:Y:S01]  /*43b0*/  @!P2 FSEL R166, R166, -INF , !P0 ;  /* 0xff800000a6a6a808 */ /* 0x000fe20004000000 */
[----:B------:R3:W-:Y:S01]  /*43c0*/  MUFU.EX2 R162, R171 ;  /* 0x000000ab00a27308 */ /* 0x0007e20000000800 */
[----:B--2---:R-:W-:Y:S01]  /*43d0*/  F2FP.BF16.F32.PACK_AB R177, R156, R155 ;  /* 0x0000009b9cb1723e */ /* 0x004fe200000010ff */
[--C-:B------:R-:W-:Y:S01]  /*43e0*/  FFMA.FTZ R167, R170, UR7, -R165.reuse ;  /* 0x00000007aaa77c23 */ /* 0x100fe200080108a5 */
[----:B------:R-:W-:Y:S01]  /*43f0*/  LEA R170, P0, R198, R228, 0x2 ;  /* 0x000000e4c6aa7211 */ /* 0x000fe200078010ff */
[----:B------:R-:W-:Y:S02]  /*4400*/  FFMA.FTZ R165, R166, UR7, -R165 ;  /* 0x00000007a6a57c23 */ /* 0x000fe400080108a5 */
[----:B------:R-:W-:Y:S01]  /*4410*/  STS [R240], R177 ;  /* 0x000000b1f0007388 */ /* 0x000fe20000000800 */
[----:B-1----:R-:W-:Y:S03]  /*4420*/  F2FP.BF16.F32.PACK_AB R175, R158, R157 ;  /* 0x0000009d9eaf723e */ /* 0x002fe600000010ff */
[----:B------:R-:W-:Y:S02]  /*4430*/  MUFU.EX2 R159, R159 ;  /* 0x0000009f009f7308 */ /* 0x000fe40000000800 */
[----:B------:R-:W-:Y:S08]  /*4440*/  STS [R240+0x400], R175 ;  /* 0x000400aff0007388 */ /* 0x000ff00000000800 */
[----:B------:R-:W1:Y:S01]  /*4450*/  MUFU.EX2 R160, R160 ;  /* 0x000000a000a07308 */ /* 0x000e620000000800 */
[----:B---3--:R-:W-:Y:S09]  /*4460*/  LEA.HI.X R171, R198, R229, RZ, 0x2, P0 ;  /* 0x000000e5c6ab7211 */ /* 0x008ff200000f14ff */
[----:B------:R-:W2:Y:S10]  /*4470*/  MUFU.EX2 R161, R161 ;  /* 0x000000a100a17308 */ /* 0x000eb40000000800 */
[----:B------:R3:W-:Y:S01]  /*4480*/  MUFU.EX2 R168, R164 ;  /* 0x000000a400a87308 */ /* 0x0007e20000000800 */
[----:B-1----:R-:W-:Y:S05]  /*4490*/  F2FP.BF16.F32.PACK_AB R173, R160, R159 ;  /* 0x0000009fa0ad723e */ /* 0x002fea00000010ff */
[----:B------:R-:W-:Y:S04]  /*44a0*/  STS [R212], R173 ;  /* 0x000000add4007388 */ /* 0x000fe80000000800 */
[----:B------:R1:W-:Y:S01]  /*44b0*/  MUFU.EX2 R166, R165 ;  /* 0x000000a500a67308 */ /* 0x0003e20000000800 */
[----:B--2---:R-:W-:Y:S05]  /*44c0*/  F2FP.BF16.F32.PACK_AB R169, R162, R161 ;  /* 0x000000a1a2a9723e */ /* 0x004fea00000010ff */
[----:B------:R-:W-:Y:S04]  /*44d0*/  STS [R212+0x400], R169 ;  /* 0x000400a9d4007388 */ /* 0x000fe80000000800 */
[----:B------:R-:W2:Y:S01]  /*44e0*/  MUFU.EX2 R163, R163 ;  /* 0x000000a300a37308 */ /* 0x000ea20000000800 */
[----:B---3--:R3:W4:Y:S09]  /*44f0*/  LDG.E R164, desc[UR18][R170.64+0x20] ;  /* 0x00002012aaa47981 */ /* 0x008732000c1e1900 */
[----:B------:R-:W3:Y:S01]  /*4500*/  MUFU.EX2 R167, R167 ;  /* 0x000000a700a77308 */ /* 0x000ee20000000800 */
[----:B-1----:R-:W4:Y:S01]  /*4510*/  LDG.E R165, desc[UR18][R170.64] ;  /* 0x00000012aaa57981 */ /* 0x002f22000c1e1900 */
[----:B--2---:R-:W-:Y:S05]  /*4520*/  F2FP.BF16.F32.PACK_AB R174, R168, R163 ;  /* 0x000000a3a8ae723e */ /* 0x004fea00000010ff */
[----:B------:R-:W-:Y:S01]  /*4530*/  STS [R225], R174 ;  /* 0x000000aee1007388 */ /* 0x000fe20000000800 */
[----:B---3--:R-:W-:Y:S05]  /*4540*/  F2FP.BF16.F32.PACK_AB R172, R166, R167 ;  /* 0x000000a7a6ac723e */ /* 0x008fea00000010ff */
[----:B------:R-:W-:Y:S05]  /*4550*/  STS [R225+0x400], R172 ;  /* 0x000400ace1007388 */ /* 0x000fea0000000800 */
[----:B------:R-:W-:Y:S05]  /*4560*/  LDSM.16.M88.4 R68, [R197+0xc000] ;  /* 0x00c00000c544783b */ /* 0x000fea0000000200 */
[----:B------:R-:W1:Y:S05]  /*4570*/  LDSM.16.M88.4 R72, [R195+0x6000] ;  /* 0x00600000c348783b */ /* 0x000e6a0000000200 */
[----:B------:R-:W2:Y:S05]  /*4580*/  LDSM.16.M88.4 R76, [R195+0x6800] ;  /* 0x00680000c34c783b */ /* 0x000eaa0000000200 */
[----:B------:R-:W-:Y:S05]  /*4590*/  LDSM.16.M88.4 R80, [R182+0xc000] ;  /* 0x00c00000b650783b */ /* 0x000fea0000000200 */
[----:B------:R-:W3:Y:S05]  /*45a0*/  LDSM.16.M88.4 R84, [R183+0x6000] ;  /* 0x00600000b754783b */ /* 0x000eea0000000200 */
[----:B------:R-:W3:Y:S05]  /*45b0*/  LDSM.16.M88.4 R88, [R183+0x6800] ;  /* 0x00680000b758783b */ /* 0x000eea0000000200 */
[----:B------:R-:W-:Y:S05]  /*45c0*/  LDSM.16.M88.4 R92, [R181+0xc000] ;  /* 0x00c00000b55c783b */ /* 0x000fea0000000200 */
[----:B------:R-:W3:Y:S01]  /*45d0*/  LDSM.16.M88.4 R96, [R185+0x6000] ;  /* 0x00600000b960783b */ /* 0x000ee20000000200 */
[C---:B-1----:R-:W-:Y:S08]  /*45e0*/  HMMA.16816.F32.BF16 R4, R68.reuse, R72, RZ ;  /* 0x000000484404723c */ /* 0x042ff000000418ff */
[C---:B------:R-:W-:Y:S01]  /*45f0*/  HMMA.16816.F32.BF16 R8, R68.reuse, R74, RZ ;  /* 0x0000004a4408723c */ /* 0x040fe200000418ff */
[----:B------:R-:W-:Y:S07]  /*4600*/  LDSM.16.M88.4 R72, [R180+0xc000] ;  /* 0x00c00000b448783b */ /* 0x000fee0000000200 */
[C---:B--2---:R-:W-:Y:S08]  /*4610*/  HMMA.16816.F32.BF16 R12, R68.reuse, R76, RZ ;  /* 0x0000004c440c723c */ /* 0x044ff000000418ff */
[----:B------:R-:W-:Y:S01]  /*4620*/  HMMA.16816.F32.BF16 R16, R68, R78, RZ ;  /* 0x0000004e4410723c */ /* 0x000fe200000418ff */
[----:B------:R-:W1:Y:S05]  /*4630*/  LDSM.16.M88.4 R68, [R185+0x6800] ;  /* 0x00680000b944783b */ /* 0x000e6a0000000200 */
[----:B------:R-:W2:Y:S02]  /*4640*/  LDSM.16.M88.4 R76, [R184+0x6000] ;  /* 0x00600000b84c783b */ /* 0x000ea40000000200 */
[C---:B---3--:R-:W-:Y:S08]  /*4650*/  HMMA.16816.F32.BF16 R4, R80.reuse, R84, R4 ;  /* 0x000000545004723c */ /* 0x048ff00000041804 */
[C---:B------:R-:W-:Y:S01]  /*4660*/  HMMA.16816.F32.BF16 R8, R80.reuse, R86, R8 ;  /* 0x000000565008723c */ /* 0x040fe20000041808 */
[----:B------:R-:W-:Y:S07]  /*4670*/  LDSM.16.M88.4 R84, [R197+0xe000] ;  /* 0x00e00000c554783b */ /* 0x000fee0000000200 */
[C---:B------:R-:W-:Y:S08]  /*4680*/  HMMA.16816.F32.BF16 R12, R80.reuse, R88, R12 ;  /* 0x00000058500c723c */ /* 0x040ff0000004180c */
[----:B------:R-:W-:Y:S01]  /*4690*/  HMMA.16816.F32.BF16 R16, R80, R90, R16 ;  /* 0x0000005a5010723c */ /* 0x000fe20000041810 */
[----:B------:R-:W3:Y:S05]  /*46a0*/  LDSM.16.M88.4 R80, [R184+0x6800] ;  /* 0x00680000b850783b */ /* 0x000eea0000000200 */
[----:B------:R-:W3:Y:S02]  /*46b0*/  LDSM.16.M88.4 R88, [R195+0x8000] ;  /* 0x00800000c358783b */ /* 0x000ee40000000200 */
        /* <DEDUP_REMOVED lines=24> */
[C---:B--2---:R-:W-:Y:S08]  /*4840*/  HMMA.16816.F32.BF16 R12, R92.reuse, R72, R12 ;  /* 0x000000485c0c723c */ /* 0x044ff0000004180c */
[----:B------:R-:W-:Y:S01]  /*4850*/  HMMA.16816.F32.BF16 R16, R92, R74, R16 ;  /* 0x0000004a5c10723c */ /* 0x000fe20000041810 */
[----:B------:R-:W2:Y:S05]  /*4860*/  LDSM.16.M88.4 R72, [R184+0x8800] ;  /* 0x00880000b848783b */ /* 0x000eaa0000000200 */
[----:B------:R-:W4:Y:S02]  /*4870*/  LDSM.16.M88.4 R92, [R197+0x10000] ;  /* 0x01000000c55c783b */ /* 0x000f240000000200 */
[C---:B---3--:R-:W-:Y:S08]  /*4880*/  HMMA.16816.F32.BF16 R4, R76.reuse, R80, R4 ;  /* 0x000000504c04723c */ /* 0x048ff00000041804 */
        /* <DEDUP_REMOVED lines=9> */
[C---:B--2---:R-:W-:Y:S08]  /*4920*/  HMMA.16816.F32.BF16 R12, R84.reuse, R72, R12 ;  /* 0x00000048540c723c */ /* 0x044ff0000004180c */
[----:B------:R-:W-:Y:S01]  /*4930*/  HMMA.16816.F32.BF16 R16, R84, R74, R16 ;  /* 0x0000004a5410723c */ /* 0x000fe20000041810 */
[----:B------:R-:W2:Y:S05]  /*4940*/  LDSM.16.M88.4 R72, [R183+0xa800] ;  /* 0x00a80000b748783b */ /* 0x000eaa0000000200 */
[----:B------:R-:W2:Y:S02]  /*4950*/  LDSM.16.M88.4 R84, [R181+0x10000] ;  /* 0x01000000b554783b */ /* 0x000ea40000000200 */
[C---:B----4-:R-:W-:Y:S08]  /*4960*/  HMMA.16816.F32.BF16 R4, R92.reuse, R96, R4 ;  /* 0x000000605c04723c */ /* 0x050ff00000041804 */
[C---:B------:R-:W-:Y:S01]  /*4970*/  HMMA.16816.F32.BF16 R8, R92.reuse, R98, R8 ;  /* 0x000000625c08723c */ /* 0x040fe20000041808 */
[----:B------:R-:W-:Y:S07]  /*4980*/  LDSM.16.M88.4 R96, [R184+0xa000] ;  /* 0x00a00000b860783b */ /* 0x000fee0000000200 */
[C---:B-1----:R-:W-:Y:S08]  /*4990*/  HMMA.16816.F32.BF16 R12, R92.reuse, R68, R12 ;  /* 0x000000445c0c723c */ /* 0x042ff0000004180c */
[----:B------:R-:W-:Y:S01]  /*49a0*/  HMMA.16816.F32.BF16 R16, R92, R70, R16 ;  /* 0x000000465c10723c */ /* 0x000fe20000041810 */
[----:B------:R-:W1:Y:S05]  /*49b0*/  LDSM.16.M88.4 R68, [R185+0xa800] ;  /* 0x00a80000b944783b */ /* 0x000e6a0000000200 */
[----:B------:R-:W4:Y:S02]  /*49c0*/  LDSM.16.M88.4 R92, [R180+0x10000] ;  /* 0x01000000b45c783b */ /* 0x000f240000000200 */
[C---:B---3--:R-:W-:Y:S08]  /*49d0*/  HMMA.16816.F32.BF16 R4, R76.reuse, R80, R4 ;  /* 0x000000504c04723c */ /* 0x048ff00000041804 */
[C---:B------:R-:W-:Y:S08]  /*49e0*/  HMMA.16816.F32.BF16 R8, R76.reuse, R82, R8 ;  /* 0x000000524c08723c */ /* 0x040ff00000041808 */
[C---:B--2---:R-:W-:Y:S08]  /*49f0*/  HMMA.16816.F32.BF16 R12, R76.reuse, R72, R12 ;  /* 0x000000484c0c723c */ /* 0x044ff0000004180c */
[----:B------:R-:W-:Y:S01]  /*4a00*/  HMMA.16816.F32.BF16 R16, R76, R74, R16 ;  /* 0x0000004a4c10723c */ /* 0x000fe20000041810 */
[----:B------:R-:W2:Y:S07]  /*4a10*/  LDSM.16.M88.4 R72, [R184+0xa800] ;  /* 0x00a80000b848783b */ /* 0x000eae0000000200 */
[C---:B------:R-:W-:Y:S08]  /*4a20*/  HMMA.16816.F32.BF16 R4, R84.reuse, R88, R4 ;  /* 0x000000585404723c */ /* 0x040ff00000041804 */
[C---:B------:R-:W-:Y:S08]  /*4a30*/  HMMA.16816.F32.BF16 R8, R84.reuse, R90, R8 ;  /* 0x0000005a5408723c */ /* 0x040ff00000041808 */
[C---:B-1----:R-:W-:Y:S08]  /*4a40*/  HMMA.16816.F32.BF16 R12, R84.reuse, R68, R12 ;  /* 0x00000044540c723c */ /* 0x042ff0000004180c */
[----:B------:R-:W-:Y:S08]  /*4a50*/  HMMA.16816.F32.BF16 R16, R84, R70, R16 ;  /* 0x000000465410723c */ /* 0x000ff00000041810 */
[C---:B----4-:R-:W-:Y:S08]  /*4a60*/  HMMA.16816.F32.BF16 R4, R92.reuse, R96, R4 ;  /* 0x000000605c04723c */ /* 0x050ff00000041804 */
[C---:B------:R-:W-:Y:S08]  /*4a70*/  HMMA.16816.F32.BF16 R8, R92.reuse, R98, R8 ;  /* 0x000000625c08723c */ /* 0x040ff00000041808 */
[C---:B--2---:R-:W-:Y:S03]  /*4a80*/  HMMA.16816.F32.BF16 R12, R92.reuse, R72, R12 ;  /* 0x000000485c0c723c */ /* 0x044fe6000004180c */
        /* <DEDUP_REMOVED lines=21> */
[----:B------:R-:W-:Y:S01]  /*4be0*/  FADD.FTZ R154, -R164, R10 ;  /* 0x0000000aa49a7221 */ /* 0x000fe20000010100 */
        /* <DEDUP_REMOVED lines=15> */
[----:B------:R-:W-:Y:S01]  /*4ce0*/  FMUL.FTZ R163, R166, R163 ;  /* 0x000000a3a6a37220 */ /* 0x000fe20000410000 */
[----:B------:R-:W-:Y:S06]  /*4cf0*/  @!P4 BRA `(.L_x_326) ;  /* 0x0000000000e4c947 */ /* 0x000fec0003800000 */
[----:B------:R-:W1:Y:S01]  /*4d00*/  LDC R7, c[0x0][0x3b0] ;  /* 0x0000ec00ff077b82 */ /* 0x000e620000000800 */
[----:B------:R-:W-:Y:S02]  /*4d10*/  IADD3 R4, P0, PT, RZ, -UR17, RZ ;  /* 0x80000011ff047c10 */ /* 0x000fe4000ff1e0ff */
[----:B------:R-:W-:Y:S02]  /*4d20*/  LOP3.LUT R6, R237, 0x1, RZ, 0xc0, !PT ;  /* 0x00000001ed067812 */ /* 0x000fe400078ec0ff */
[----:B------:R-:W-:Y:S02]  /*4d30*/  ISETP.GE.AND P2, PT, R202, UR5, PT ;  /* 0x00000005ca007c0c */ /* 0x000fe4000bf46270 */
[----:B------:R-:W-:Y:S01]  /*4d40*/  ISETP.NE.U32.AND P1, PT, R6, 0x1, PT ;  /* 0x000000010600780c */ /* 0x000fe20003f25070 */
[----:B------:R-:W2:Y:S01]  /*4d50*/  LDC R5, c[0x0][0x3b4] ;  /* 0x0000ed00ff057b82 */ /* 0x000ea20000000800 */
[----:B-1----:R-:W-:Y:S04]  /*4d60*/  IMAD.SHL.U32 R9, R7, 0x40, RZ ;  /* 0x0000004007097824 */ /* 0x002fe800078e00ff */
[----:B------:R-:W-:Y:S05]  /*4d70*/  IMAD.X R9, RZ, RZ, ~R9, P0 ;  /* 0x000000ffff097224 */ /* 0x000fea00000e0e09 */
[----:B------:R-:W-:Y:S01]  /*4d80*/  SHF.R.S64 R11, R4, 0x1f, R9 ;  /* 0x0000001f040b7819 */ /* 0x000fe20000001009 */
[----:B------:R-:W-:Y:S03]  /*4d90*/  IMAD.MOV.U32 R4, RZ, RZ, -0x6000 ;  /* 0xffffa000ff047424 */ /* 0x000fe600078e00ff */
[----:B------:R-:W-:Y:S02]  /*4da0*/  IADD3 R246, P0, PT, R246, R11, RZ ;  /* 0x0000000bf6f67210 */ /* 0x000fe40007f1e0ff */
[----:B------:R-:W-:Y:S02]  /*4db0*/  SEL R4, R4, 0x6000, !P1 ;  /* 0x0000600004047807 */ /* 0x000fe40004800000 */
[----:B------:R-:W-:Y:S02]  /*4dc0*/  LEA.HI.X.SX32 R247, R9, R247, 0x1, P0 ;  /* 0x000000f709f77211 */ /* 0x000fe400000f0eff */
[----:B------:R-:W-:Y:S01]  /*4dd0*/  ISETP.GE.AND P1, PT, R208, UR5, PT ;  /* 0x00000005d0007c0c */ /* 0x000fe2000bf26270 */
[--C-:B------:R-:W-:Y:S01]  /*4de0*/  IMAD.IADD R231, R231, 0x1, R4.reuse ;  /* 0x00000001e7e77824 */ /* 0x100fe200078e0204 */
[----:B------:R-:W-:Y:S01]  /*4df0*/  ISETP.GE.AND P0, PT, R205, UR5, PT ;  /* 0x00000005cd007c0c */ /* 0x000fe2000bf06270 */
[--C-:B------:R-:W-:Y:S01]  /*4e00*/  IMAD.IADD R235, R235, 0x1, R4.reuse ;  /* 0x00000001ebeb7824 */ /* 0x100fe200078e0204 */
[----:B------:R-:W-:Y:S01]  /*4e10*/  LEA R6, P3, R7, R246, 0x6 ;  /* 0x000000f607067211 */ /* 0x000fe200078630ff */
[----:B------:R-:W-:Y:S01]  /*4e20*/  IMAD.IADD R189, R189, 0x1, R4 ;  /* 0x00000001bdbd7824 */ /* 0x000fe200078e0204 */
[----:B------:R-:W-:Y:S01]  /*4e30*/  @!PT LDS RZ, [RZ] ;  /* 0x00000000fffff984 */ /* 0x000fe20000000800 */
[----:B------:R-:W-:Y:S01]  /*4e40*/  @!PT LDS RZ, [RZ] ;  /* 0x00000000fffff984 */ /* 0x000fe20000000800 */
[----:B------:R-:W-:Y:S01]  /*4e50*/  @!PT LDS RZ, [RZ] ;  /* 0x00000000fffff984 */ /* 0x000fe20000000800 */
[----:B------:R1:W-:Y:S02]  /*4e60*/  @!P2 LDGSTS.E.BYPASS.LTC128B.128 [R231], desc[UR18][R246.64] ;  /* 0x00000000f6e7afae */ /* 0x0003e4000b981a12 */
[----:B--2---:R-:W-:Y:S02]  /*4e70*/  LEA.HI.X R7, R7, R247, R5, 0x6, P3 ;  /* 0x000000f707077211 */ /* 0x004fe400018f3405 */
        /* <DEDUP_REMOVED lines=33> */
.L_x_326:
[----:B------:R-:W-:Y:S01]  /*5090*/  F2FP.BF16.F32.PACK_AB R153, R153, R154 ;  /* 0x0000009a9999723e */ /* 0x000fe200000010ff */
[----:B------:R-:W-:Y:S01]  /*50a0*/  STS [R210+-0x2000], R169 ;  /* 0xffe000a9d2007388 */ /* 0x000fe20000000800 */
[----:B------:R-:W-:Y:S01]  /*50b0*/  F2FP.BF16.F32.PACK_AB R157, R157, R152 ;  /* 0x000000989d9d723e */ /* 0x000fe200000010ff */
[----:B------:R-:W-:Y:S01]  /*50c0*/  IMAD.IADD R192, R193, 0x1, R186 ;  /* 0x00000001c1c07824 */ /* 0x000fe200078e02ba */
[----:B------:R-:W-:Y:S02]  /*50d0*/  F2FP.BF16.F32.PACK_AB R156, R163, R156 ;  /* 0x0000009ca39c723e */ /* 0x000fe400000010ff */
[----:B------:R-:W-:Y:S01]  /*50e0*/  STS [R210+-0x1c00], R159 ;  /* 0xffe4009fd2007388 */ /* 0x000fe20000000800 */
[----:B------:R-:W-:Y:S04]  /*50f0*/  IMAD R250, R213, UR6, RZ ;  /* 0x00000006d5fa7c24 */ /* 0x000fe8000f8e02ff */
[----:B------:R-:W-:Y:S05]  /*5100*/  STS [R240+-0x2000], R151 ;  /* 0xffe00097f0007388 */ /* 0x000fea0000000800 */
[----:B------:R-:W-:Y:S05]  /*5110*/  STS [R240+-0x1c00], R153 ;  /* 0xffe40099f0007388 */ /* 0x000fea0000000800 */
[----:B------:R-:W-:Y:S05]  /*5120*/  STS [R212+-0x2000], R155 ;  /* 0xffe0009bd4007388 */ /* 0x000fea0000000800 */
[----:B------:R-:W-:Y:S05]  /*5130*/  STS [R212+-0x1c00], R157 ;  /* 0xffe4009dd4007388 */ /* 0x000fea0000000800 */
[----:B------:R-:W-:Y:S05]  /*5140*/  STS [R225+-0x2000], R170 ;  /* 0xffe000aae1007388 */ /* 0x000fea0000000800 */
[----:B------:R-:W-:Y:S01]  /*5150*/  STS [R225+-0x1c00], R156 ;  /* 0xffe4009ce1007388 */ /* 0x000fe20000000800 */
[----:B------:R-:W-:Y:S06]  /*5160*/  BAR.SYNC.DEFER_BLOCKING 0x0 ;  /* 0x0000000000007b1d */ /* 0x000fec0000010000 */
[----:B-1----:R-:W-:Y:S05]  /*5170*/  LDSM.16.MT88.4 R4, [R193] ;  /* 0x00000000c104783b */ /* 0x002fea0000004200 */
        /* <DEDUP_REMOVED lines=73> */
[----:B------:R-:W-:Y:S02]  /*5610*/  IADD3 R4, P0, PT, RZ, -UR20, RZ ;  /* 0x80000014ff047c10 */ /* 0x000fe4000ff1e0ff */
[----:B------:R-:W-:Y:S02]  /*5620*/  ISETP.GE.AND P3, PT, R202, UR5, PT ;  /* 0x00000005ca007c0c */ /* 0x000fe4000bf66270 */
[----:B------:R-:W-:Y:S01]  /*5630*/  ISETP.GE.AND P2, PT, R208, UR5, PT ;  /* 0x00000005d0007c0c */ /* 0x000fe2000bf46270 */
[----:B------:R-:W-:Y:S01]  /*5640*/  IMAD.X R5, RZ, RZ, ~UR4, P0 ;  /* 0x80000004ff057e24 */ /* 0x000fe200080e06ff */
[----:B------:R-:W-:Y:S04]  /*5650*/  ISETP.GE.AND P1, PT, R205, UR5, PT ;  /* 0x00000005cd007c0c */ /* 0x000fe8000bf26270 */
[----:B------:R-:W-:Y:S04]  /*5660*/  SHF.R.S64 R7, R4, 0x1f, R5 ;  /* 0x0000001f04077819 */ /* 0x000fe80000001005 */
[----:B------:R-:W-:Y:S04]  /*5670*/  IADD3 R244, P0, PT, R244, R7, RZ ;  /* 0x00000007f4f47210 */ /* 0x000fe80007f1e0ff */
[----:B------:R-:W-:Y:S02]  /*5680*/  LEA.HI.X.SX32 R245, R5, R245, 0x1, P0 ;  /* 0x000000f505f57211 */ /* 0x000fe400000f0eff */
[C---:B------:R-:W-:Y:S03]  /*5690*/  LEA R4, P0, R227.reuse, R244, 0x1 ;  /* 0x000000f4e3047211 */ /* 0x040fe600078008ff */
        /* <DEDUP_REMOVED lines=32> */
.L_x_327:
        /* <DEDUP_REMOVED lines=16> */
[----:B------:R-:W-:Y:S05]  /*59a0*/  LDSM.16.MT88.4 R176, [R190+0x15000] ;  /* 0x01500000beb0783b */ /* 0x000fea0000004200 */
[C---:B--2---:R-:W-:Y:S08]  /*59b0*/  HMMA.16816.F32.BF16 R8, R92.reuse, R16, RZ ;  /* 0x000000105c08723c */ /* 0x044ff000000418ff */
        /* <DEDUP_REMOVED lines=10> */
[----:B------:R-:W-:Y:S07]  /*5a60*/  LDSM.16.M88.4 R148, [R2+0x1e000] ;  /* 0x01e000000294783b */ /* 0x000fee0000000200 */
[-C--:B------:R-:W-:Y:S08]  /*5a70*/  HMMA.16816.F32.BF16 R4, R152, R156.reuse, R4 ;  /* 0x0000009c9804723c */ /* 0x080ff00000041804 */
[C---:B------:R-:W-:Y:S08]  /*5a80*/  HMMA.16816.F32.BF16 R8, R160.reuse, R156, R8 ;  /* 0x0000009ca008723c */ /* 0x040ff00000041808 */
[-C--:B------:R-:W-:Y:S08]  /*5a90*/  HMMA.16816.F32.BF16 R12, R160, R158.reuse, R12 ;  /* 0x0000009ea00c723c */ /* 0x080ff0000004180c */
[C---:B------:R-:W-:Y:S01]  /*5aa0*/  HMMA.16816.F32.BF16 R16, R152.reuse, R158, R16 ;  /* 0x0000009e9810723c */ /* 0x040fe20000041810 */
[----:B------:R-:W1:Y:S07]  /*5ab0*/  LDSM.16.MT88.4 R156, [R190+0x13000] ;  /* 0x01300000be9c783b */ /* 0x000e6e0000004200 */
[-C--:B------:R-:W-:Y:S08]  /*5ac0*/  HMMA.16816.F32.BF16 R68, R152, R164.reuse, R68 ;  /* 0x000000a49844723c */ /* 0x080ff00000041844 */
[C---:B------:R-:W-:Y:S08]  /*5ad0*/  HMMA.16816.F32.BF16 R72, R160.reuse, R164, R72 ;  /* 0x000000a4a048723c */ /* 0x040ff00000041848 */
[-C--:B------:R-:W-:Y:S08]  /*5ae0*/  HMMA.16816.F32.BF16 R76, R160, R166.reuse, R76 ;  /* 0x000000a6a04c723c */ /* 0x080ff0000004184c */
[C---:B------:R-:W-:Y:S01]  /*5af0*/  HMMA.16816.F32.BF16 R80, R152.reuse, R166, R80 ;  /* 0x000000a69850723c */ /* 0x040fe20000041850 */
[----:B------:R-:W2:Y:S07]  /*5b00*/  LDSM.16.MT88.4 R164, [R190+0x17000] ;  /* 0x01700000bea4783b */ /* 0x000eae0000004200 */
[-C--:B------:R-:W-:Y:S08]  /*5b10*/  HMMA.16816.F32.BF16 R84, R152, R168.reuse, R84 ;  /* 0x000000a89854723c */ /* 0x080ff00000041854 */
[C---:B------:R-:W-:Y:S08]  /*5b20*/  HMMA.16816.F32.BF16 R88, R160.reuse, R168, R88 ;  /* 0x000000a8a058723c */ /* 0x040ff00000041858 */
[-C--:B------:R-:W-:Y:S03]  /*5b30*/  HMMA.16816.F32.BF16 R92, R160, R170.reuse, R92 ;  /* 0x000000aaa05c723c */ /* 0x080fe6000004185c */
[C---:B------:R-:W-:Y:S05]  /*5b40*/  IMAD.SHL.U32 R161, R250.reuse, 0x8, RZ ;  /* 0x00000008faa17824 */ /* 0x040fea00078e00ff */
[----:B------:R-:W-:Y:S01]  /*5b50*/  HMMA.16816.F32.BF16 R96, R152, R170, R96 ;  /* 0x000000aa9860723c */ /* 0x000fe20000041860 */
[----:B------:R-:W-:Y:S04]  /*5b60*/  LDSM.16.M88.4 R152, [R0+0x1e000] ;  /* 0x01e000000098783b */ /* 0x000fe80000000200 */
[----:B------:R-:W-:Y:S03]  /*5b70*/  LDSM.16.MT88.4 R168, [R190+0x15800] ;  /* 0x01580000bea8783b */ /* 0x000fe60000004200 */
[-C--:B-1----:R-:W-:Y:S08]  /*5b80*/  HMMA.16816.F32.BF16 R4, R148, R156.reuse, R4 ;  /* 0x0000009c9404723c */ /* 0x082ff00000041804 */
[C---:B------:R-:W-:Y:S08]  /*5b90*/  HMMA.16816.F32.BF16 R8, R172.reuse, R156, R8 ;  /* 0x0000009cac08723c */ /* 0x040ff00000041808 */
[-C--:B------:R-:W-:Y:S08]  /*5ba0*/  HMMA.16816.F32.BF16 R12, R172, R158.reuse, R12 ;  /* 0x0000009eac0c723c */ /* 0x080ff0000004180c */
[C---:B------:R-:W-:Y:S01]  /*5bb0*/  HMMA.16816.F32.BF16 R16, R148.reuse, R158, R16 ;  /* 0x0000009e9410723c */ /* 0x040fe20000041810 */
[----:B------:R-:W1:Y:S07]  /*5bc0*/  LDSM.16.MT88.4 R156, [R190+0x13800] ;  /* 0x01380000be9c783b */ /* 0x000e6e0000004200 */
[-C--:B------:R-:W-:Y:S08]  /*5bd0*/  HMMA.16816.F32.BF16 R68, R148, R176.reuse, R68 ;  /* 0x000000b09444723c */ /* 0x080ff00000041844 */
[C---:B------:R-:W-:Y:S04]  /*5be0*/  HMMA.16816.F32.BF16 R72, R172.reuse, R176, R72 ;  /* 0x000000b0ac48723c */ /* 0x040fe80000041848 */
[C---:B------:R-:W-:Y:S04]  /*5bf0*/  LEA R176, P0, R161.reuse, R242, 0x2 ;  /* 0x000000f2a1b07211 */ /* 0x040fe800078010ff */
[-C--:B------:R-:W-:Y:S03]  /*5c00*/  HMMA.16816.F32.BF16 R76, R172, R178.reuse, R76 ;  /* 0x000000b2ac4c723c */ /* 0x080fe6000004184c */
[----:B------:R-:W-:Y:S02]  /*5c10*/  LEA.HI.X.SX32 R177, R161, R243, 0x2, P0 ;  /* 0x000000f3a1b17211 */ /* 0x000fe400000f16ff */
[----:B------:R-:W3:Y:S03]  /*5c20*/  LDSM.16.M88.4 R160, [R0+0x1f000] ;  /* 0x01f0000000a0783b */ /* 0x000ee60000000200 */
[C---:B------:R-:W-:Y:S04]  /*5c30*/  HMMA.16816.F32.BF16 R80, R148.reuse, R178, R80 ;  /* 0x000000b29450723c */ /* 0x040fe80000041850 */
[C---:B------:R-:W-:Y:S04]  /*5c40*/  LEA R178, P0, R250.reuse, R176, 0x5 ;  /* 0x000000b0fab27211 */ /* 0x040fe800078028ff */
[-C--:B--2---:R-:W-:Y:S03]  /*5c50*/  HMMA.16816.F32.BF16 R84, R148, R164.reuse, R84 ;  /* 0x000000a49454723c */ /* 0x084fe60000041854 */
[C---:B------:R-:W-:Y:S05]  /*5c60*/  LEA.HI.X.SX32 R179, R250.reuse, R177, 0x5, P0 ;  /* 0x000000b1fab37211 */ /* 0x040fea00000f2eff */
        /* <DEDUP_REMOVED lines=11> */
[C---:B---3--:R-:W-:Y:S04]  /*5d20*/  HMMA.16816.F32.BF16 R8, R160.reuse, R156, R8 ;  /* 0x0000009ca008723c */ /* 0x048fe80000041808 */
        /* <DEDUP_REMOVED lines=9> */
[-C--:B------:R-:W-:Y:S03]  /*5dc0*/  HMMA.16816.F32.BF16 R76, R160, R170.reuse, R76 ;  /* 0x000000aaa04c723c */ /* 0x080fe6000004184c */
[C---:B------:R-:W-:Y:S04]  /*5dd0*/  LEA R174, P0, R250.reuse, R168, 0x5 ;  /* 0x000000a8faae7211 */ /* 0x040fe800078028ff */
[C---:B------:R-:W-:Y:S01]  /*5de0*/  LEA.HI.X.SX32 R175, R250.reuse, R169, 0x5, P0 ;  /* 0x000000a9faaf7211 */ /* 0x040fe200000f2eff */
        /* <DEDUP_REMOVED lines=17> */
[----:B------:R2:W-:Y:S01]  /*5f00*/  REDG.E.ADD.F32.FTZ.RN.STRONG.GPU desc[UR18][R242.64], R4 ;  /* 0x00000004f20079a6 */ /* 0x0005e2000c12f312 */
[C---:B------:R-:W-:Y:S03]  /*5f10*/  LEA.HI.X.SX32 R151, R250.reuse, R161, 0x5, P0 ;  /* 0x000000a1fa977211 */ /* 0x040fe600000f2eff */
[----:B------:R3:W-:Y:S04]  /*5f20*/  REDG.E.ADD.F32.FTZ.RN.STRONG.GPU desc[UR18][R176.64], R5 ;  /* 0x00000005b00079a6 */ /* 0x0007e8000c12f312 */
[----:B------:R4:W-:Y:S04]  /*5f30*/  REDG.E.ADD.F32.FTZ.RN.STRONG.GPU desc[UR18][R178.64], R6 ;  /* 0x00000006b20079a6 */ /* 0x0009e8000c12f312 */
[----:B------:R4:W-:Y:S04]  /*5f40*/  REDG.E.ADD.F32.FTZ.RN.STRONG.GPU desc[UR18][R164.64], R7 ;  /* 0x00000007a40079a6 */ /* 0x0009e8000c12f312 */
[----:B------:R4:W-:Y:S04]  /*5f50*/  REDG.E.ADD.F32.FTZ.RN.STRONG.GPU desc[UR18][R172.64], R8 ;  /* 0x00000008ac0079a6 */ /* 0x0009e8000c12f312 */
[----:B------:R4:W-:Y:S01]  /*5f60*/  REDG.E.ADD.F32.FTZ.RN.STRONG.GPU desc[UR18][R166.64], R9 ;  /* 0x00000009a60079a6 */ /* 0x0009e2000c12f312 */
[C---:B-1----:R-:W-:Y:S03]  /*5f70*/  IMAD.WIDE R154, R250.reuse, -0xc0, R150 ;  /* 0xffffff40fa9a7825 */ /* 0x042fe600078e0296 */
[----:B------:R1:W-:Y:S01]  /*5f80*/  REDG.E.ADD.F32.FTZ.RN.STRONG.GPU desc[UR18][R156.64], R10 ;  /* 0x0000000a9c0079a6 */ /* 0x0003e2000c12f312 */
[C---:B------:R-:W-:Y:S03]  /*5f90*/  LEA R152, P0, R250.reuse, R154, 0x5 ;  /* 0x0000009afa987211 */ /* 0x040fe600078028ff */
[----:B------:R1:W-:Y:S01]  /*5fa0*/  REDG.E.ADD.F32.FTZ.RN.STRONG.GPU desc[UR18][R158.64], R11 ;  /* 0x0000000b9e0079a6 */ /* 0x0003e2000c12f312 */
[C---:B------:R-:W-:Y:S03]  /*5fb0*/  LEA.HI.X.SX32 R153, R250.reuse, R155, 0x5, P0 ;  /* 0x0000009bfa997211 */ /* 0x040fe600000f2eff */
[----:B------:R-:W-:Y:S01]  /*5fc0*/  REDG.E.ADD.F32.FTZ.RN.STRONG.GPU desc[UR18][R242.64+0x80], R16 ;  /* 0x00008010f20079a6 */ /* 0x000fe2000c12f312 */
[C---:B--2---:R-:W-:Y:S03]  /*5fd0*/  LEA R4, P0, R250.reuse, R152, 0x5 ;  /* 0x00000098fa047211 */ /* 0x044fe600078028ff */
[----:B------:R2:W-:Y:S01]  /*5fe0*/  REDG.E.ADD.F32.FTZ.RN.STRONG.GPU desc[UR18][R168.64+0x80], R17 ;  /* 0x00008011a80079a6 */ /* 0x0005e2000c12f312 */
[C---:B---3--:R-:W-:Y:S02]  /*5ff0*/  LEA.HI.X.SX32 R5, R250.reuse, R153, 0x5, P0 ;  /* 0x00000099fa057211 */ /* 0x048fe400000f2eff */
[C---:B------:R-:W-:Y:S01]  /*6000*/  LEA R176, P0, R250.reuse, R4, 0x5 ;  /* 0x00000004fab07211 */ /* 0x040fe200078028ff */
        /* <DEDUP_REMOVED lines=11> */
[----:B------:R4:W-:Y:S01]  /*60c0*/  REDG.E.ADD.F32.FTZ.RN.STRONG.GPU desc[UR18][R150.64+0x80], R15 ;  /* 0x0000800f960079a6 */ /* 0x0009e2000c12f312 */
[C---:B------:R-:W-:Y:S03]  /*60d0*/  LEA.HI.X.SX32 R165, R250.reuse, R7, 0x5, P0 ;  /* 0x00000007faa57211 */ /* 0x040fe600000f2eff */
[----:B------:R-:W-:Y:S01]  /*60e0*/  REDG.E.ADD.F32.FTZ.RN.STRONG.GPU desc[UR18][R242.64+0x100], R68 ;  /* 0x00010044f20079a6 */ /* 0x000fe2000c12f312 */
[C---:B------:R-:W-:Y:S03]  /*60f0*/  IMAD.WIDE R172, R250.reuse, -0xc0, R164 ;  /* 0xffffff40faac7825 */ /* 0x040fe600078e02a4 */
[----:B------:R-:W-:Y:S01]  /*6100*/  REDG.E.ADD.F32.FTZ.RN.STRONG.GPU desc[UR18][R154.64+0x100], R69 ;  /* 0x000100459a0079a6 */ /* 0x000fe2000c12f312 */
[C---:B------:R-:W-:Y:S03]  /*6110*/  LEA R8, P0, R250.reuse, R172, 0x5 ;  /* 0x000000acfa087211 */ /* 0x040fe600078028ff */
[----:B------:R4:W-:Y:S01]  /*6120*/  REDG.E.ADD.F32.FTZ.RN.STRONG.GPU desc[UR18][R152.64+0x100], R70 ;  /* 0x00010046980079a6 */ /* 0x0009e2000c12f312 */
        /* <DEDUP_REMOVED lines=10> */
[----:B------:R1:W-:Y:S01]  /*61d0*/  REDG.E.ADD.F32.FTZ.RN.STRONG.GPU desc[UR18][R164.64+0x100], R75 ;  /* 0x0001004ba40079a6 */ /* 0x0003e2000c12f312 */
[C---:B------:R-:W-:Y:S02]  /*61e0*/  LEA.HI.X.SX32 R11, R250.reuse, R157, 0x5, P0 ;  /* 0x0000009dfa0b7211 */ /* 0x040fe400000f2eff */
[C---:B------:R-:W-:Y:S01]  /*61f0*/  LEA R158, P0, R250.reuse, R10, 0x5 ;  /* 0x0000000afa9e7211 */ /* 0x040fe200078028ff */
[----:B------:R-:W-:Y:S03]  /*6200*/  REDG.E.ADD.F32.FTZ.RN.STRONG.GPU desc[UR18][R242.64+0x180], R80 ;  /* 0x00018050f20079a6 */ /* 0x000fe6000c12f312 */
[C---:B------:R-:W-:Y:S01]  /*6210*/  LEA.HI.X.SX32 R159, R250.reuse, R11, 0x5, P0 ;  /* 0x0000000bfa9f7211 */ /* 0x040fe200000f2eff */
[----:B------:R-:W-:Y:S01]  /*6220*/  REDG.E.ADD.F32.FTZ.RN.STRONG.GPU desc[UR18][R172.64+0x180], R81 ;  /* 0x00018051ac0079a6 */ /* 0x000fe2000c12f312 */
[C---:B--2---:R-:W-:Y:S03]  /*6230*/  LEA R168, P0, R250.reuse, R158, 0x5 ;  /* 0x0000009efaa87211 */ /* 0x044fe600078028ff */
[----:B------:R-:W-:Y:S01]  /*6240*/  REDG.E.ADD.F32.FTZ.RN.STRONG.GPU desc[UR18][R8.64+0x180], R82 ;  /* 0x00018052080079a6 */ /* 0x000fe2000c12f312 */
[C---:B------:R-:W-:Y:S03]  /*6250*/  LEA.HI.X.SX32 R169, R250.reuse, R159, 0x5, P0 ;  /* 0x0000009ffaa97211 */ /* 0x040fe600000f2eff */
[----:B------:R-:W-:Y:S01]  /*6260*/  REDG.E.ADD.F32.FTZ.RN.STRONG.GPU desc[UR18][R166.64+0x180], R83 ;  /* 0x00018053a60079a6 */ /* 0x000fe2000c12f312 */
[C---:B------:R-:W-:Y:S03]  /*6270*/  IMAD.WIDE R16, R250.reuse, -0xc0, R168 ;  /* 0xffffff40fa107825 */ /* 0x040fe600078e02a8 */
[----:B------:R2:W-:Y:S01]  /*6280*/  REDG.E.ADD.F32.FTZ.RN.STRONG.GPU desc[UR18][R156.64+0x180], R76 ;  /* 0x0001804c9c0079a6 */ /* 0x0005e2000c12f312 */
[C---:B---3--:R-:W-:Y:S03]  /*6290*/  LEA R174, P0, R250.reuse, R16, 0x5 ;  /* 0x00000010faae7211 */ /* 0x048fe600078028ff */
[----:B------:R-:W-:Y:S01]  /*62a0*/  REDG.E.ADD.F32.FTZ.RN.STRONG.GPU desc[UR18][R10.64+0x180], R77 ;  /* 0x0001804d0a0079a6 */ /* 0x000fe2000c12f312 */
[C---:B------:R-:W-:Y:S03]  /*62b0*/  LEA.HI.X.SX32 R175, R250.reuse, R17, 0x5, P0 ;  /* 0x00000011faaf7211 */ /* 0x040fe600000f2eff */
        /* <DEDUP_REMOVED lines=8> */
[C---:B----4-:R-:W-:Y:S03]  /*6340*/  LEA R148, P0, R250.reuse, R170, 0x5 ;  /* 0x000000aafa947211 */ /* 0x050fe600078028ff */
[----:B------:R-:W-:Y:S01]  /*6350*/  REDG.E.ADD.F32.FTZ.RN.STRONG.GPU desc[UR18][R174.64+0x200], R86 ;  /* 0x00020056ae0079a6 */ /* 0x000fe2000c12f312 */
[C---:B------:R-:W-:Y:S02]  /*6360*/  LEA.HI.X.SX32 R149, R250.reuse, R171, 0x5, P0 ;  /* 0x000000abfa957211 */ /* 0x040fe400000f2eff */
[C---:B------:R-:W-:Y:S01]  /*6370*/  LEA R12, P0, R250.reuse, R148, 0x5 ;  /* 0x00000094fa0c7211 */ /* 0x040fe200078028ff */
        /* <DEDUP_REMOVED lines=12> */
[----:B------:R-:W-:Y:S01]  /*6440*/  LDSM.16.MT88.4 R4, [R193+-0x2000] ;  /* 0xffe00000c104783b */ /* 0x000fe20000004200 */
[C---:B------:R-:W-:Y:S03]  /*6450*/  LEA R150, P0, R250.reuse, R14, 0x5 ;  /* 0x0000000efa967211 */ /* 0x040fe600078028ff */
[----:B------:R-:W3:Y:S01]  /*6460*/  LDSM.16.MT88.4 R8, [R187] ;  /* 0x00000000bb08783b */ /* 0x000ee20000004200 */
[C---:B------:R-:W-:Y:S02]  /*6470*/  LEA.HI.X.SX32 R151, R250.reuse, R15, 0x5, P0 ;  /* 0x0000000ffa977211 */ /* 0x040fe400000f2eff */
[C---:B------:R-:W-:Y:S01]  /*6480*/  LEA R152, P0, R250.reuse, R150, 0x5 ;  /* 0x00000096fa987211 */ /* 0x040fe200078028ff */
[----:B------:R-:W-:Y:S03]  /*6490*/  REDG.E.ADD.F32.FTZ.RN.STRONG.GPU desc[UR18][R160.64+0x280], R97 ;  /* 0x00028061a00079a6 */ /* 0x000fe6000c12f312 */
[C---:B------:R-:W-:Y:S01]  /*64a0*/  LEA.HI.X.SX32 R153, R250.reuse, R151, 0x5, P0 ;  /* 0x00000097fa997211 */ /* 0x040fe200000f2eff */
[----:B------:R-:W-:Y:S01]  /*64b0*/  REDG.E.ADD.F32.FTZ.RN.STRONG.GPU desc[UR18][R14.64+0x280], R98 ;  /* 0x000280620e0079a6 */ /* 0x000fe2000c12f312 */
[C---:B------:R-:W-:Y:S03]  /*64c0*/  LEA R154, P0, R250.reuse, R152, 0x5 ;  /* 0x00000098fa9a7211 */ /* 0x040fe600078028ff */
[----:B------:R-:W4:Y:S01]  /*64d0*/  LDSM.16.MT88.4 R12, [R192+-0x2000] ;  /* 0xffe00000c00c783b */ /* 0x000f220000004200 */
[C---:B------:R-:W-:Y:S02]  /*64e0*/  LEA.HI.X.SX32 R155, R250.reuse, R153, 0x5, P0 ;  /* 0x00000099fa9b7211 */ /* 0x040fe400000f2eff */
[C---:B-1----:R-:W-:Y:S01]  /*64f0*/  LEA R164, P0, R250.reuse, R154, 0x5 ;  /* 0x0000009afaa47211 */ /* 0x042fe200078028ff */
[----:B------:R-:W1:Y:S03]  /*6500*/  LDSM.16.MT88.4 R16, [R187+0x2000] ;  /* 0x00200000bb10783b */ /* 0x000e660000004200 */
[C---:B------:R-:W-:Y:S01]  /*6510*/  LEA.HI.X.SX32 R165, R250.reuse, R155, 0x5, P0 ;  /* 0x0000009bfaa57211 */ /* 0x040fe200000f2eff */
[----:B------:R-:W1:Y:S01]  /*6520*/  LDSM.16.MT88.4 R68, [R187+0x4000] ;  /* 0x00400000bb44783b */ /* 0x000e620000004200 */
[C---:B--2---:R-:W-:Y:S03]  /*6530*/  LEA R156, P0, R250.reuse, R164, 0x5 ;  /* 0x000000a4fa9c7211 */ /* 0x044fe600078028ff */
[----:B------:R-:W-:Y:S01]  /*6540*/  LDSM.16.MT88.4 R72, [R193+-0x1800] ;  /* 0xffe80000c148783b */ /* 0x000fe20000004200 */
[----:B------:R-:W-:Y:S03]  /*6550*/  LEA.HI.X.SX32 R157, R250, R165, 0x5, P0 ;  /* 0x000000a5fa9d7211 */ /* 0x000fe600000f2eff */
[----:B------:R-:W2:Y:S04]  /*6560*/  LDSM.16.MT88.4 R76, [R187+0x800] ;  /* 0x00080000bb4c783b */ /* 0x000ea80000004200 */
[----:B------:R-:W2:Y:S04]  /*6570*/  LDSM.16.MT88.4 R80, [R192+-0x1800] ;  /* 0xffe80000c050783b */ /* 0x000ea80000004200 */
[----:B------:R-:W2:Y:S01]  /*6580*/  LDSM.16.MT88.4 R84, [R187+0x2800] ;  /* 0x00280000bb54783b */ /* 0x000ea20000004200 */
[-C--:B---3--:R-:W-:Y:S03]  /*6590*/  HMMA.16816.F32.BF16 R100, R4, R8.reuse, R100 ;  /* 0x000000080464723c */ /* 0x088fe60000041864 */
[----:B------:R-:W-:Y:S04]  /*65a0*/  LDSM.16.MT88.4 R88, [R187+0x1800] ;  /* 0x00180000bb58783b */ /* 0x000fe80000004200 */
[----:B------:R-:W-:Y:S04]  /*65b0*/  REDG.E.ADD.F32.FTZ.RN.STRONG.GPU desc[UR18][R150.64+0x280], R99 ;  /* 0x00028063960079a6 */ /* 0x000fe8000c12f312 */
[----:B------:R-:W-:Y:S01]  /*65c0*/  LDSM.16.MT88.4 R96, [R187+0x3800] ;  /* 0x00380000bb60783b */ /* 0x000fe20000004200 */
[C---:B----4-:R-:W-:Y:S03]  /*65d0*/  HMMA.16816.F32.BF16 R104, R12.reuse, R8, R104 ;  /* 0x000000080c68723c */ /* 0x050fe60000041868 */
[----:B------:R-:W-:Y:S04]  /*65e0*/  LDSM.16.MT88.4 R148, [R187+0x5800] ;  /* 0x00580000bb94783b */ /* 0x000fe80000004200 */
[----:B------:R-:W-:Y:S01]  /*65f0*/  REDG.E.ADD.F32.FTZ.RN.STRONG.GPU desc[UR18][R152.64+0x280], R92 ;  /* 0x0002805c980079a6 */ /* 0x000fe2000c12f312 */
[-C--:B------:R-:W-:Y:S03]  /*6600*/  HMMA.16816.F32.BF16 R108, R12, R10.reuse, R108 ;  /* 0x0000000a0c6c723c */ /* 0x080fe6000004186c */
[----:B------:R-:W-:Y:S04]  /*6610*/  REDG.E.ADD.F32.FTZ.RN.STRONG.GPU desc[UR18][R154.64+0x280], R93 ;  /* 0x0002805d9a0079a6 */ /* 0x000fe8000c12f312 */
[----:B------:R-:W-:Y:S01]  /*6620*/  REDG.E.ADD.F32.FTZ.RN.STRONG.GPU desc[UR18][R164.64+0x280], R94 ;  /* 0x0002805ea40079a6 */ /* 0x000fe2000c12f312 */
[C---:B------:R-:W-:Y:S03]  /*6630*/  HMMA.16816.F32.BF16 R112, R4.reuse, R10, R112 ;  /* 0x0000000a0470723c */ /* 0x040fe60000041870 */
[----:B------:R-:W3:Y:S04]  /*6640*/  LDSM.16.MT88.4 R8, [R187+0x4800] ;  /* 0x00480000bb08783b */ /* 0x000ee80000004200 */
[----:B------:R-:W-:Y:S01]  /*6650*/  REDG.E.ADD.F32.FTZ.RN.STRONG.GPU desc[UR18][R156.64+0x280], R95 ;  /* 0x0002805f9c0079a6 */ /* 0x000fe2000c12f312 */
[-C--:B-1----:R-:W-:Y:S03]  /*6660*/  HMMA.16816.F32.BF16 R116, R4, R16.reuse, R116 ;  /* 0x000000100474723c */ /* 0x082fe60000041874 */
[----:B------:R-:W-:Y:S05]  /*6670*/  LDSM.16.MT88.4 R92, [R192+-0x800] ;  /* 0xfff80000c05c783b */ /* 0x000fea0000004200 */
[C---:B------:R-:W-:Y:S08]  /*6680*/  HMMA.16816.F32.BF16 R120, R12.reuse, R16, R120 ;  /* 0x000000100c78723c */ /* 0x040ff00000041878 */
[-C--:B------:R-:W-:Y:S08]  /*6690*/  HMMA.16816.F32.BF16 R124, R12, R18.reuse, R124 ;  /* 0x000000120c7c723c */ /* 0x080ff0000004187c */
[C---:B------:R-:W-:Y:S01]  /*66a0*/  HMMA.16816.F32.BF16 R128, R4.reuse, R18, R128 ;  /* 0x000000120480723c */ /* 0x040fe20000041880 */
[----:B------:R-:W-:Y:S07]  /*66b0*/  LDSM.16.MT88.4 R16, [R192+-0x1000] ;  /* 0xfff00000c010783b */ /* 0x000fee0000004200 */
[-C--:B------:R-:W-:Y:S08]  /*66c0*/  HMMA.16816.F32.BF16 R132, R4, R68.reuse, R132 ;  /* 0x000000440484723c */ /* 0x080ff00000041884 */
[C---:B------:R-:W-:Y:S08]  /*66d0*/  HMMA.16816.F32.BF16 R136, R12.reuse, R68, R136 ;  /* 0x000000440c88723c */ /* 0x040ff00000041888 */
[-C--:B------:R-:W-:Y:S01]  /*66e0*/  HMMA.16816.F32.BF16 R140, R12, R70.reuse, R140 ;  /* 0x000000460c8c723c */ /* 0x080fe2000004188c */
[----:B------:R-:W-:Y:S07]  /*66f0*/  LDSM.16.MT88.4 R12, [R187+0x1000] ;  /* 0x00100000bb0c783b */ /* 0x000fee0000004200 */
[----:B------:R-:W-:Y:S01]  /*6700*/  HMMA.16816.F32.BF16 R144, R4, R70, R144 ;  /* 0x000000460490723c */ /* 0x000fe20000041890 */
[----:B------:R-:W1:Y:S04]  /*6710*/  LDSM.16.MT88.4 R4, [R193+-0x1000] ;  /* 0xfff00000c104783b */ /* 0x000e680000004200 */
[----:B------:R-:W4:Y:S03]  /*6720*/  LDSM.16.MT88.4 R68, [R187+0x3000] ;  /* 0x00300000bb44783b */ /* 0x000f260000004200 */
[-C--:B--2---:R-:W-:Y:S08]  /*6730*/  HMMA.16816.F32.BF16 R100, R72, R76.reuse, R100 ;  /* 0x0000004c4864723c */ /* 0x084ff00000041864 */
        /* <DEDUP_REMOVED lines=9> */
[-C--:B---3--:R-:W-:Y:S08]  /*67d0*/  HMMA.16816.F32.BF16 R132, R72, R8.reuse, R132 ;  /* 0x000000084884723c */ /* 0x088ff00000041884 */
[C---:B------:R-:W-:Y:S08]  /*67e0*/  HMMA.16816.F32.BF16 R136, R80.reuse, R8, R136 ;  /* 0x000000085088723c */ /* 0x040ff00000041888 */
[-C--:B------:R-:W-:Y:S08]  /*67f0*/  HMMA.16816.F32.BF16 R140, R80, R10.reuse, R140 ;  /* 0x0000000a508c723c */ /* 0x080ff0000004188c */
[----:B------:R-:W-:Y:S08]  /*6800*/  HMMA.16816.F32.BF16 R144, R72, R10, R144 ;  /* 0x0000000a4890723c */ /* 0x000ff00000041890 */
[-C--:B-1----:R-:W-:Y:S08]  /*6810*/  HMMA.16816.F32.BF16 R100, R4, R12.reuse, R100 ;  /* 0x0000000c0464723c */ /* 0x082ff00000041864 */
        /* <DEDUP_REMOVED lines=36> */
[----:B------:R-:W-:Y:S01]  /*6a60*/  VIADD R5, R209, 0x40 ;  /* 0x00000040d1057836 */ /* 0x000fe20000000000 */
[----:B------:R-:W-:Y:S02]  /*6a70*/  ISETP.NE.AND P1, PT, R241, -0x1, PT ;  /* 0xfffffffff100780c */ /* 0x000fe40003f25270 */
[----:B------:R-:W-:Y:S02]  /*6a80*/  F2FP.BF16.F32.PACK_AB R20, R21, R20 ;  /* 0x000000141514723e */ /* 0x000fe400000010ff */
[----:B------:R-:W-:Y:S02]  /*6a90*/  F2FP.BF16.F32.PACK_AB R22, R23, R22 ;  /* 0x000000161716723e */ /* 0x000fe400000010ff */
[----:B------:R-:W-:Y:S02]  /*6aa0*/  F2FP.BF16.F32.PACK_AB R32, R33, R32 ;  /* 0x000000202120723e */ /* 0x000fe400000010ff */
[----:B------:R-:W-:-:S02]  /*6ab0*/  F2FP.BF16.F32.PACK_AB R34, R35, R34 ;  /* 0x000000222322723e */ /* 0x000fc400000010ff */
[----:B------:R-:W-:Y:S02]  /*6ac0*/  F2FP.BF16.F32.PACK_AB R24, R25, R24 ;  /* 0x000000181918723e */ /* 0x000fe400000010ff */
[----:B------:R-:W-:Y:S01]  /*6ad0*/  F2FP.BF16.F32.PACK_AB R26, R27, R26 ;  /* 0x0000001a1b1a723e */ /* 0x000fe200000010ff */
[----:B------:R-:W3:Y:S01]  /*6ae0*/  @P1 LDC.64 R2, c[0x0][0x5c0] ;  /* 0x00017000ff021b82 */ /* 0x000ee20000000a00 */
        /* <DEDUP_REMOVED lines=110> */
[----:B------:R-:W-:-:S03]  /*71d0*/  ISETP.NE.AND P0, PT, R241, -0x1, PT ;  /* 0xfffffffff100780c */ /* 0x000fc60003f05270 */
        /* <DEDUP_REMOVED lines=27> */
[----:B-1----:R-:W-:-:S03]  /*7390*/  @P1 IADD3 R42, PT, PT, R238, R241, RZ ;  /* 0x000000f1ee2a1210 */ /* 0x002fc60007ffe0ff */
[----:B------:R2:W-:Y:S02]  /*73a0*/  STS [R209+0xb000], R56 ;  /* 0x00b00038d1007388 */ /* 0x0005e40000000800 */
[C---:B---3--:R-:W-:Y:S02]  /*73b0*/  @P1 IMAD R40, R42.reuse, R3, RZ ;  /* 0x000000032a281224 */ /* 0x048fe400078e02ff */
[----:B------:R2:W-:Y:S01]  /*73c0*/  STS [R209+0xb400], R58 ;  /* 0x00b4003ad1007388 */ /* 0x0005e20000000800 */
[----:B------:R-:W-:-:S03]  /*73d0*/  @P1 IMAD.WIDE.U32 R42, R42, R2, RZ ;  /* 0x000000022a2a1225 */ /* 0x000fc600078e00ff */
[----:B------:R2:W-:Y:S02]  /*73e0*/  STS [R5+0xb000], R60 ;  /* 0x00b0003c05007388 */ /* 0x0005e40000000800 */
[----:B------:R-:W-:Y:S02]  /*73f0*/  @P1 IADD3 R40, PT, PT, R43, R40, RZ ;  /* 0x000000282b281210 */ /* 0x000fe40007ffe0ff */
[----:B------:R2:W-:Y:S01]  /*7400*/  STS [R5+0xb400], R62 ;  /* 0x00b4003e05007388 */ /* 0x0005e20000000800 */
[----:B------:R-:W-:Y:S05]  /*7410*/  @P1 BRA `(.L_x_329) ;  /* 0x0000000000241947 */ /* 0x000fea0003800000 */
[----:B------:R-:W1:Y:S01]  /*7420*/  LDC.64 R2, c[0x0][0x5c0] ;  /* 0x00017000ff027b82 */ /* 0x000e620000000a00 */
[----:B------:R-:W-:-:S07]  /*7430*/  SHF.R.S32.HI R7, RZ, 0x1f, R238 ;  /* 0x0000001fff077819 */ /* 0x000fce00000114ee */
[----:B--2---:R-:W2:Y:S01]  /*7440*/  LDC.64 R4, c[0x0][0x5a8] ;  /* 0x00016a00ff047b82 */ /* 0x004ea20000000a00 */
[-C--:B-1----:R-:W-:Y:S02]  /*7450*/  IMAD R0, R7, R2.reuse, RZ ;  /* 0x0000000207007224 */ /* 0x082fe400078e02ff */
[----:B------:R-:W-:-:S04]  /*7460*/  IMAD.WIDE.U32 R6, R238, R2, RZ ;  /* 0x00000002ee067225 */ /* 0x000fc800078e00ff */
[----:B------:R-:W-:-:S05]  /*7470*/  IMAD R0, R238, R3, R0 ;  /* 0x00000003ee007224 */ /* 0x000fca00078e0200 */
[----:B------:R-:W-:-:S03]  /*7480*/  IADD3 R7, PT, PT, R7, R0, RZ ;  /* 0x0000000007077210 */ /* 0x000fc60007ffe0ff */
[----:B--2---:R-:W-:-:S04]  /*7490*/  IMAD.WIDE.U32 R42, R199, R4, R6 ;  /* 0x00000004c72a7225 */ /* 0x004fc800078e0006 */
[----:B------:R-:W-:Y:S02]  /*74a0*/  IMAD R40, R199, R5, R43 ;  /* 0x00000005c7287224 */ /* 0x000fe400078e022b */
.L_x_329:
[----:B------:R-:W-:Y:S05]  /*74b0*/  @P0 BRA `(.L_x_330) ;  /* 0x0000000000280947 */ /* 0x000fea0003800000 */
[----:B------:R-:W1:Y:S01]  /*74c0*/  LDCU.64 UR6, c[0x0][0x5c8] ;  /* 0x0000b900ff0677ac */ /* 0x000e620008000a00 */
[----:B--2---:R-:W-:Y:S01]  /*74d0*/  SHF.R.S32.HI R5, RZ, 0x1f, R238 ;  /* 0x0000001fff057819 */ /* 0x004fe200000114ee */
        /* <DEDUP_REMOVED lines=8> */
.L_x_330:
[----:B------:R-:W1:Y:S01]  /*7560*/  LDCU.64 UR6, c[0x0][0x5c8] ;  /* 0x0000b900ff0677ac */ /* 0x000e620008000a00 */
[----:B--2---:R-:W-:-:S05]  /*7570*/  IADD3 R54, PT, PT, R238, R241, RZ ;  /* 0x000000f1ee367210 */ /* 0x004fca0007ffe0ff */
[C---:B-1----:R-:W-:Y:S02]  /*7580*/  IMAD R52, R54.reuse, UR7, RZ ;  /* 0x0000000736347c24 */ /* 0x042fe4000f8e02ff */
[----:B------:R-:W-:-:S05]  /*7590*/  IMAD.WIDE.U32 R54, R54, UR6, RZ ;  /* 0x0000000636367c25 */ /* 0x000fca000f8e00ff */
[----:B------:R-:W-:-:S07]  /*75a0*/  IADD3 R52, PT, PT, R55, R52, RZ ;  /* 0x0000003437347210 */ /* 0x000fce0007ffe0ff */
.L_x_331:
[----:B------:R-:W-:Y:S01]  /*75b0*/  BAR.SYNC.DEFER_BLOCKING 0x0 ;  /* 0x0000000000007b1d */ /* 0x000fe20000010000 */
[----:B------:R-:W-:Y:S01]  /*75c0*/  IMAD.SHL.U32 R0, R204, 0x40, RZ ;  /* 0x00000040cc007824 */ /* 0x000fe200078e00ff */
[-C--:B------:R-:W-:Y:S02]  /*75d0*/  ISETP.GE.AND P3, PT, R203, R214.reuse, PT ;  /* 0x000000d6cb00720c */ /* 0x080fe40003f66270 */
[----:B------:R-:W-:Y:S01]  /*75e0*/  ISETP.GE.AND P5, PT, R196, R214, PT ;  /* 0x000000d6c400720c */ /* 0x000fe20003fa6270 */
[-C--:B------:R-:W-:Y:S01]  /*75f0*/  IMAD.WIDE.U32 R44, R0, R2.reuse, RZ ;  /* 0x00000002002c7225 */ /* 0x080fe200078e00ff */
[----:B------:R-:W-:Y:S01]  /*7600*/  SHF.R.S32.HI R53, RZ, 0x1f, R0 ;  /* 0x0000001fff357819 */ /* 0x000fe20000011400 */
[----:B------:R-:W1:Y:S01]  /*7610*/  LDCU.64 UR4, c[0x0][0x5d8] ;  /* 0x0000bb00ff0477ac */ /* 0x000e620008000a00 */
[----:B------:R-:W-:Y:S01]  /*7620*/  BSSY.RECONVERGENT B0, `(.L_x_332) ;  /* 0x0000025000007945 */ /* 0x000fe20003800200 */
[----:B------:R-:W-:Y:S02]  /*7630*/  LOP3.LUT R43, R44, 0x38, R201, 0xf8, !PT ;  /* 0x000000382c2b7812 */ /* 0x000fe400078ef8c9 */
[----:B------:R-:W-:-:S02]  /*7640*/  IMAD R41, R53, R2, RZ ;  /* 0x0000000235297224 */ /* 0x000fc400078e02ff */
[----:B------:R-:W-:Y:S02]  /*7650*/  IADD3 R60, P0, PT, R42, R43, RZ ;  /* 0x0000002b2a3c7210 */ /* 0x000fe40007f1e0ff */
[----:B------:R-:W-:-:S05]  /*7660*/  IMAD R41, R0, R3, R41 ;  /* 0x0000000300297224 */ /* 0x000fca00078e0229 */
[----:B------:R-:W-:Y:S02]  /*7670*/  IADD3.X R61, PT, PT, R40, R45, R41, P0, !PT ;  /* 0x0000002d283d7210 */ /* 0x000fe400007fe429 */
[----:B------:R-:W-:Y:S01]  /*7680*/  IADD3 R56, P0, PT, R203, 0x20, RZ ;  /* 0x00000020cb387810 */ /* 0x000fe20007f1e0ff */
[----:B------:R2:W3:Y:S01]  /*7690*/  LDS.128 R36, [R211+0x13000] ;  /* 0x01300000d3247984 */ /* 0x0004e20000000c00 */
[----:B-1----:R-:W-:-:S03]  /*76a0*/  IMAD.WIDE.U32 R60, R194, UR4, R60 ;  /* 0x00000004c23c7c25 */ /* 0x002fc6000f8e003c */
[----:B------:R2:W1:Y:S01]  /*76b0*/  LDS.128 R32, [R211+0x15000] ;  /* 0x01500000d3207984 */ /* 0x0004620000000c00 */
[----:B------:R-:W-:Y:S02]  /*76c0*/  IMAD R57, R194, UR5, R61 ;  /* 0x00000005c2397c24 */ /* 0x000fe4000f8e023d */
[----:B------:R-:W-:Y:S01]  /*76d0*/  IMAD.X R55, RZ, RZ, RZ, P0 ;  /* 0x000000ffff377224 */ /* 0x000fe200000e06ff */
        /* <DEDUP_REMOVED lines=8> */
[----:B------:R-:W3:Y:S01]  /*7760*/  LDCU UR10, c[0x0][0x440] ;  /* 0x00008800ff0a77ac */ /* 0x000ee20008000800 */
[----:B------:R-:W4:Y:S01]  /*7770*/  LDS.128 R48, [R211+0x14000] ;  /* 0x01400000d3307984 */ /* 0x000f220000000c00 */
[----:B------:R-:W-:Y:S01]  /*7780*/  IMAD.MOV.U32 R58, RZ, RZ, R60 ;  /* 0x000000ffff3a7224 */ /* 0x000fe200078e003c */
[----:B------:R-:W2:Y:S02]  /*7790*/  LDCU.64 UR4, c[0x0][0x560] ;  /* 0x0000ac00ff0477ac */ /* 0x000ea40008000a00 */
[----:B------:R-:W1:Y:S01]  /*77a0*/  LDS.128 R44, [R211+0x16000] ;  /* 0x01600000d32c7984 */ /* 0x000e620000000c00 */
[----:B------:R-:W-:Y:S02]  /*77b0*/  IMAD.MOV.U32 R59, RZ, RZ, R57 ;  /* 0x000000ffff3b7224 */ /* 0x000fe400078e0039 */
[----:B------:R-:W-:-:S04]  /*77c0*/  IMAD.WIDE.U32 R64, R203, R2, R58 ;  /* 0x00000002cb407225 */ /* 0x000fc800078e003a */
[----:B------:R-:W-:Y:S01]  /*77d0*/  IMAD R58, R203, R3, R65 ;  /* 0x00000003cb3a7224 */ /* 0x000fe200078e0241 */
[----:B---3--:R-:W-:Y:S02]  /*77e0*/  ISETP.GE.AND P2, PT, R202, UR10, PT ;  /* 0x0000000aca007c0c */ /* 0x008fe4000bf46270 */
[----:B------:R-:W-:Y:S02]  /*77f0*/  ISETP.GE.AND P1, PT, R208, UR10, PT ;  /* 0x0000000ad0007c0c */ /* 0x000fe4000bf26270 */
[----:B------:R-:W-:Y:S02]  /*7800*/  ISETP.GE.AND P0, PT, R205, UR10, PT ;  /* 0x0000000acd007c0c */ /* 0x000fe4000bf06270 */
[----:B--2---:R-:W-:-:S04]  /*7810*/  LEA R62, P4, R64, UR4, 0x1 ;  /* 0x00000004403e7c11 */ /* 0x004fc8000f8808ff */
[----:B------:R-:W-:-:S03]  /*7820*/  LEA.HI.X R63, R64, UR5, R58, 0x1, P4 ;  /* 0x00000005403f7c11 */ /* 0x000fc6000a0f0c3a */
[----:B------:R-:W2:Y:S04]  /*7830*/  @!P2 LDS.128 R40, [R211+0x12000] ;  /* 0x01200000d328a984 */ /* 0x000ea80000000c00 */
[----:B----4-:R3:W-:Y:S04]  /*7840*/  @!P1 STG.E.128 desc[UR18][R62.64+0x80], R48 ;  /* 0x000080303e009986 */ /* 0x0107e8000c101d12 */
[----:B-1----:R3:W-:Y:S04]  /*7850*/  @!P0 STG.E.128 desc[UR18][R62.64+0x100], R44 ;  /* 0x0001002c3e008986 */ /* 0x0027e8000c101d12 */
[----:B--2---:R3:W-:Y:S02]  /*7860*/  @!P2 STG.E.128 desc[UR18][R62.64], R40 ;  /* 0x000000283e00a986 */ /* 0x0047e4000c101d12 */
.L_x_333:
[----:B------:R-:W-:Y:S05]  /*7870*/  BSYNC.RECONVERGENT B0 ;  /* 0x0000000000007941 */ /* 0x000fea0003800200 */
.L_x_332:
[----:B------:R-:W-:Y:S04]  /*7880*/  BSSY.RECONVERGENT B0, `(.L_x_334) ;  /* 0x0000012000007945 */ /* 0x000fe80003800200 */
[----:B------:R-:W-:Y:S05]  /*7890*/  @P5 BRA `(.L_x_335) ;  /* 0x0000000000405947 */ /* 0x000fea0003800000 */
[----:B------:R-:W4:Y:S01]  /*78a0*/  LDCU UR10, c[0x0][0x440] ;  /* 0x00008800ff0a77ac */ /* 0x000f220008000800 */
[----:B---3--:R-:W-:Y:S01]  /*78b0*/  MOV R43, R57 ;  /* 0x00000039002b7202 */ /* 0x008fe20000000f00 */
[-C--:B------:R-:W-:Y:S01]  /*78c0*/  IMAD R40, R55, R2.reuse, RZ ;  /* 0x0000000237287224 */ /* 0x080fe200078e02ff */
[----:B------:R-:W3:Y:S01]  /*78d0*/  LDCU.64 UR4, c[0x0][0x560] ;  /* 0x0000ac00ff0477ac */ /* 0x000ee20008000a00 */
[----:B------:R-:W-:Y:S02]  /*78e0*/  IMAD.MOV.U32 R42, RZ, RZ, R60 ;  /* 0x000000ffff2a7224 */ /* 0x000fe400078e003c */
[C---:B------:R-:W-:Y:S02]  /*78f0*/  IMAD R40, R56.reuse, R3, R40 ;  /* 0x0000000338287224 */ /* 0x040fe400078e0228 */
[----:B------:R-:W-:-:S04]  /*7900*/  IMAD.WIDE.U32 R42, R56, R2, R42 ;  /* 0x00000002382a7225 */ /* 0x000fc800078e002a */
[----:B------:R-:W-:Y:S01]  /*7910*/  IMAD.IADD R40, R40, 0x1, R43 ;  /* 0x0000000128287824 */ /* 0x000fe200078e022b */
[----:B----4-:R-:W-:Y:S02]  /*7920*/  ISETP.GE.AND P2, PT, R202, UR10, PT ;  /* 0x0000000aca007c0c */ /* 0x010fe4000bf46270 */
[----:B------:R-:W-:Y:S02]  /*7930*/  ISETP.GE.AND P1, PT, R208, UR10, PT ;  /* 0x0000000ad0007c0c */ /* 0x000fe4000bf26270 */
[----:B------:R-:W-:Y:S02]  /*7940*/  ISETP.GE.AND P0, PT, R205, UR10, PT ;  /* 0x0000000acd007c0c */ /* 0x000fe4000bf06270 */
[----:B---3--:R-:W-:-:S04]  /*7950*/  LEA R2, P4, R42, UR4, 0x1 ;  /* 0x000000042a027c11 */ /* 0x008fc8000f8808ff */
[----:B------:R-:W-:-:S05]  /*7960*/  LEA.HI.X R3, R42, UR5, R40, 0x1, P4 ;  /* 0x000000052a037c11 */ /* 0x000fca000a0f0c28 */
[----:B------:R3:W-:Y:S04]  /*7970*/  @!P2 STG.E.128 desc[UR18][R2.64], R36 ;  /* 0x000000240200a986 */ /* 0x0007e8000c101d12 */
[----:B-1----:R3:W-:Y:S04]  /*7980*/  @!P1 STG.E.128 desc[UR18][R2.64+0x80], R32 ;  /* 0x0000802002009986 */ /* 0x0027e8000c101d12 */
[----:B------:R3:W-:Y:S02]  /*7990*/  @!P0 STG.E.128 desc[UR18][R2.64+0x100], R28 ;  /* 0x0001001c02008986 */ /* 0x0007e4000c101d12 */
.L_x_335:
[----:B------:R-:W-:Y:S05]  /*79a0*/  BSYNC.RECONVERGENT B0 ;  /* 0x0000000000007941 */ /* 0x000fea0003800200 */
.L_x_334:
[----:B---3--:R-:W-:Y:S01]  /*79b0*/  MOV R2, R202 ;  /* 0x000000ca00027202 */ /* 0x008fe20000000f00 */
[----:B------:R-:W3:Y:S01]  /*79c0*/  LDCU.64 UR4, c[0x0][0x5e0] ;  /* 0x0000bc00ff0477ac */ /* 0x000ee20008000a00 */
[----:B------:R-:W-:Y:S01]  /*79d0*/  MOV R3, RZ ;  /* 0x000000ff00037202 */ /* 0x000fe20000000f00 */
[----:B------:R-:W-:Y:S01]  /*79e0*/  IMAD R53, R53, UR6, RZ ;  /* 0x0000000635357c24 */ /* 0x000fe2000f8e02ff */
[----:B------:R-:W-:Y:S01]  /*79f0*/  BSSY.RECONVERGENT B0, `(.L_x_336) ;  /* 0x0000015000007945 */ /* 0x000fe20003800200 */
[----:B------:R-:W-:-:S04]  /*7a00*/  IMAD.WIDE.U32 R2, R0, UR6, R2 ;  /* 0x0000000600027c25 */ /* 0x000fc8000f8e0002 */
[----:B------:R-:W-:Y:S01]  /*7a10*/  IMAD R53, R0, UR7, R53 ;  /* 0x0000000700357c24 */ /* 0x000fe2000f8e0235 */
[----:B----4-:R-:W-:-:S04]  /*7a20*/  IADD3 R30, P0, PT, R54, R2, RZ ;  /* 0x00000002361e7210 */ /* 0x010fc80007f1e0ff */
[----:B------:R-:W-:-:S03]  /*7a30*/  IADD3.X R31, PT, PT, R52, R3, R53, P0, !PT ;  /* 0x00000003341f7210 */ /* 0x000fc600007fe435 */
[----:B---3--:R-:W-:-:S04]  /*7a40*/  IMAD.WIDE.U32 R30, R194, UR4, R30 ;  /* 0x00000004c21e7c25 */ /* 0x008fc8000f8e001e */
[----:B------:R-:W-:Y:S01]  /*7a50*/  IMAD R3, R194, UR5, R31 ;  /* 0x00000005c2037c24 */ /* 0x000fe2000f8e021f */
[----:B------:R-:W-:Y:S06]  /*7a60*/  @P3 BRA `(.L_x_337) ;  /* 0x0000000000343947 */ /* 0x000fec0003800000 */
[----:B------:R-:W3:Y:S01]  /*7a70*/  LDCU UR10, c[0x0][0x440] ;  /* 0x00008800ff0a77ac */ /* 0x000ee20008000800 */
[----:B------:R-:W-:Y:S01]  /*7a80*/  IMAD.MOV.U32 R2, RZ, RZ, R30 ;  /* 0x000000ffff027224 */ /* 0x000fe200078e001e */
[----:B------:R-:W4:Y:S03]  /*7a90*/  LDCU.64 UR4, c[0x0][0x568] ;  /* 0x0000ad00ff0477ac */ /* 0x000f260008000a00 */
[----:B-1----:R-:W-:-:S04]  /*7aa0*/  IMAD.WIDE.U32 R32, R203, UR6, R2 ;  /* 0x00000006cb207c25 */ /* 0x002fc8000f8e0002 */
[----:B------:R-:W-:Y:S01]  /*7ab0*/  IMAD R0, R203, UR7, R33 ;  /* 0x00000007cb007c24 */ /* 0x000fe2000f8e0221 */
[----:B---3--:R-:W-:Y:S02]  /*7ac0*/  ISETP.GE.AND P2, PT, R202, UR10, PT ;  /* 0x0000000aca007c0c */ /* 0x008fe4000bf46270 */
[----:B------:R-:W-:Y:S02]  /*7ad0*/  ISETP.GE.AND P1, PT, R208, UR10, PT ;  /* 0x0000000ad0007c0c */ /* 0x000fe4000bf26270 */
[----:B------:R-:W-:Y:S02]  /*7ae0*/  ISETP.GE.AND P0, PT, R205, UR10, PT ;  /* 0x0000000acd007c0c */ /* 0x000fe4000bf06270 */
[----:B----4-:R-:W-:-:S04]  /*7af0*/  LEA R28, P3, R32, UR4, 0x1 ;  /* 0x00000004201c7c11 */ /* 0x010fc8000f8608ff */
[----:B------:R-:W-:-:S05]  /*7b00*/  LEA.HI.X R29, R32, UR5, R0, 0x1, P3 ;  /* 0x00000005201d7c11 */ /* 0x000fca00098f0c00 */
[----:B------:R3:W-:Y:S04]  /*7b10*/  @!P2 STG.E.128 desc[UR18][R28.64], R24 ;  /* 0x000000181c00a986 */ /* 0x0007e8000c101d12 */
[----:B------:R3:W-:Y:S04]  /*7b20*/  @!P1 STG.E.128 desc[UR18][R28.64+0x80], R16 ;  /* 0x000080101c009986 */ /* 0x0007e8000c101d12 */
[----:B------:R3:W-:Y:S02]  /*7b30*/  @!P0 STG.E.128 desc[UR18][R28.64+0x100], R8 ;  /* 0x000100081c008986 */ /* 0x0007e4000c101d12 */
.L_x_337:
[----:B------:R-:W-:Y:S05]  /*7b40*/  BSYNC.RECONVERGENT B0 ;  /* 0x0000000000007941 */ /* 0x000fea0003800200 */
.L_x_336:
[----:B------:R-:W-:Y:S05]  /*7b50*/  @P5 BRA `(.L_x_297) ;  /* 0x00000000003c5947 */ /* 0x000fea0003800000 */
[----:B------:R-:W4:Y:S01]  /*7b60*/  LDCU UR10, c[0x0][0x440] ;  /* 0x00008800ff0a77ac */ /* 0x000f220008000800 */
[----:B------:R-:W-:Y:S02]  /*7b70*/  IMAD R55, R55, UR6, RZ ;  /* 0x0000000637377c24 */ /* 0x000fe4000f8e02ff */
[----:B------:R-:W-:Y:S01]  /*7b80*/  IMAD.MOV.U32 R2, RZ, RZ, R30 ;  /* 0x000000ffff027224 */ /* 0x000fe200078e001e */
[----:B------:R-:W1:Y:S01]  /*7b90*/  LDCU.64 UR4, c[0x0][0x568] ;  /* 0x0000ad00ff0477ac */ /* 0x000e620008000a00 */
[C---:B------:R-:W-:Y:S02]  /*7ba0*/  IMAD R55, R56.reuse, UR7, R55 ;  /* 0x0000000738377c24 */ /* 0x040fe4000f8e0237 */
[----:B------:R-:W-:-:S04]  /*7bb0*/  IMAD.WIDE.U32 R2, R56, UR6, R2 ;  /* 0x0000000638027c25 */ /* 0x000fc8000f8e0002 */
[----:B------:R-:W-:Y:S01]  /*7bc0*/  IMAD.IADD R55, R55, 0x1, R3 ;  /* 0x0000000137377824 */ /* 0x000fe200078e0203 */
[----:B----4-:R-:W-:Y:S02]  /*7bd0*/  ISETP.GE.AND P2, PT, R202, UR10, PT ;  /* 0x0000000aca007c0c */ /* 0x010fe4000bf46270 */
[----:B------:R-:W-:Y:S02]  /*7be0*/  ISETP.GE.AND P1, PT, R208, UR10, PT ;  /* 0x0000000ad0007c0c */ /* 0x000fe4000bf26270 */
[----:B------:R-:W-:Y:S02]  /*7bf0*/  ISETP.GE.AND P0, PT, R205, UR10, PT ;  /* 0x0000000acd007c0c */ /* 0x000fe4000bf06270 */
[----:B-1-3--:R-:W-:-:S04]  /*7c00*/  LEA R8, P3, R2, UR4, 0x1 ;  /* 0x0000000402087c11 */ /* 0x00afc8000f8608ff */
[----:B------:R-:W-:-:S05]  /*7c10*/  LEA.HI.X R9, R2, UR5, R55, 0x1, P3 ;  /* 0x0000000502097c11 */ /* 0x000fca00098f0c37 */
[----:B------:R4:W-:Y:S04]  /*7c20*/  @!P2 STG.E.128 desc[UR18][R8.64], R20 ;  /* 0x000000140800a986 */ /* 0x0009e8000c101d12 */
[----:B------:R4:W-:Y:S04]  /*7c30*/  @!P1 STG.E.128 desc[UR18][R8.64+0x80], R12 ;  /* 0x0000800c08009986 */ /* 0x0009e8000c101d12 */
[----:B------:R4:W-:Y:S02]  /*7c40*/  @!P0 STG.E.128 desc[UR18][R8.64+0x100], R4 ;  /* 0x0001000408008986 */ /* 0x0009e4000c101d12 */
.L_x_297:
[----:B------:R-:W-:Y:S05]  /*7c50*/  BSYNC.RECONVERGENT B1 ;  /* 0x0000000000017941 */ /* 0x000fea0003800200 */
.L_x_275:
[----:B------:R-:W2:Y:S01]  /*7c60*/  LDCU UR5, c[0x0][0x438] ;  /* 0x00008700ff0577ac */ /* 0x000ea20008000800 */
[----:B------:R-:W4:Y:S08]  /*7c70*/  LDC R3, c[0x0][0x370] ;  /* 0x0000dc00ff037b82 */ /* 0x000f300000000800 */
[----:B-1-3--:R-:W1:Y:S01]  /*7c80*/  LDC R11, c[0x0][0x438] ;  /* 0x00010e00ff0b7b82 */ /* 0x00ae620000000800 */
[----:B--2---:R-:W-:-:S04]  /*7c90*/  UIADD3 UR5, UPT, UPT, UR5, 0x3f, URZ ;  /* 0x0000003f05057890 */ /* 0x004fc8000fffe0ff */
[----:B------:R-:W-:Y:S01]  /*7ca0*/  USHF.R.S32.HI UR4, URZ, 0x1f, UR5 ;  /* 0x0000001fff047899 */ /* 0x000fe20008011405 */
[----:B----4-:R-:W-:-:S03]  /*7cb0*/  IADD3 R204, PT, PT, R3, R204, RZ ;  /* 0x000000cc03cc7210 */ /* 0x010fc60007ffe0ff */
[----:B------:R-:W-:-:S04]  /*7cc0*/  ULEA.HI UR4, UR4, UR5, URZ, 0x6 ;  /* 0x0000000504047291 */ /* 0x000fc8000f8f30ff */
[----:B------:R-:W-:-:S06]  /*7cd0*/  USHF.R.S32.HI UR4, URZ, 0x6, UR4 ;  /* 0x00000006ff047899 */ /* 0x000fcc0008011404 */
[----:B------:R-:W-:-:S13]  /*7ce0*/  ISETP.GE.AND P0, PT, R204, UR4, PT ;  /* 0x00000004cc007c0c */ /* 0x000fda000bf06270 */
[----:B-1----:R-:W-:Y:S05]  /*7cf0*/  @!P0 BRA `(.L_x_338) ;  /* 0xffffff88004c8947 */ /* 0x002fea000383ffff */
[----:B------:R-:W-:Y:S05]  /*7d00*/  EXIT ;  /* 0x000000000000794d */ /* 0x000fea0003800000 */
.L_x_339:
        /* <DEDUP_REMOVED lines=15> */
.L_x_1085:


//--------------------- .text._ZN5flash27flash_bwd_convert_dq_kernelI23Flash_bwd_kernel_traitsILi192ELi64ELi64ELi8ELi4ELi2ELi2ELb1ELb1EN7cutlass10bfloat16_tE19Flash_kernel_traitsILi192ELi64ELi64ELi8ES3_EEEEvNS_16Flash_bwd_paramsEi --------------------------
	.section	.text._ZN5flash27flash_bwd_convert_dq_kernelI23Flash_bwd_kernel_traitsILi192ELi64ELi64ELi8ELi4ELi2ELi2ELb1ELb1EN7cutlass10bfloat16_tE19Flash_kernel_traitsILi192ELi64ELi64ELi8ES3_EEEEvNS_16Flash_bwd_paramsEi,"ax",@progbits
	.align	128
        .global         _ZN5flash27flash_bwd_convert_dq_kernelI23Flash_bwd_kernel_traitsILi192ELi64ELi64ELi8ELi4ELi2ELi2ELb1ELb1EN7cutlass10bfloat16_tE19Flash_kernel_traitsILi192ELi64ELi64ELi8ES3_EEEEvNS_16Flash_bwd_paramsEi
        .type           _ZN5flash27flash_bwd_convert_dq_kernelI23Flash_bwd_kernel_traitsILi192ELi64ELi64ELi8ELi4ELi2ELi2ELb1ELb1EN7cutlass10bfloat16_tE19Flash_kernel_traitsILi192ELi64ELi64ELi8ES3_EEEEvNS_16Flash_bwd_paramsEi,@function
        .size           _ZN5flash27flash_bwd_convert_dq_kernelI23Flash_bwd_kernel_traitsILi192ELi64ELi64ELi8ELi4ELi2ELi2ELb1ELb1EN7cutlass10bfloat16_tE19Flash_kernel_traitsILi192ELi64ELi64ELi8ES3_EEEEvNS_16Flash_bwd_paramsEi,(.L_x_1086 - _ZN5flash27flash_bwd_convert_dq_kernelI23Flash_bwd_kernel_traitsILi192ELi64ELi64ELi8ELi4ELi2ELi2ELb1ELb1EN7cutlass10bfloat16_tE19Flash_kernel_traitsILi192ELi64ELi64ELi8ES3_EEEEvNS_16Flash_bwd_paramsEi)
        .other          _ZN5flash27flash_bwd_convert_dq_kernelI23Flash_bwd_kernel_traitsILi192ELi64ELi64ELi8ELi4ELi2ELi2ELb1ELb1EN7cutlass10bfloat16_tE19Flash_kernel_traitsILi192ELi64ELi64ELi8ES3_EEEEvNS_16Flash_bwd_paramsEi,@"STO_CUDA_ENTRY STV_DEFAULT"
_ZN5flash27flash_bwd_convert_dq_kernelI23Flash_bwd_kernel_traitsILi192ELi64ELi64ELi8ELi4ELi2ELi2ELb1ELb1EN7cutlass10bfloat16_tE19Flash_kernel_traitsILi192ELi64ELi64ELi8ES3_EEEEvNS_16Flash_bwd_paramsEi:
.text._ZN5flash27flash_bwd_convert_dq_kernelI23Flash_bwd_kernel_traitsILi192ELi64ELi64ELi8ELi4ELi2ELi2ELb1ELb1EN7cutlass10bfloat16_tE19Flash_kernel_traitsILi192ELi64ELi64ELi8ES3_EEEEvNS_16Flash_bwd_paramsEi:
[----:B------:R-:W-:Y:S08]  /*0000*/  LDC R1, c[0x0][0x37c] ;  /* 0x0000df00ff017b82 */ /* 0x000ff00000000800 */
[----:B------:R-:W0:Y:S01]  /*0010*/  LDC.64 R4, c[0x0][0x460] ;  /* 0x00011800ff047b82 */ /* 0x000e220000000a00 */
[----:B------:R-:W1:Y:S01]  /*0020*/  S2R R11, SR_CTAID.Y ;  /* 0x00000000000b7919 */ /* 0x000e620000002600 */
[----:B------:R-:W2:Y:S01]  /*0030*/  LDCU.64 UR8, c[0x0][0x358] ;  /* 0x00006b00ff0877ac */ /* 0x000ea20008000a00 */
[----:B------:R-:W-:-:S05]  /*0040*/  MOV R37, 0xffffffff ;  /* 0xffffffff00257802 */ /* 0x000fca0000000f00 */
[----:B------:R-:W1:Y:S01]  /*0050*/  LDC.64 R2, c[0x0][0x460] ;  /* 0x00011800ff027b82 */ /* 0x000e620000000a00 */
[C---:B0-----:R-:W-:Y:S02]  /*0060*/  ISETP.NE.U32.AND P0, PT, R4.reuse, RZ, PT ;  /* 0x000000ff0400720c */ /* 0x041fe40003f05070 */
[----:B------:R-:W-:Y:S02]  /*0070*/  ISETP.NE.U32.AND P1, PT, R4, RZ, PT ;  /* 0x000000ff0400720c */ /* 0x000fe40003f25070 */
[C---:B------:R-:W-:Y:S02]  /*0080*/  ISETP.NE.AND.EX P0, PT, R5.reuse, RZ, PT, P0 ;  /* 0x000000ff0500720c */ /* 0x040fe40003f05300 */
[----:B------:R-:W-:Y:S01]  /*0090*/  ISETP.NE.AND.EX P1, PT, R5, RZ, PT, P1 ;  /* 0x000000ff0500720c */ /* 0x000fe20003f25310 */
[----:B-1----:R-:W-:-:S10]  /*00a0*/  IMAD.WIDE.U32 R2, R11, 0x4, R2 ;  /* 0x000000040b027825 */ /* 0x002fd400078e0002 */
[----:B--2---:R-:W2:Y:S04]  /*00b0*/  @P0 LDG.E R37, desc[UR8][R2.64] ;  /* 0x0000000802250981 */ /* 0x004ea8000c1e1900 */
[----:B------:R-:W2:Y:S01]  /*00c0*/  @P1 LDG.E R0, desc[UR8][R2.64+0x4] ;  /* 0x0000040802001981 */ /* 0x000ea2000c1e1900 */
[----:B------:R-:W0:Y:S08]  /*00d0*/  S2UR UR4, SR_CTAID.X ;  /* 0x00000000000479c3 */ /* 0x000e300000002500 */
[----:B------:R-:W1:Y:S01]  /*00e0*/  @!P1 LDC R61, c[0x0][0x434] ;  /* 0x00010d00ff3d9b82 */ /* 0x000e620000000800 */
[----:B0-----:R-:W-:Y:S01]  /*00f0*/  USHF.L.U32 UR4, UR4, 0x6, URZ ;  /* 0x0000000604047899 */ /* 0x001fe200080006ff */
[----:B--2---:R-:W-:-:S05]  /*0100*/  @P1 IADD3 R61, PT, PT, R0, -R37, RZ ;  /* 0x80000025003d1210 */ /* 0x004fca0007ffe0ff */
[----:B-1----:R-:W-:-:S13]  /*0110*/  ISETP.GT.AND P1, PT, R61, UR4, PT ;  /* 0x000000043d007c0c */ /* 0x002fda000bf24270 */
[----:B------:R-:W-:Y:S05]  /*0120*/  @!P1 EXIT ;  /* 0x000000000000994d */ /* 0x000fea0003800000 */
[----:B------:R-:W-:Y:S01]  /*0130*/  ISETP.NE.AND P1, PT, R37, -0x1, PT ;  /* 0xffffffff2500780c */ /* 0x000fe20003f25270 */
[----:B------:R-:W0:Y:S01]  /*0140*/  LDC R2, c[0x0][0x44c] ;  /* 0x00011300ff027b82 */ /* 0x000e220000000800 */
[----:B------:R-:W0:Y:S07]  /*0150*/  LDCU UR6, c[0x0][0x3e0] ;  /* 0x00007c00ff0677ac */ /* 0x000e2e0008000800 */
[----:B------:R-:W1:Y:S08]  /*0160*/  S2UR UR7, SR_CTAID.Z ;  /* 0x00000000000779c3 */ /* 0x000e700000002700 */
[----:B------:R-:W2:Y:S08]  /*0170*/  @!P1 LDC.64 R58, c[0x0][0x5a0] ;  /* 0x00016800ff3a9b82 */ /* 0x000eb00000000a00 */
[----:B------:R-:W3:Y:S01]  /*0180*/  @P1 LDC.64 R8, c[0x0][0x5b8] ;  /* 0x00016e00ff081b82 */ /* 0x000ee20000000a00 */
[----:B--2---:R-:W-:-:S04]  /*0190*/  @!P1 IMAD.WIDE.U32 R4, R11, R58, RZ ;  /* 0x0000003a0b049225 */ /* 0x004fc800078e00ff */
[----:B------:R-:W-:Y:S01]  /*01a0*/  @!P1 IMAD R59, R11, R59, R5 ;  /* 0x0000003b0b3b9224 */ /* 0x000fe200078e0205 */
[----:B------:R-:W-:Y:S01]  /*01b0*/  @!P1 MOV R60, R4 ;  /* 0x00000004003c9202 */ /* 0x000fe20000000f00 */
[----:B0-----:R-:W-:-:S04]  /*01c0*/  IMAD.WIDE R4, R2, UR6, RZ ;  /* 0x0000000602047c25 */ /* 0x001fc8000f8e02ff */
[----:B---3--:R-:W-:-:S04]  /*01d0*/  @P1 IMAD.WIDE.U32 R6, R37, R8, RZ ;  /* 0x0000000825061225 */ /* 0x008fc800078e00ff */
[----:B------:R-:W-:Y:S01]  /*01e0*/  @P1 IMAD R59, R37, R9, R7 ;  /* 0x00000009253b1224 */ /* 0x000fe200078e0207 */
[----:B------:R-:W-:Y:S01]  /*01f0*/  @P1 MOV R60, R6 ;  /* 0x00000006003c1202 */ /* 0x000fe20000000f00 */
[----:B-1----:R-:W-:Y:S06]  /*0200*/  @P1 BRA `(.L_x_340) ;  /* 0x0000000000401947 */ /* 0x002fec0003800000 */
[----:B------:R-:W0:Y:S02]  /*0210*/  LDCU UR10, c[0x0][0x444] ;  /* 0x00008880ff0a77ac */ /* 0x000e240008000800 */
[----:B0-----:R-:W-:Y:S02]  /*0220*/  USHF.R.S32.HI UR5, URZ, 0x1f, UR10 ;  /* 0x0000001fff057899 */ /* 0x001fe4000801140a */
[----:B------:R-:W-:-:S04]  /*0230*/  IMAD.WIDE.U32 R6, R11, UR10, RZ ;  /* 0x0000000a0b067c25 */ /* 0x000fc8000f8e00ff */
[----:B------:R-:W-:Y:S01]  /*0240*/  IMAD R3, R11, UR5, RZ ;  /* 0x000000050b037c24 */ /* 0x000fe2000f8e02ff */
[----:B------:R-:W-:Y:S02]  /*0250*/  USHF.R.S32.HI UR5, URZ, 0x1f, UR6 ;  /* 0x0000001fff057899 */ /* 0x000fe40008011406 */
[----:B------:R-:W-:Y:S02]  /*0260*/  IMAD.WIDE.U32 R8, R6, UR6, RZ ;  /* 0x0000000606087c25 */ /* 0x000fe4000f8e00ff */
[----:B------:R-:W-:Y:S02]  /*0270*/  IADD3 R0, PT, PT, R7, R3, RZ ;  /* 0x0000000307007210 */ /* 0x000fe40007ffe0ff */
[----:B------:R-:W-:-:S04]  /*0280*/  IMAD.WIDE.U32 R36, R8, R2, RZ ;  /* 0x0000000208247225 */ /* 0x000fc800078e00ff */
[----:B------:R-:W-:-:S04]  /*0290*/  IMAD R3, R0, UR6, RZ ;  /* 0x0000000600037c24 */ /* 0x000fc8000f8e02ff */
[----:B------:R-:W-:Y:S01]  /*02a0*/  IMAD R7, R6, UR5, R3 ;  /* 0x0000000506077c24 */ /* 0x000fe2000f8e0203 */
[----:B------:R-:W-:-:S04]  /*02b0*/  SHF.R.S32.HI R3, RZ, 0x1f, R2 ;  /* 0x0000001fff037819 */ /* 0x000fc80000011402 */
[----:B------:R-:W-:-:S05]  /*02c0*/  IADD3 R7, PT, PT, R9, R7, RZ ;  /* 0x0000000709077210 */ /* 0x000fca0007ffe0ff */
[----:B------:R-:W-:-:S04]  /*02d0*/  IMAD R7, R7, R2, RZ ;  /* 0x0000000207077224 */ /* 0x000fc800078e02ff */
[----:B------:R-:W-:-:S05]  /*02e0*/  IMAD R3, R3, R8, R7 ;  /* 0x0000000803037224 */ /* 0x000fca00078e0207 */
[----:B------:R-:W-:Y:S01]  /*02f0*/  IADD3 R0, PT, PT, R37, R3, RZ ;  /* 0x0000000325007210 */ /* 0x000fe20007ffe0ff */
[----:B------:R-:W-:Y:S06]  /*0300*/  BRA `(.L_x_341) ;  /* 0x00000000000c7947 */ /* 0x000fec0003800000 */
.L_x_340:
[-C--:B------:R-:W-:Y:S02]  /*0310*/  IMAD R3, R5, R37.reuse, RZ ;  /* 0x0000002505037224 */ /* 0x080fe400078e02ff */
[----:B------:R-:W-:-:S05]  /*0320*/  IMAD.WIDE.U32 R36, R4, R37, RZ ;  /* 0x0000002504247225 */ /* 0x000fca00078e00ff */
[----:B------:R-:W-:-:S07]  /*0330*/  IADD3 R0, PT, PT, R37, R3, RZ ;  /* 0x0000000325007210 */ /* 0x000fce0007ffe0ff */
.L_x_341:
[----:B------:R-:W0:Y:S01]  /*0340*/  LDCU UR5, c[0x0][0x600] ;  /* 0x0000c000ff0577ac */ /* 0x000e220008000800 */
[----:B------:R-:W-:Y:S01]  /*0350*/  SHF.L.U32 R3, R11, 0x7, RZ ;  /* 0x000000070b037819 */ /* 0x000fe200000006ff */
[----:B------:R-:W1:Y:S01]  /*0360*/  S2R R38, SR_TID.X ;  /* 0x0000000000267919 */ /* 0x000e620000002100 */
[----:B------:R-:W-:Y:S01]  /*0370*/  HFMA2 R58, -RZ, RZ, 0, 0 ;  /* 0x00000000ff3a7431 */ /* 0x000fe200000001ff */
[----:B------:R-:W-:Y:S02]  /*0380*/  CS2R R56, SRZ ;  /* 0x0000000000387805 */ /* 0x000fe4000001ff00 */
[----:B------:R-:W-:Y:S02]  /*0390*/  SEL R3, R3, RZ, P0 ;  /* 0x000000ff03037207 */ /* 0x000fe40000000000 */
[----:B------:R-:W-:Y:S02]  /*03a0*/  CS2R R54, SRZ ;  /* 0x0000000000367805 */ /* 0x000fe4000001ff00 */
[----:B------:R-:W-:-:S02]  /*03b0*/  CS2R R52, SRZ ;  /* 0x0000000000347805 */ /* 0x000fc4000001ff00 */
[----:B------:R-:W-:Y:S02]  /*03c0*/  CS2R R50, SRZ ;  /* 0x0000000000327805 */ /* 0x000fe4000001ff00 */
[----:B------:R-:W-:Y:S02]  /*03d0*/  IADD3 R3, P0, PT, R3, UR4, RZ ;  /* 0x0000000403037c10 */ /* 0x000fe4000ff1e0ff */
[----:B------:R-:W-:Y:S02]  /*03e0*/  CS2R R48, SRZ ;  /* 0x0000000000307805 */ /* 0x000fe4000001ff00 */
[----:B------:R-:W-:Y:S02]  /*03f0*/  CS2R R46, SRZ ;  /* 0x00000000002e7805 */ /* 0x000fe4000001ff00 */
[----:B------:R-:W-:Y:S02]  /*0400*/  CS2R R44, SRZ ;  /* 0x00000000002c7805 */ /* 0x000fe4000001ff00 */
[----:B------:R-:W-:Y:S01]  /*0410*/  IADD3.X R7, PT, PT, RZ, RZ, RZ, P0, !PT ;  /* 0x000000ffff077210 */ /* 0x000fe200007fe4ff */
[----:B------:R-:W-:Y:S01]  /*0420*/  IMAD.WIDE.U32 R34, R3, R4, RZ ;  /* 0x0000000403227225 */ /* 0x000fe200078e00ff */
[----:B------:R-:W-:-:S02]  /*0430*/  CS2R R42, SRZ ;  /* 0x00000000002a7805 */ /* 0x000fc4000001ff00 */
[----:B------:R-:W-:Y:S02]  /*0440*/  CS2R R40, SRZ ;  /* 0x0000000000287805 */ /* 0x000fe4000001ff00 */
[----:B------:R-:W-:Y:S01]  /*0450*/  CS2R R30, SRZ ;  /* 0x00000000001e7805 */ /* 0x000fe2000001ff00 */
[----:B0-----:R-:W-:Y:S01]  /*0460*/  UISETP.GE.AND UP0, UPT, UR5, 0x1, UPT ;  /* 0x000000010500788c */ /* 0x001fe2000bf06270 */
[----:B------:R-:W-:Y:S01]  /*0470*/  IMAD R7, R7, R4, RZ ;  /* 0x0000000407077224 */ /* 0x000fe200078e02ff */
[----:B------:R-:W-:Y:S02]  /*0480*/  CS2R R28, SRZ ;  /* 0x00000000001c7805 */ /* 0x000fe4000001ff00 */
[----:B------:R-:W-:Y:S02]  /*0490*/  CS2R R26, SRZ ;  /* 0x00000000001a7805 */ /* 0x000fe4000001ff00 */
[----:B------:R-:W-:Y:S01]  /*04a0*/  CS2R R24, SRZ ;  /* 0x0000000000187805 */ /* 0x000fe2000001ff00 */
[----:B------:R-:W-:Y:S01]  /*04b0*/  IMAD R63, R5, R3, R7 ;  /* 0x00000003053f7224 */ /* 0x000fe200078e0207 */
        /* <DEDUP_REMOVED lines=10> */
[----:B------:R-:W-:Y:S01]  /*0560*/  MOV R3, RZ ;  /* 0x000000ff00037202 */ /* 0x000fe20000000f00 */
[----:B-1----:R-:W-:Y:S06]  /*0570*/  BRA.U !UP0, `(.L_x_342) ;  /* 0x00000009080c7547 */ /* 0x002fec000b800000 */
[----:B------:R-:W0:Y:S01]  /*0580*/  LDCU.64 UR10, c[0x0][0x570] ;  /* 0x0000ae00ff0a77ac */ /* 0x000e220008000a00 */
[----:B------:R-:W-:Y:S01]  /*0590*/  SHF.R.U32.HI R39, RZ, 0x5, R38 ;  /* 0x00000005ff277819 */ /* 0x000fe20000011626 */
[----:B------:R-:W1:Y:S01]  /*05a0*/  LDC.64 R32, c[0x0][0x5f8] ;  /* 0x00017e00ff207b82 */ /* 0x000e620000000a00 */
[----:B------:R-:W-:Y:S01]  /*05b0*/  LOP3.LUT R38, R38, 0x1f, RZ, 0xc0, !PT ;  /* 0x0000001f26267812 */ /* 0x000fe200078ec0ff */
[C---:B------:R-:W-:Y:S01]  /*05c0*/  IMAD R37, R2.reuse, UR7, RZ ;  /* 0x0000000702257c24 */ /* 0x040fe2000f8e02ff */
[----:B------:R-:W-:Y:S01]  /*05d0*/  IADD3 R35, PT, PT, R35, R63, RZ ;  /* 0x0000003f23237210 */ /* 0x000fe20007ffe0ff */
[----:B------:R-:W-:Y:S01]  /*05e0*/  IMAD R2, R2, UR6, RZ ;  /* 0x0000000602027c24 */ /* 0x000fe2000f8e02ff */
[----:B------:R-:W-:Y:S01]  /*05f0*/  MOV R58, RZ ;  /* 0x000000ff003a7202 */ /* 0x000fe20000000f00 */
[----:B------:R-:W-:Y:S02]  /*0600*/  UIADD3 UR5, UPT, UPT, -UR5, URZ, URZ ;  /* 0x000000ff05057290 */ /* 0x000fe4000fffe1ff */
[----:B------:R-:W-:Y:S01]  /*0610*/  IMAD R38, R39, R2, R38 ;  /* 0x0000000227267224 */ /* 0x000fe200078e0226 */
[----:B------:R-:W-:-:S02]  /*0620*/  IADD3 R39, P0, P1, R37, R36, R34 ;  /* 0x0000002425277210 */ /* 0x000fc4000791e022 */
[----:B------:R-:W-:Y:S02]  /*0630*/  SHF.R.S32.HI R37, RZ, 0x1f, R37 ;  /* 0x0000001fff257819 */ /* 0x000fe40000011425 */
[----:B------:R-:W-:Y:S02]  /*0640*/  IADD3 R34, P2, PT, R38, R39, RZ ;  /* 0x0000002726227210 */ /* 0x000fe40007f5e0ff */
[----:B------:R-:W-:Y:S02]  /*0650*/  IADD3.X R37, PT, PT, R37, R0, R35, P0, P1 ;  /* 0x0000000025257210 */ /* 0x000fe400007e2423 */
[----:B0-----:R-:W-:Y:S02]  /*0660*/  LEA R36, P0, R34, UR10, 0x2 ;  /* 0x0000000a22247c11 */ /* 0x001fe4000f8010ff */
[----:B------:R-:W-:Y:S02]  /*0670*/  LEA.HI.X.SX32 R37, R38, R37, 0x1, P2 ;  /* 0x0000002526257211 */ /* 0x000fe400010f0eff */
[----:B------:R-:W-:-:S02]  /*0680*/  IADD3 R36, P1, PT, R36, 0x180, RZ ;  /* 0x0000018024247810 */ /* 0x000fc40007f3e0ff */
[----:B------:R-:W-:Y:S02]  /*0690*/  LEA.HI.X R37, R34, UR11, R37, 0x2, P0 ;  /* 0x0000000b22257c11 */ /* 0x000fe400080f1425 */
[----:B------:R-:W-:Y:S02]  /*06a0*/  SHF.L.U32 R0, R2, 0x3, RZ ;  /* 0x0000000302007819 */ /* 0x000fe400000006ff */
[----:B-1----:R-:W-:Y:S02]  /*06b0*/  SHF.L.U64.HI R33, R32, 0x2, R33 ;  /* 0x0000000220217819 */ /* 0x002fe40000010221 */
[----:B------:R-:W-:-:S07]  /*06c0*/  IADD3.X R37, PT, PT, RZ, R37, RZ, P1, !PT ;  /* 0x00000025ff257210 */ /* 0x000fce0000ffe4ff */
.L_x_343:
[----:B------:R-:W-:Y:S02]  /*06d0*/  MOV R34, R36 ;  /* 0x0000002400227202 */ /* 0x000fe40000000f00 */
[----:B------:R-:W-:-:S03]  /*06e0*/  MOV R35, R37 ;  /* 0x0000002500237202 */ /* 0x000fc60000000f00 */
[----:B------:R-:W-:-:S05]  /*06f0*/  IMAD.WIDE R38, R0, 0x4, R34 ;  /* 0x0000000400267825 */ /* 0x000fca00078e0222 */
[----:B------:R-:W2:Y:S04]  /*0700*/  LDG.E R37, desc[UR8][R38.64+-0x180] ;  /* 0xfffe800826257981 */ /* 0x000ea8000c1e1900 */
[----:B------:R-:W3:Y:S04]  /*0710*/  LDG.E R67, desc[UR8][R38.64+-0x100] ;  /* 0xffff000826437981 */ /* 0x000ee8000c1e1900 */
[----:B------:R-:W4:Y:S04]  /*0720*/  LDG.E R69, desc[UR8][R38.64+-0x80] ;  /* 0xffff800826457981 */ /* 0x000f28000c1e1900 */
[----:B------:R-:W5:Y:S04]  /*0730*/  LDG.E R65, desc[UR8][R38.64] ;  /* 0x0000000826417981 */ /* 0x000f68000c1e1900 */
[----:B------:R0:W5:Y:S01]  /*0740*/  LDG.E R63, desc[UR8][R38.64+0x80] ;  /* 0x00008008263f7981 */ /* 0x000162000c1e1900 */
[----:B--2---:R-:W-:Y:S01]  /*0750*/  FADD.FTZ R4, R37, R4 ;  /* 0x0000000425047221 */ /* 0x004fe20000010000 */
[----:B------:R-:W-:-:S02]  /*0760*/  IMAD.WIDE R36, R2, 0x20, R38 ;  /* 0x0000002002247825 */ /* 0x000fc400078e0226 */
[----:B------:R-:W2:Y:S04]  /*0770*/  LDG.E R39, desc[UR8][R38.64+0x100] ;  /* 0x0001000826277981 */ /* 0x000ea8000c1e1900 */
[----:B------:R-:W3:Y:S04]  /*0780*/  LDG.E R68, desc[UR8][R36.64+-0x180] ;  /* 0xfffe800824447981 */ /* 0x000ee8000c1e1900 */
[----:B------:R-:W5:Y:S04]  /*0790*/  LDG.E R64, desc[UR8][R36.64+-0x100] ;  /* 0xffff000824407981 */ /* 0x000f68000c1e1900 */
[----:B------:R-:W5:Y:S04]  /*07a0*/  LDG.E R66, desc[UR8][R36.64+-0x80] ;  /* 0xffff800824427981 */ /* 0x000f68000c1e1900 */
[----:B------:R1:W5:Y:S01]  /*07b0*/  LDG.E R62, desc[UR8][R36.64] ;  /* 0x00000008243e7981 */ /* 0x000362000c1e1900 */
[----:B----4-:R-:W-:Y:S01]  /*07c0*/  FADD.FTZ R20, R69, R20 ;  /* 0x0000001445147221 */ /* 0x010fe20000010000 */
[----:B--2---:R-:W-:Y:S01]  /*07d0*/  FADD.FTZ R52, R39, R52 ;  /* 0x0000003427347221 */ /* 0x004fe20000010000 */
[----:B0-----:R-:W-:-:S04]  /*07e0*/  IMAD.WIDE R38, R2, 0x20, R36 ;  /* 0x0000002002267825 */ /* 0x001fc800078e0224 */
[----:B---3--:R-:W-:Y:S02]  /*07f0*/  FADD.FTZ R5, R68, R5 ;  /* 0x0000000544057221 */ /* 0x008fe40000010000 */
[----:B------:R-:W2:Y:S04]  /*0800*/  LDG.E R68, desc[UR8][R36.64+0x80] ;  /* 0x0000800824447981 */ /* 0x000ea8000c1e1900 */
[----:B------:R-:W3:Y:S04]  /*0810*/  LDG.E R69, desc[UR8][R38.64+-0x180] ;  /* 0xfffe800826457981 */ /* 0x000ee8000c1e1900 */
[----:B------:R-:W4:Y:S01]  /*0820*/  LDG.E R36, desc[UR8][R36.64+0x100] ;  /* 0x0001000824247981 */ /* 0x000f22000c1e1900 */
[----:B------:R-:W-:Y:S01]  /*0830*/  FADD.FTZ R12, R67, R12 ;  /* 0x0000000c430c7221 */ /* 0x000fe20000010000 */
[----:B-----5:R-:W-:Y:S01]  /*0840*/  FADD.FTZ R28, R65, R28 ;  /* 0x0000001c411c7221 */ /* 0x020fe20000010000 */
[----:B------:R-:W-:Y:S01]  /*0850*/  FADD.FTZ R44, R63, R44 ;  /* 0x0000002c3f2c7221 */ /* 0x000fe20000010000 */
[----:B------:R-:W5:Y:S04]  /*0860*/  LDG.E R65, desc[UR8][R38.64+-0x80] ;  /* 0xffff800826417981 */ /* 0x000f68000c1e1900 */
[----:B------:R-:W5:Y:S04]  /*0870*/  LDG.E R63, desc[UR8][R38.64+-0x100] ;  /* 0xffff0008263f7981 */ /* 0x000f68000c1e1900 */
[----:B------:R-:W5:Y:S01]  /*0880*/  LDG.E R67, desc[UR8][R38.64] ;  /* 0x0000000826437981 */ /* 0x000f62000c1e1900 */
[----:B--2---:R-:W-:Y:S01]  /*0890*/  FADD.FTZ R45, R68, R45 ;  /* 0x0000002d442d7221 */ /* 0x004fe20000010000 */
[----:B---3--:R-:W-:-:S02]  /*08a0*/  FADD.FTZ R6, R69, R6 ;  /* 0x0000000645067221 */ /* 0x008fc40000010000 */
[----:B------:R0:W2:Y:S01]  /*08b0*/  LDG.E R69, desc[UR8][R38.64+0x80] ;  /* 0x0000800826457981 */ /* 0x0000a2000c1e1900 */
[----:B----4-:R-:W-:Y:S01]  /*08c0*/  FADD.FTZ R53, R36, R53 ;  /* 0x0000003524357221 */ /* 0x010fe20000010000 */
[----:B-1----:R-:W-:Y:S02]  /*08d0*/  IMAD.WIDE R36, R2, 0x20, R38 ;  /* 0x0000002002247825 */ /* 0x002fe400078e0226 */
[----:B------:R-:W3:Y:S04]  /*08e0*/  LDG.E R39, desc[UR8][R38.64+0x100] ;  /* 0x0001000826277981 */ /* 0x000ee8000c1e1900 */
[----:B------:R-:W4:Y:S01]  /*08f0*/  LDG.E R68, desc[UR8][R36.64+-0x180] ;  /* 0xfffe800824447981 */ /* 0x000f22000c1e1900 */
[----:B------:R-:W-:Y:S01]  /*0900*/  FADD.FTZ R13, R64, R13 ;  /* 0x0000000d400d7221 */ /* 0x000fe20000010000 */
[----:B------:R-:W-:Y:S01]  /*0910*/  FADD.FTZ R21, R66, R21 ;  /* 0x0000001542157221 */ /* 0x000fe20000010000 */
[----:B------:R-:W-:Y:S01]  /*0920*/  FADD.FTZ R29, R62, R29 ;  /* 0x0000001d3e1d7221 */ /* 0x000fe20000010000 */
[----:B------:R-:W5:Y:S04]  /*0930*/  LDG.E R64, desc[UR8][R36.64+-0x80] ;  /* 0xffff800824407981 */ /* 0x000f68000c1e1900 */
[----:B------:R-:W5:Y:S04]  /*0940*/  LDG.E R62, desc[UR8][R36.64+-0x100] ;  /* 0xffff0008243e7981 */ /* 0x000f68000c1e1900 */
[----:B------:R-:W5:Y:S01]  /*0950*/  LDG.E R66, desc[UR8][R36.64] ;  /* 0x0000000824427981 */ /* 0x000f62000c1e1900 */
[----:B---3--:R-:W-:Y:S01]  /*0960*/  FADD.FTZ R54, R39, R54 ;  /* 0x0000003627367221 */ /* 0x008fe20000010000 */
[----:B0-----:R-:W-:-:S04]  /*0970*/  IMAD.WIDE R38, R2, 0x20, R36 ;  /* 0x0000002002267825 */ /* 0x001fc800078e0224 */
[----:B----4-:R-:W-:Y:S02]  /*0980*/  FADD.FTZ R7, R68, R7 ;  /* 0x0000000744077221 */ /* 0x010fe40000010000 */
[----:B------:R0:W3:Y:S04]  /*0990*/  LDG.E R68, desc[UR8][R36.64+0x80] ;  /* 0x0000800824447981 */ /* 0x0000e8000c1e1900 */
[----:B------:R-:W4:Y:S01]  /*09a0*/  LDG.E R36, desc[UR8][R36.64+0x100] ;  /* 0x0001000824247981 */ /* 0x000f22000c1e1900 */
[----:B--2---:R-:W-:-:S03]  /*09b0*/  FADD.FTZ R46, R69, R46 ;  /* 0x0000002e452e7221 */ /* 0x004fc60000010000 */
[----:B------:R-:W2:Y:S01]  /*09c0*/  LDG.E R69, desc[UR8][R38.64+-0x180] ;  /* 0xfffe800826457981 */ /* 0x000ea2000c1e1900 */
[----:B-----5:R-:W-:Y:S01]  /*09d0*/  FADD.FTZ R14, R63, R14 ;  /* 0x0000000e3f0e7221 */ /* 0x020fe20000010000 */
[----:B------:R-:W-:Y:S01]  /*09e0*/  FADD.FTZ R15, R62, R15 ;  /* 0x0000000f3e0f7221 */ /* 0x000fe20000010000 */
[----:B------:R-:W-:Y:S01]  /*09f0*/  FADD.FTZ R23, R64, R23 ;  /* 0x0000001740177221 */ /* 0x000fe20000010000 */
[----:B------:R-:W5:Y:S01]  /*0a00*/  LDG.E R63, desc[UR8][R38.64+-0x100] ;  /* 0xffff0008263f7981 */ /* 0x000f62000c1e1900 */
[----:B------:R-:W-:-:S03]  /*0a10*/  FADD.FTZ R31, R66, R31 ;  /* 0x0000001f421f7221 */ /* 0x000fc60000010000 */
[----:B------:R-:W3:Y:S01]  /*0a20*/  LDG.E R66, desc[UR8][R38.64+0x100] ;  /* 0x0001000826427981 */ /* 0x000ee2000c1e1900 */
[----:B----4-:R-:W-:Y:S01]  /*0a30*/  FADD.FTZ R55, R36, R55 ;  /* 0x0000003724377221 */ /* 0x010fe20000010000 */
[----:B0-----:R-:W-:-:S05]  /*0a40*/  IMAD.WIDE R36, R2, 0x20, R38 ;  /* 0x0000002002247825 */ /* 0x001fca00078e0226 */
[----:B------:R-:W4:Y:S04]  /*0a50*/  LDG.E R64, desc[UR8][R36.64+-0x180] ;  /* 0xfffe800824407981 */ /* 0x000f28000c1e1900 */
[----:B------:R-:W4:Y:S01]  /*0a60*/  LDG.E R62, desc[UR8][R36.64+-0x100] ;  /* 0xffff0008243e7981 */ /* 0x000f22000c1e1900 */
[----:B------:R-:W-:Y:S01]  /*0a70*/  FADD.FTZ R22, R65, R22 ;  /* 0x0000001641167221 */ /* 0x000fe20000010000 */
[----:B------:R-:W-:Y:S01]  /*0a80*/  FADD.FTZ R30, R67, R30 ;  /* 0x0000001e431e7221 */ /* 0x000fe20000010000 */
[----:B--2---:R-:W-:Y:S01]  /*0a90*/  FADD.FTZ R8, R69, R8 ;  /* 0x0000000845087221 */ /* 0x004fe20000010000 */
[----:B------:R-:W2:Y:S04]  /*0aa0*/  LDG.E R65, desc[UR8][R38.64+-0x80] ;  /* 0xffff800826417981 */ /* 0x000ea8000c1e1900 */
[----:B------:R-:W2:Y:S04]  /*0ab0*/  LDG.E R67, desc[UR8][R38.64] ;  /* 0x0000000826437981 */ /* 0x000ea8000c1e1900 */
[----:B------:R0:W2:Y:S01]  /*0ac0*/  LDG.E R69, desc[UR8][R38.64+0x80] ;  /* 0x0000800826457981 */ /* 0x0000a2000c1e1900 */
[----:B-----5:R-:W-:Y:S01]  /*0ad0*/  FADD.FTZ R16, R63, R16 ;  /* 0x000000103f107221 */ /* 0x020fe20000010000 */
[----:B---3--:R-:W-:Y:S01]  /*0ae0*/  FADD.FTZ R47, R68, R47 ;  /* 0x0000002f442f7221 */ /* 0x008fe20000010000 */
[----:B------:R-:W-:Y:S01]  /*0af0*/  FADD.FTZ R56, R66, R56 ;  /* 0x0000003842387221 */ /* 0x000fe20000010000 */
[----:B------:R-:W3:Y:S04]  /*0b00*/  LDG.E R63, desc[UR8][R36.64+-0x80] ;  /* 0xffff8008243f7981 */ /* 0x000ee8000c1e1900 */
[----:B------:R-:W5:Y:S01]  /*0b10*/  LDG.E R68, desc[UR8][R36.64] ;  /* 0x0000000824447981 */ /* 0x000f62000c1e1900 */
[----:B0-----:R-:W-:-:S03]  /*0b20*/  IMAD.WIDE R38, R2, 0x20, R36 ;  /* 0x0000002002267825 */ /* 0x001fc600078e0224 */
[----:B------:R-:W5:Y:S01]  /*0b30*/  LDG.E R66, desc[UR8][R36.64+0x80] ;  /* 0x0000800824427981 */ /* 0x000f62000c1e1900 */
[----:B----4-:R-:W-:-:S03]  /*0b40*/  FADD.FTZ R9, R64, R9 ;  /* 0x0000000940097221 */ /* 0x010fc60000010000 */
[----:B------:R-:W4:Y:S01]  /*0b50*/  LDG.E R64, desc[UR8][R36.64+0x100] ;  /* 0x0001000824407981 */ /* 0x000f22000c1e1900 */
[----:B------:R-:W-:-:S03]  /*0b60*/  FADD.FTZ R17, R62, R17 ;  /* 0x000000113e117221 */ /* 0x000fc60000010000 */
[----:B------:R-:W4:Y:S01]  /*0b70*/  LDG.E R62, desc[UR8][R38.64+-0x180] ;  /* 0xfffe8008263e7981 */ /* 0x000f22000c1e1900 */
[----:B--2---:R-:W-:-:S03]  /*0b80*/  FADD.FTZ R24, R65, R24 ;  /* 0x0000001841187221 */ /* 0x004fc60000010000 */
[----:B------:R-:W2:Y:S04]  /*0b90*/  LDG.E R65, desc[UR8][R38.64+-0x80] ;  /* 0xffff800826417981 */ /* 0x000ea8000c1e1900 */
[----:B------:R-:W2:Y:S01]  /*0ba0*/  LDG.E R36, desc[UR8][R34.64+-0x180] ;  /* 0xfffe800822247981 */ /* 0x000ea2000c1e1900 */
[----:B------:R-:W-:Y:S01]  /*0bb0*/  FADD.FTZ R40, R67, R40 ;  /* 0x0000002843287221 */ /* 0x000fe20000010000 */
[----:B------:R-:W-:Y:S02]  /*0bc0*/  FADD.FTZ R48, R69, R48 ;  /* 0x0000003045307221 */ /* 0x000fe40000010000 */
[----:B------:R-:W2:Y:S01]  /*0bd0*/  LDG.E R37, desc[UR8][R38.64+-0x100] ;  /* 0xffff000826257981 */ /* 0x000ea2000c1e1900 */
[----:B---3--:R-:W-:-:S03]  /*0be0*/  FADD.FTZ R25, R63, R25 ;  /* 0x000000193f197221 */ /* 0x008fc60000010000 */
[----:B------:R-:W3:Y:S01]  /*0bf0*/  LDG.E R63, desc[UR8][R38.64] ;  /* 0x00000008263f7981 */ /* 0x000ee2000c1e1900 */
[----:B-----5:R-:W-:-:S03]  /*0c00*/  FADD.FTZ R41, R68, R41 ;  /* 0x0000002944297221 */ /* 0x020fc60000010000 */
[----:B------:R-:W5:Y:S01]  /*0c10*/  LDG.E R67, desc[UR8][R38.64+0x80] ;  /* 0x0000800826437981 */ /* 0x000f62000c1e1900 */
[----:B------:R-:W-:-:S03]  /*0c20*/  FADD.FTZ R49, R66, R49 ;  /* 0x0000003142317221 */ /* 0x000fc60000010000 */
[----:B------:R-:W5:Y:S04]  /*0c30*/  LDG.E R69, desc[UR8][R38.64+0x100] ;  /* 0x0001000826457981 */ /* 0x000f68000c1e1900 */
[----:B------:R-:W5:Y:S04]  /*0c40*/  LDG.E R66, desc[UR8][R34.64] ;  /* 0x0000000822427981 */ /* 0x000f68000c1e1900 */
[----:B------:R-:W5:Y:S04]  /*0c50*/  LDG.E R68, desc[UR8][R34.64+0x80] ;  /* 0x0000800822447981 */ /* 0x000f68000c1e1900 */
[----:B------:R-:W5:Y:S01]  /*0c60*/  LDG.E R38, desc[UR8][R34.64+0x100] ;  /* 0x0001000822267981 */ /* 0x000f62000c1e1900 */
[----:B----4-:R-:W-:-:S03]  /*0c70*/  FADD.FTZ R57, R64, R57 ;  /* 0x0000003940397221 */ /* 0x010fc60000010000 */
[----:B------:R-:W4:Y:S01]  /*0c80*/  LDG.E R64, desc[UR8][R34.64+-0x80] ;  /* 0xffff800822407981 */ /* 0x000f22000c1e1900 */
[----:B------:R-:W-:-:S03]  /*0c90*/  FADD.FTZ R10, R62, R10 ;  /* 0x0000000a3e0a7221 */ /* 0x000fc60000010000 */
[----:B------:R-:W4:Y:S01]  /*0ca0*/  LDG.E R62, desc[UR8][R34.64+-0x100] ;  /* 0xffff0008223e7981 */ /* 0x000f22000c1e1900 */
[----:B------:R-:W-:-:S04]  /*0cb0*/  UIADD3 UR5, UPT, UPT, UR5, 0x1, URZ ;  /* 0x0000000105057890 */ /* 0x000fc8000fffe0ff */
[----:B------:R-:W-:Y:S01]  /*0cc0*/  UISETP.NE.AND UP0, UPT, UR5, URZ, UPT ;  /* 0x000000ff0500728c */ /* 0x000fe2000bf05270 */
[----:B--2---:R-:W-:Y:S01]  /*0cd0*/  FADD.FTZ R3, R36, R3 ;  /* 0x0000000324037221 */ /* 0x004fe20000010000 */
[----:B------:R-:W-:Y:S01]  /*0ce0*/  LEA R36, P0, R32, R34, 0x2 ;  /* 0x0000002220247211 */ /* 0x000fe200078010ff */
[----:B------:R-:W-:Y:S01]  /*0cf0*/  FADD.FTZ R26, R65, R26 ;  /* 0x0000001a411a7221 */ /* 0x000fe20000010000 */
[----:B------:R-:W-:Y:S02]  /*0d00*/  FADD.FTZ R18, R37, R18 ;  /* 0x0000001225127221 */ /* 0x000fe40000010000 */
[----:B------:R-:W-:Y:S01]  /*0d10*/  IADD3.X R37, PT, PT, R35, R33, RZ, P0, !PT ;  /* 0x0000002123257210 */ /* 0x000fe200007fe4ff */
[----:B---3--:R-:W-:Y:S01]  /*0d20*/  FADD.FTZ R42, R63, R42 ;  /* 0x0000002a3f2a7221 */ /* 0x008fe20000010000 */
[----:B-----5:R-:W-:Y:S01]  /*0d30*/  FADD.FTZ R50, R67, R50 ;  /* 0x0000003243327221 */ /* 0x020fe20000010000 */
[----:B------:R-:W-:Y:S01]  /*0d40*/  FADD.FTZ R58, R69, R58 ;  /* 0x0000003a453a7221 */ /* 0x000fe20000010000 */
[----:B------:R-:W-:Y:S01]  /*0d50*/  FADD.FTZ R27, R66, R27 ;  /* 0x0000001b421b7221 */ /* 0x000fe20000010000 */
[----:B------:R-:W-:Y:S01]  /*0d60*/  FADD.FTZ R43, R68, R43 ;  /* 0x0000002b442b7221 */ /* 0x000fe20000010000 */
[----:B------:R-:W-:Y:S01]  /*0d70*/  FADD.FTZ R51, R38, R51 ;  /* 0x0000003326337221 */ /* 0x000fe20000010000 */
[----:B----4-:R-:W-:Y:S01]  /*0d80*/  FADD.FTZ R19, R64, R19 ;  /* 0x0000001340137221 */ /* 0x010fe20000010000 */
[----:B------:R-:W-:Y:S01]  /*0d90*/  FADD.FTZ R11, R62, R11 ;  /* 0x0000000b3e0b7221 */ /* 0x000fe20000010000 */
[----:B------:R-:W-:Y:S06]  /*0da0*/  BRA.U UP0, `(.L_x_343) ;  /* 0xfffffff900487547 */ /* 0x000fec000b83ffff */
.L_x_342:
[----:B------:R-:W0:Y:S01]  /*0db0*/  S2R R39, SR_TID.X ;  /* 0x0000000000277919 */ /* 0x000e220000002100 */
[----:B------:R-:W1:Y:S01]  /*0dc0*/  LDCU UR10, c[0x0][0x500] ;  /* 0x0000a000ff0a77ac */ /* 0x000e620008000800 */
[----:B------:R-:W2:Y:S01]  /*0dd0*/  S2UR UR6, SR_CgaCtaId ;  /* 0x00000000000679c3 */ /* 0x000ea20000008800 */
[----:B------:R-:W-:Y:S01]  /*0de0*/  IADD3 R61, PT, PT, R61, -UR4, RZ ;  /* 0x800000043d3d7c10 */ /* 0x000fe2000fffe0ff */
[----:B------:R-:W-:Y:S01]  /*0df0*/  BSSY.RECONVERGENT B0, `(.L_x_344) ;  /* 0x0000099000007945 */ /* 0x000fe20003800200 */
[----:B------:R-:W-:Y:S01]  /*0e00*/  UMOV UR5, 0x400 ;  /* 0x0000040000057882 */ /* 0x000fe20000000000 */
        /* <DEDUP_REMOVED lines=12> */
[----:B------:R-:W-:Y:S01]  /*0ed0*/  F2FP.BF16.F32.PACK_AB R9, R12, R11 ;  /* 0x0000000b0c09723e */ /* 0x000fe200000010ff */
[----:B------:R-:W-:Y:S01]  /*0ee0*/  FMUL.FTZ R12, R17, UR10 ;  /* 0x0000000a110c7c20 */ /* 0x000fe20008410000 */
[----:B0-----:R-:W-:Y:S01]  /*0ef0*/  SHF.L.U32 R2, R39, 0x4, RZ ;  /* 0x0000000427027819 */ /* 0x001fe200000006ff */
[----:B--2---:R-:W-:Y:S01]  /*0f00*/  ULEA UR5, UR6, UR5, 0x18 ;  /* 0x0000000506057291 */ /* 0x004fe2000f8ec0ff */
[----:B------:R-:W-:Y:S01]  /*0f10*/  SHF.R.U32.HI R0, RZ, 0x3, R39 ;  /* 0x00000003ff007819 */ /* 0x000fe20000011627 */
[----:B------:R-:W-:Y:S01]  /*0f20*/  FMUL.FTZ R15, R15, UR10 ;  /* 0x0000000a0f0f7c20 */ /* 0x000fe20008410000 */
[C---:B------:R-:W-:Y:S01]  /*0f30*/  SHF.L.U32 R34, R39.reuse, 0x5, RZ ;  /* 0x0000000527227819 */ /* 0x040fe200000006ff */
[----:B------:R-:W-:Y:S01]  /*0f40*/  FMUL.FTZ R16, R16, UR10 ;  /* 0x0000000a10107c20 */ /* 0x000fe20008410000 */
[----:B------:R-:W-:Y:S01]  /*0f50*/  LOP3.LUT R33, R2, 0x1c0, RZ, 0xc0, !PT ;  /* 0x000001c002217812 */ /* 0x000fe200078ec0ff */
[----:B------:R-:W-:Y:S01]  /*0f60*/  FMUL.FTZ R6, R6, UR10 ;  /* 0x0000000a06067c20 */ /* 0x000fe20008410000 */
[----:B------:R-:W-:Y:S01]  /*0f70*/  SHF.L.U32 R32, R39, 0x1, RZ ;  /* 0x0000000127207819 */ /* 0x000fe200000006ff */
[----:B------:R-:W-:Y:S01]  /*0f80*/  FMUL.FTZ R27, R27, UR10 ;  /* 0x0000000a1b1b7c20 */ /* 0x000fe20008410000 */
[----:B------:R-:W-:Y:S01]  /*0f90*/  LOP3.LUT R35, R34, 0x400, RZ, 0xc0, !PT ;  /* 0x0000040022237812 */ /* 0x000fe200078ec0ff */
[----:B------:R-:W-:Y:S01]  /*0fa0*/  FMUL.FTZ R34, R4, UR10 ;  /* 0x0000000a04227c20 */ /* 0x000fe20008410000 */
[----:B------:R-:W-:Y:S01]  /*0fb0*/  LOP3.LUT R33, R33, 0x18, R0, 0xf8, !PT ;  /* 0x0000001821217812 */ /* 0x000fe200078ef800 */
[----:B------:R-:W-:Y:S01]  /*0fc0*/  FMUL.FTZ R28, R28, UR10 ;  /* 0x0000000a1c1c7c20 */ /* 0x000fe20008410000 */
[--C-:B------:R-:W-:Y:S01]  /*0fd0*/  LOP3.LUT R37, R35, 0x6, R32.reuse, 0xf8, !PT ;  /* 0x0000000623257812 */ /* 0x100fe200078ef820 */
[----:B------:R-:W-:Y:S01]  /*0fe0*/  FMUL.FTZ R35, R5, UR10 ;  /* 0x0000000a05237c20 */ /* 0x000fe20008410000 */
[----:B------:R-:W-:Y:S01]  /*0ff0*/  LOP3.LUT R36, R33, 0x38, R32, 0x78, !PT ;  /* 0x0000003821247812 */ /* 0x000fe200078e7820 */
[----:B------:R-:W-:Y:S01]  /*1000*/  FMUL.FTZ R33, R3, UR10 ;  /* 0x0000000a03217c20 */ /* 0x000fe20008410000 */
[----:B------:R-:W-:Y:S01]  /*1010*/  LOP3.LUT P0, RZ, R39, 0x10, RZ, 0xc0, !PT ;  /* 0x0000001027ff7812 */ /* 0x000fe2000780c0ff */
[----:B------:R-:W-:Y:S01]  /*1020*/  FMUL.FTZ R29, R29, UR10 ;  /* 0x0000000a1d1d7c20 */ /* 0x000fe20008410000 */
[----:B------:R-:W-:Y:S01]  /*1030*/  F2FP.BF16.F32.PACK_AB R10, R14, R13 ;  /* 0x0000000d0e0a723e */ /* 0x000fe200000010ff */
[----:B------:R-:W-:Y:S01]  /*1040*/  FMUL.FTZ R13, R18, UR10 ;  /* 0x0000000a120d7c20 */ /* 0x000fe20008410000 */
[----:B------:R-:W-:Y:S01]  /*1050*/  LOP3.LUT R4, R37, R36, RZ, 0xfc, !PT ;  /* 0x0000002425047212 */ /* 0x000fe200078efcff */
[----:B------:R-:W-:Y:S01]  /*1060*/  FMUL.FTZ R14, R21, UR10 ;  /* 0x0000000a150e7c20 */ /* 0x000fe20008410000 */
[----:B------:R-:W-:Y:S01]  /*1070*/  F2FP.BF16.F32.PACK_AB R11, R16, R15 ;  /* 0x0000000f100b723e */ /* 0x000fe200000010ff */
[----:B------:R-:W-:Y:S01]  /*1080*/  FMUL.FTZ R15, R22, UR10 ;  /* 0x0000000a160f7c20 */ /* 0x000fe20008410000 */
[----:B------:R-:W-:Y:S01]  /*1090*/  F2FP.BF16.F32.PACK_AB R12, R13, R12 ;  /* 0x0000000c0d0c723e */ /* 0x000fe200000010ff */
[----:B------:R-:W-:Y:S01]  /*10a0*/  FMUL.FTZ R30, R30, UR10 ;  /* 0x0000000a1e1e7c20 */ /* 0x000fe20008410000 */
[----:B------:R-:W-:Y:S01]  /*10b0*/  F2FP.BF16.F32.PACK_AB R13, R20, R19 ;  /* 0x00000013140d723e */ /* 0x000fe200000010ff */
[----:B------:R-:W-:Y:S01]  /*10c0*/  FMUL.FTZ R23, R23, UR10 ;  /* 0x0000000a17177c20 */ /* 0x000fe20008410000 */
[----:B------:R-:W-:Y:S01]  /*10d0*/  LEA R20, R4, UR5, 0x1 ;  /* 0x0000000504147c11 */ /* 0x000fe2000f8e08ff */
[----:B------:R-:W-:Y:S01]  /*10e0*/  FMUL.FTZ R24, R24, UR10 ;  /* 0x0000000a18187c20 */ /* 0x000fe20008410000 */
[----:B------:R-:W-:Y:S01]  /*10f0*/  F2FP.BF16.F32.PACK_AB R5, R34, R33 ;  /* 0x000000212205723e */ /* 0x000fe200000010ff */
[----:B------:R-:W-:Y:S01]  /*1100*/  FMUL.FTZ R16, R25, UR10 ;  /* 0x0000000a19107c20 */ /* 0x000fe20008410000 */
[----:B------:R-:W-:Y:S01]  /*1110*/  F2FP.BF16.F32.PACK_AB R6, R6, R35 ;  /* 0x000000230606723e */ /* 0x000fe200000010ff */
[----:B------:R-:W-:Y:S01]  /*1120*/  FMUL.FTZ R17, R26, UR10 ;  /* 0x0000000a1a117c20 */ /* 0x000fe20008410000 */
[C---:B------:R-:W-:Y:S01]  /*1130*/  IADD3 R22, PT, PT, R20.reuse, 0x40, RZ ;  /* 0x0000004014167810 */ /* 0x040fe20007ffe0ff */
[----:B------:R-:W-:Y:S01]  /*1140*/  FMUL.FTZ R31, R31, UR10 ;  /* 0x0000000a1f1f7c20 */ /* 0x000fe20008410000 */
[----:B------:R-:W-:Y:S01]  /*1150*/  @P0 IADD3 R22, PT, PT, R20, -0x40, RZ ;  /* 0xffffffc014160810 */ /* 0x000fe20007ffe0ff */
        /* <DEDUP_REMOVED lines=18> */
[----:B------:R-:W-:Y:S01]  /*1280*/  STS [R20], R5 ;  /* 0x0000000514007388 */ /* 0x000fe20000000800 */
[----:B------:R-:W-:Y:S01]  /*1290*/  F2FP.BF16.F32.PACK_AB R15, R24, R23 ;  /* 0x00000017180f723e */ /* 0x000fe200000010ff */
[----:B------:R-:W-:Y:S01]  /*12a0*/  FMUL.FTZ R55, R55, UR10 ;  /* 0x0000000a37377c20 */ /* 0x000fe20008410000 */
[----:B------:R-:W-:Y:S01]  /*12b0*/  F2FP.BF16.F32.PACK_AB R16, R17, R16 ;  /* 0x000000101110723e */ /* 0x000fe200000010ff */
[----:B------:R-:W-:Y:S01]  /*12c0*/  STS [R20+0x400], R6 ;  /* 0x0004000614007388 */ /* 0x000fe20000000800 */
[----:B------:R-:W-:Y:S01]  /*12d0*/  FMUL.FTZ R56, R56, UR10 ;  /* 0x0000000a38387c20 */ /* 0x000fe20008410000 */
[----:B------:R-:W-:Y:S01]  /*12e0*/  FMUL.FTZ R57, R57, UR10 ;  /* 0x0000000a39397c20 */ /* 0x000fe20008410000 */
[----:B------:R-:W-:Y:S01]  /*12f0*/  FMUL.FTZ R58, R58, UR10 ;  /* 0x0000000a3a3a7c20 */ /* 0x000fe20008410000 */
[----:B------:R-:W-:Y:S01]  /*1300*/  STS [R22], R9 ;  /* 0x0000000916007388 */ /* 0x000fe20000000800 */
[----:B------:R-:W-:Y:S01]  /*1310*/  F2FP.BF16.F32.PACK_AB R31, R40, R31 ;  /* 0x0000001f281f723e */ /* 0x000fe200000010ff */
[----:B------:R-:W0:Y:S01]  /*1320*/  LDC.64 R18, c[0x0][0x5b8] ;  /* 0x00016e00ff127b82 */ /* 0x000e220000000a00 */
        /* <DEDUP_REMOVED lines=14> */
[----:B------:R-:W-:Y:S02]  /*1410*/  SHF.L.U32 R2, R39, 0x3, RZ ;  /* 0x0000000327027819 */ /* 0x000fe400000006ff */
[----:B------:R-:W-:Y:S01]  /*1420*/  ISETP.GE.AND P1, PT, R0, R61, PT ;  /* 0x0000003d0000720c */ /* 0x000fe20003f26270 */
[----:B------:R-:W-:Y:S01]  /*1430*/  STS [R20+0x2000], R13 ;  /* 0x0020000d14007388 */ /* 0x000fe20000000800 */
[----:B------:R-:W-:-:S03]  /*1440*/  LOP3.LUT R32, R2, 0x1f8, RZ, 0xc0, !PT ;  /* 0x000001f802207812 */ /* 0x000fc600078ec0ff */
[----:B------:R1:W-:Y:S01]  /*1450*/  STS [R20+0x2400], R14 ;  /* 0x0024000e14007388 */ /* 0x0003e20000000800 */
[----:B------:R-:W-:-:S03]  /*1460*/  LOP3.LUT R3, R32, 0x38, R39, 0x78, !PT ;  /* 0x0000003820037812 */ /* 0x000fc600078e7827 */
[----:B------:R-:W-:Y:S01]  /*1470*/  STS [R22+0x2000], R27 ;  /* 0x0020001b16007388 */ /* 0x000fe20000000800 */
[----:B------:R-:W-:Y:S02]  /*1480*/  LOP3.LUT R3, R3, 0x1e00, R2, 0xf8, !PT ;  /* 0x00001e0003037812 */ /* 0x000fe400078ef802 */
[----:B------:R-:W-:Y:S01]  /*1490*/  LOP3.LUT R2, R2, 0x38, RZ, 0xc0, !PT ;  /* 0x0000003802027812 */ /* 0x000fe200078ec0ff */
[----:B------:R2:W-:Y:S01]  /*14a0*/  STS [R22+0x2400], R29 ;  /* 0x0024001d16007388 */ /* 0x0005e20000000800 */
[----:B------:R-:W-:Y:S02]  /*14b0*/  LEA R34, R3, UR5, 0x1 ;  /* 0x0000000503227c11 */ /* 0x000fe4000f8e08ff */
[----:B------:R-:W-:Y:S01]  /*14c0*/  MOV R3, RZ ;  /* 0x000000ff00037202 */ /* 0x000fe20000000f00 */
[----:B------:R-:W-:Y:S01]  /*14d0*/  STS [R20+0x3000], R15 ;  /* 0x0030000f14007388 */ /* 0x000fe20000000800 */
[----:B-1----:R-:W-:Y:S02]  /*14e0*/  IADD3 R14, PT, PT, R0, 0x20, RZ ;  /* 0x00000020000e7810 */ /* 0x002fe40007ffe0ff */
[----:B------:R-:W-:Y:S01]  /*14f0*/  LOP3.LUT R35, R2, 0x40, RZ, 0xfc, !PT ;  /* 0x0000004002237812 */ /* 0x000fe200078efcff */
[----:B------:R1:W-:Y:S01]  /*1500*/  STS [R20+0x3400], R16 ;  /* 0x0034001014007388 */ /* 0x0003e20000000800 */
[----:B0-----:R-:W-:Y:S01]  /*1510*/  IMAD.WIDE.U32 R12, R18, UR4, R2 ;  /* 0x00000004120c7c25 */ /* 0x001fe2000f8e0002 */
[----:B--2---:R-:W0:Y:S01]  /*1520*/  LDC.64 R28, c[0x0][0x5d0] ;  /* 0x00017400ff1c7b82 */ /* 0x004e220000000a00 */
[----:B------:R-:W-:Y:S01]  /*1530*/  LOP3.LUT R36, R2, 0x80, RZ, 0xfc, !PT ;  /* 0x0000008002247812 */ /* 0x000fe200078efcff */
[----:B------:R0:W-:Y:S01]  /*1540*/  STS [R22+0x3000], R31 ;  /* 0x0030001f16007388 */ /* 0x0001e20000000800 */
[----:B------:R-:W-:-:S03]  /*1550*/  IADD3 R12, P0, PT, R60, R12, RZ ;  /* 0x0000000c3c0c7210 */ /* 0x000fc60007f1e0ff */
[----:B------:R2:W-:Y:S01]  /*1560*/  STS [R22+0x3400], R41 ;  /* 0x0034002916007388 */ /* 0x0005e20000000800 */
[----:B-1----:R-:W-:-:S03]  /*1570*/  IMAD R16, R19, UR4, R13 ;  /* 0x0000000413107c24 */ /* 0x002fc6000f8e020d */
[----:B------:R2:W-:Y:S02]  /*1580*/  STS [R20+0x4000], R43 ;  /* 0x0040002b14007388 */ /* 0x0005e40000000800 */
[----:B------:R-:W-:Y:S02]  /*1590*/  IADD3.X R13, PT, PT, R59, R16, RZ, P0, !PT ;  /* 0x000000103b0d7210 */ /* 0x000fe400007fe4ff */
[----:B------:R2:W-:Y:S01]  /*15a0*/  STS [R20+0x4400], R45 ;  /* 0x0044002d14007388 */ /* 0x0005e20000000800 */
[----:B------:R-:W-:-:S03]  /*15b0*/  ISETP.GE.AND P0, PT, R14, R61, PT ;  /* 0x0000003d0e00720c */ /* 0x000fc60003f06270 */
[----:B------:R2:W-:Y:S04]  /*15c0*/  STS [R22+0x4000], R51 ;  /* 0x0040003316007388 */ /* 0x0005e80000000800 */
[----:B------:R2:W-:Y:S01]  /*15d0*/  STS [R22+0x4400], R53 ;  /* 0x0044003516007388 */ /* 0x0005e20000000800 */
[----:B0-----:R-:W-:-:S03]  /*15e0*/  IMAD.WIDE.U32 R30, R28, UR7, R12 ;  /* 0x000000071c1e7c25 */ /* 0x001fc6000f8e000c */
[----:B------:R2:W-:Y:S01]  /*15f0*/  STS [R20+0x5000], R47 ;  /* 0x0050002f14007388 */ /* 0x0005e20000000800 */
[----:B------:R-:W-:-:S03]  /*1600*/  IMAD R29, R29, UR7, R31 ;  /* 0x000000071d1d7c24 */ /* 0x000fc6000f8e021f */
[----:B------:R2:W-:Y:S04]  /*1610*/  STS [R20+0x5400], R49 ;  /* 0x0054003114007388 */ /* 0x0005e80000000800 */
[----:B------:R2:W-:Y:S04]  /*1620*/  STS [R22+0x5000], R55 ;  /* 0x0050003716007388 */ /* 0x0005e80000000800 */
[----:B------:R2:W-:Y:S01]  /*1630*/  STS [R22+0x5400], R57 ;  /* 0x0054003916007388 */ /* 0x0005e20000000800 */
[----:B------:R-:W-:Y:S06]  /*1640*/  BAR.SYNC.DEFER_BLOCKING 0x0 ;  /* 0x0000000000007b1d */ /* 0x000fec0000010000 */
[----:B------:R2:W0:Y:S04]  /*1650*/  LDS.128 R8, [R34+0x1000] ;  /* 0x0010000022087984 */ /* 0x0004280000000c00 */
[----:B------:R2:W1:Y:S01]  /*1660*/  LDS.128 R4, [R34+0x3000] ;  /* 0x0030000022047984 */ /* 0x0004620000000c00 */
[----:B------:R-:W-:Y:S05]  /*1670*/  @P1 BRA `(.L_x_345) ;  /* 0x0000000000401947 */ /* 0x000fea0003800000 */
[----:B------:R-:W3:Y:S01]  /*1680*/  LDCU UR4, c[0x0][0x440] ;  /* 0x00008800ff0477ac */ /* 0x000ee20008000800 */
[----:B------:R-:W4:Y:S01]  /*1690*/  LDS.128 R12, [R34+0x2000] ;  /* 0x00200000220c7984 */ /* 0x000f220000000c00 */
[----:B------:R-:W-:Y:S01]  /*16a0*/  MOV R28, R30 ;  /* 0x0000001e001c7202 */ /* 0x000fe20000000f00 */
[----:B------:R-:W5:Y:S02]  /*16b0*/  LDCU.64 UR6, c[0x0][0x558] ;  /* 0x0000ab00ff0677ac */ /* 0x000f640008000a00 */
[----:B--2---:R-:W2:Y:S02]  /*16c0*/  LDS.128 R20, [R34+0x4000] ;  /* 0x0040000022147984 */ /* 0x004ea40000000c00 */
[----:B------:R-:W-:-:S04]  /*16d0*/  IMAD.WIDE.U32 R16, R0, R18, R28 ;  /* 0x0000001200107225 */ /* 0x000fc800078e001c */
[----:B------:R-:W-:Y:S01]  /*16e0*/  IMAD R17, R0, R19, R17 ;  /* 0x0000001300117224 */ /* 0x000fe200078e0211 */
[----:B---3--:R-:W-:Y:S02]  /*16f0*/  ISETP.GE.AND P1, PT, R2, UR4, PT ;  /* 0x0000000402007c0c */ /* 0x008fe4000bf26270 */
[----:B------:R-:W-:Y:S02]  /*1700*/  ISETP.GE.AND P2, PT, R35, UR4, PT ;  /* 0x0000000423007c0c */ /* 0x000fe4000bf46270 */
[----:B------:R-:W-:Y:S02]  /*1710*/  ISETP.GE.AND P3, PT, R36, UR4, PT ;  /* 0x0000000424007c0c */ /* 0x000fe4000bf66270 */
[----:B-----5:R-:W-:-:S04]  /*1720*/  LEA R32, P4, R16, UR6, 0x1 ;  /* 0x0000000610207c11 */ /* 0x020fc8000f8808ff */
[----:B------:R-:W-:-:S03]  /*1730*/  LEA.HI.X R33, R16, UR7, R17, 0x1, P4 ;  /* 0x0000000710217c11 */ /* 0x000fc6000a0f0c11 */
[----:B------:R-:W3:Y:S04]  /*1740*/  @!P1 LDS.128 R24, [R34] ;  /* 0x0000000022189984 */ /* 0x000ee80000000c00 */
[----:B----4-:R4:W-:Y:S04]  /*1750*/  @!P2 STG.E.128 desc[UR8][R32.64+0x80], R12 ;  /* 0x0000800c2000a986 */ /* 0x0109e8000c101d08 */
[----:B--2---:R4:W-:Y:S04]  /*1760*/  @!P3 STG.E.128 desc[UR8][R32.64+0x100], R20 ;  /* 0x000100142000b986 */ /* 0x0049e8000c101d08 */
[----:B---3--:R4:W-:Y:S02]  /*1770*/  @!P1 STG.E.128 desc[UR8][R32.64], R24 ;  /* 0x0000001820009986 */ /* 0x0089e4000c101d08 */
.L_x_345:
[----:B------:R-:W-:Y:S05]  /*1780*/  BSYNC.RECONVERGENT B0 ;  /* 0x0000000000007941 */ /* 0x000fea0003800200 */
.L_x_344:
[----:B------:R-:W-:Y:S05]  /*1790*/  @P0 EXIT ;  /* 0x000000000000094d */ /* 0x000fea0003800000 */
[----:B----4-:R3:W4:Y:S01]  /*17a0*/  LDS.128 R12, [R34+0x5000] ;  /* 0x00500000220c7984 */ /* 0x0107220000000c00 */
[----:B------:R-:W5:Y:S01]  /*17b0*/  LDCU UR4, c[0x0][0x440] ;  /* 0x00008800ff0477ac */ /* 0x000f620008000800 */
[----:B------:R-:W-:Y:S02]  /*17c0*/  IADD3 R3, P0, PT, R0, 0x20, RZ ;  /* 0x0000002000037810 */ /* 0x000fe40007f1e0ff */
[----:B------:R-:W-:Y:S01]  /*17d0*/  MOV R16, R30 ;  /* 0x0000001e00107202 */ /* 0x000fe20000000f00 */
[----:B------:R-:W2:Y:S01]  /*17e0*/  LDCU.64 UR6, c[0x0][0x558] ;  /* 0x0000ab00ff0677ac */ /* 0x000ea20008000a00 */
[----:B------:R-:W-:-:S05]  /*17f0*/  IADD3.X R17, PT, PT, RZ, RZ, RZ, P0, !PT ;  /* 0x000000ffff117210 */ /* 0x000fca00007fe4ff */
[----:B------:R-:W-:Y:S01]  /*1800*/  IMAD R0, R17, R18, RZ ;  /* 0x0000001211007224 */ /* 0x000fe200078e02ff */
[----:B------:R-:W-:-:S03]  /*1810*/  MOV R17, R29 ;  /* 0x0000001d00117202 */ /* 0x000fc60000000f00 */
[----:B------:R-:W-:Y:S01]  /*1820*/  IMAD.WIDE.U32 R16, R3, R18, R16 ;  /* 0x0000001203107225 */ /* 0x000fe200078e0010 */
[----:B-----5:R-:W-:-:S03]  /*1830*/  ISETP.GE.AND P1, PT, R2, UR4, PT ;  /* 0x0000000402007c0c */ /* 0x020fc6000bf26270 */
[----:B------:R-:W-:Y:S01]  /*1840*/  IMAD R3, R3, R19, R0 ;  /* 0x0000001303037224 */ /* 0x000fe200078e0200 */
[----:B------:R-:W-:Y:S02]  /*1850*/  ISETP.GE.AND P2, PT, R35, UR4, PT ;  /* 0x0000000423007c0c */ /* 0x000fe4000bf46270 */
[----:B------:R-:W-:Y:S02]  /*1860*/  ISETP.GE.AND P3, PT, R36, UR4, PT ;  /* 0x0000000424007c0c */ /* 0x000fe4000bf66270 */
[----:B--2---:R-:W-:Y:S02]  /*1870*/  LEA R2, P0, R16, UR6, 0x1 ;  /* 0x0000000610027c11 */ /* 0x004fe4000f8008ff */
[----:B------:R-:W-:-:S04]  /*1880*/  IADD3 R3, PT, PT, R17, R3, RZ ;  /* 0x0000000311037210 */ /* 0x000fc80007ffe0ff */
[----:B------:R-:W-:-:S05]  /*1890*/  LEA.HI.X R3, R16, UR7, R3, 0x1, P0 ;  /* 0x0000000710037c11 */ /* 0x000fca00080f0c03 */
[----:B0-----:R3:W-:Y:S04]  /*18a0*/  @!P1 STG.E.128 desc[UR8][R2.64], R8 ;  /* 0x0000000802009986 */ /* 0x0017e8000c101d08 */
[----:B-1----:R3:W-:Y:S01]  /*18b0*/  @!P2 STG.E.128 desc[UR8][R2.64+0x80], R4 ;  /* 0x000080040200a986 */ /* 0x0027e2000c101d08 */
[----:B----4-:R-:W-:Y:S05]  /*18c0*/  @P3 EXIT ;  /* 0x000000000000394d */ /* 0x010fea0003800000 */
[----:B------:R-:W-:Y:S01]  /*18d0*/  STG.E.128 desc[UR8][R2.64+0x100], R12 ;  /* 0x0001000c02007986 */ /* 0x000fe2000c101d08 */
[----:B------:R-:W-:Y:S05]  /*18e0*/  EXIT ;  /* 0x000000000000794d */ /* 0x000fea0003800000 */
.L_x_346:
        /* <DEDUP_REMOVED lines=9> */
.L_x_1086:


//--------------------- .text._ZN5flash44flash_bwd_dq_dk_dv_loop_seqk_parallel_kernelI23Flash_bwd_kernel_traitsILi192ELi64ELi64ELi8ELi4ELi2ELi2ELb1ELb1EN7cutlass10bfloat16_tE19Flash_kernel_traitsILi192ELi64ELi64ELi8ES3_EELb1ELb1ELb0ELb0ELb0ELb0ELb0EEEvNS_16Flash_bwd_paramsE --------------------------
	.section	.text._ZN5flash44flash_bwd_dq_dk_dv_loop_seqk_parallel_kernelI23Flash_bwd_kernel_traitsILi192ELi64ELi64ELi8ELi4ELi2ELi2ELb1ELb1EN7cutlass10bfloat16_tE19Flash_kernel_traitsILi192ELi64ELi64ELi8ES3_EELb1ELb1ELb0ELb0ELb0ELb0ELb0EEEvNS_16Flash_bwd_paramsE,"ax",@progbits
	.align	128
        .global         _ZN5flash44flash_bwd_dq_dk_dv_loop_seqk_parallel_kernelI23Flash_bwd_kernel_traitsILi192ELi64ELi64ELi8ELi4ELi2ELi2ELb1ELb1EN7cutlass10bfloat16_tE19Flash_kernel_traitsILi192ELi64ELi64ELi8ES3_EELb1ELb1ELb0ELb0ELb0ELb0ELb0EEEvNS_16Flash_bwd_paramsE
        .type           _ZN5flash44flash_bwd_dq_dk_dv_loop_seqk_parallel_kernelI23Flash_bwd_kernel_traitsILi192ELi64ELi64ELi8ELi4ELi2ELi2ELb1ELb1EN7cutlass10bfloat16_tE19Flash_kernel_traitsILi192ELi64ELi64ELi8ES3_EELb1ELb1ELb0ELb0ELb0ELb0ELb0EEEvNS_16Flash_bwd_paramsE,@function
        .size           _ZN5flash44flash_bwd_dq_dk_dv_loop_seqk_parallel_kernelI23Flash_bwd_kernel_traitsILi192ELi64ELi64ELi8ELi4ELi2ELi2ELb1ELb1EN7cutlass10bfloat16_tE19Flash_kernel_traitsILi192ELi64ELi64ELi8ES3_EELb1ELb1ELb0ELb0ELb0ELb0ELb0EEEvNS_16Flash_bwd_paramsE,(.L_x_1087 - _ZN5flash44flash_bwd_dq_dk_dv_loop_seqk_parallel_kernelI23Flash_bwd_kernel_traitsILi192ELi64ELi64ELi8ELi4ELi2ELi2ELb1ELb1EN7cutlass10bfloat16_tE19Flash_kernel_traitsILi192ELi64ELi64ELi8ES3_EELb1ELb1ELb0ELb0ELb0ELb0ELb0EEEvNS_16Flash_bwd_paramsE)
        .other          _ZN5flash44flash_bwd_dq_dk_dv_loop_seqk_parallel_kernelI23Flash_bwd_kernel_traitsILi192ELi64ELi64ELi8ELi4ELi2ELi2ELb1ELb1EN7cutlass10bfloat16_tE19Flash_kernel_traitsILi192ELi64ELi64ELi8ES3_EELb1ELb1ELb0ELb0ELb0ELb0ELb0EEEvNS_16Flash_bwd_paramsE,@"STO_CUDA_ENTRY STV_DEFAULT"
_ZN5flash44flash_bwd_dq_dk_dv_loop_seqk_parallel_kernelI23Flash_bwd_kernel_traitsILi192ELi64ELi64ELi8ELi4ELi2ELi2ELb1ELb1EN7cutlass10bfloat16_tE19Flash_kernel_traitsILi192ELi64ELi64ELi8ES3_EELb1ELb1ELb0ELb0ELb0ELb0ELb0EEEvNS_16Flash_bwd_paramsE:
.text._ZN5flash44flash_bwd_dq_dk_dv_loop_seqk_parallel_kernelI23Flash_bwd_kernel_traitsILi192ELi64ELi64ELi8ELi4ELi2ELi2ELb1ELb1EN7cutlass10bfloat16_tE19Flash_kernel_traitsILi192ELi64ELi64ELi8ES3_EELb1ELb1ELb0ELb0ELb0ELb0ELb0EEEvNS_16Flash_bwd_paramsE:
        /* <DEDUP_REMOVED lines=49> */
.L_x_411:
        /* <DEDUP_REMOVED lines=52> */
.L_x_347:
        /* <DEDUP_REMOVED lines=34> */
.L_x_349:
[----:B------:R-:W1:Y:S01]  /*0870*/  LDCU.64 UR16, c[0x0][0x3b8] ;  /* 0x00007700ff1077ac */ /* 0x000e620008000a00 */
[----:B------:R-:W-:-:S04]  /*0880*/  UIADD3 UR8, UPT, UPT, UR41, UR43, URZ ;  /* 0x0000002b29087290 */ /* 0x000fc8000fffe0ff */
[----:B-1----:R-:W-:Y:S02]  /*0890*/  UIMAD.WIDE.U32 UR52, UR8, UR16, URZ ;  /* 0x00000010083472a5 */ /* 0x002fe4000f8e00ff */
[----:B------:R-:W-:-:S04]  /*08a0*/  UIMAD UR8, UR8, UR17, URZ ;  /* 0x00000011080872a4 */ /* 0x000fc8000f8e02ff */
[----:B------:R-:W-:-:S06]  /*08b0*/  UIADD3 UR8, UPT, UPT, UR53, UR8, URZ ;  /* 0x0000000835087290 */ /* 0x000fcc000fffe0ff */
[----:B------:R-:W-:Y:S02]  /*08c0*/  MOV R20, UR8 ;  /* 0x0000000800147c02 */ /* 0x000fe40008000f00 */
.L_x_350:
        /* <DEDUP_REMOVED lines=43> */
.L_x_351:
[----:B------:R-:W1:Y:S01]  /*0b80*/  LDCU.64 UR14, c[0x0][0x3c0] ;  /* 0x00007800ff0e77ac */ /* 0x000e620008000a00 */
[----:B------:R-:W-:-:S04]  /*0b90*/  UIADD3 UR8, UPT, UPT, UR41, UR43, URZ ;  /* 0x0000002b29087290 */ /* 0x000fc8000fffe0ff */
[----:B-1----:R-:W-:Y:S02]  /*0ba0*/  UIMAD.WIDE.U32 UR54, UR8, UR14, URZ ;  /* 0x0000000e083672a5 */ /* 0x002fe4000f8e00ff */
[----:B------:R-:W-:-:S04]  /*0bb0*/  UIMAD UR8, UR8, UR15, URZ ;  /* 0x0000000f080872a4 */ /* 0x000fc8000f8e02ff */
[----:B------:R-:W-:-:S06]  /*0bc0*/  UIADD3 UR8, UPT, UPT, UR55, UR8, URZ ;  /* 0x0000000837087290 */ /* 0x000fcc000fffe0ff */
[----:B------:R-:W-:-:S07]  /*0bd0*/  MOV R18, UR8 ;  /* 0x0000000800127c02 */ /* 0x000fce0008000f00 */
.L_x_352:
        /* <DEDUP_REMOVED lines=28> */
.L_x_353:
[----:B------:R-:W-:Y:S02]  /*0da0*/  IMAD R0, R5, UR21, RZ ;  /* 0x0000001505007c24 */ /* 0x000fe4000f8e02ff */
[----:B------:R-:W-:-:S05]  /*0db0*/  IMAD.WIDE.U32 R2, R4, UR21, RZ ;  /* 0x0000001504027c25 */ /* 0x000fca000f8e00ff */
[----:B------:R-:W-:Y:S02]  /*0dc0*/  IADD3 R7, PT, PT, R3, R0, RZ ;  /* 0x0000000003077210 */ /* 0x000fe40007ffe0ff */
[----:B------:R-:W-:-:S07]  /*0dd0*/  MOV R6, R2 ;  /* 0x0000000200067202 */ /* 0x000fce0000000f00 */
.L_x_354:
[----:B------:R-:W1:Y:S01]  /*0de0*/  LDCU.U8 UR8, c[0x0][0x548] ;  /* 0x0000a900ff0877ac */ /* 0x000e620008000000 */
[----:B------:R-:W-:Y:S01]  /*0df0*/  IMAD R16, R17, UR28, RZ ;  /* 0x0000001c11107c24 */ /* 0x000fe2000f8e02ff */
[----:B------:R-:W-:Y:S01]  /*0e00*/  USHF.L.U32 UR10, UR29, 0x7, URZ ;  /* 0x000000071d0a7899 */ /* 0x000fe200080006ff */
[----:B------:R-:W2:Y:S03]  /*0e10*/  LDCU.U8 UR57, c[0x0][0x5f0] ;  /* 0x0000be00ff3977ac */ /* 0x000ea60008000000 */
[----:B------:R-:W-:-:S04]  /*0e20*/  USEL UR9, UR10, URZ, UP5 ;  /* 0x000000ff0a097287 */ /* 0x000fc8000a800000 */
[----:B------:R-:W-:-:S04]  /*0e30*/  UIADD3 UR9, UP0, UPT, UR50, UR9, URZ ;  /* 0x0000000932097290 */ /* 0x000fc8000ff1e0ff */
[----:B------:R-:W-:Y:S02]  /*0e40*/  UIADD3.X UR11, UPT, UPT, URZ, UR19, URZ, UP0, !UPT ;  /* 0x00000013ff0b7290 */ /* 0x000fe400087fe4ff */
[----:B-1----:R-:W-:-:S04]  /*0e50*/  UISETP.NE.AND UP1, UPT, UR8, URZ, UPT ;  /* 0x000000ff0800728c */ /* 0x002fc8000bf25270 */
[----:B------:R-:W-:-:S04]  /*0e60*/  IMAD R0, R4, UR11, RZ ;  /* 0x0000000b04007c24 */ /* 0x000fc8000f8e02ff */
[----:B------:R-:W-:Y:S02]  /*0e70*/  IMAD R0, R5, UR9, R0 ;  /* 0x0000000905007c24 */ /* 0x000fe4000f8e0200 */
[----:B------:R-:W-:-:S05]  /*0e80*/  IMAD.WIDE.U32 R4, R4, UR9, RZ ;  /* 0x0000000904047c25 */ /* 0x000fca000f8e00ff */
        /* <DEDUP_REMOVED lines=9> */
.L_x_355:
[----:B------:R-:W1:Y:S01]  /*0f20*/  LDCU UR56, c[0x0][0x434] ;  /* 0x00008680ff3877ac */ /* 0x000e620008000800 */
[----:B------:R-:W-:-:S04]  /*0f30*/  UIMAD UR8, UR29, UR49, UR28 ;  /* 0x000000311d0872a4 */ /* 0x000fc8000f8e021c */
[----:B-1----:R-:W-:-:S12]  /*0f40*/  UIMAD UR56, UR8, UR56, URZ ;  /* 0x00000038083872a4 */ /* 0x002fd8000f8e02ff */
.L_x_356:
        /* <DEDUP_REMOVED lines=10> */
.L_x_357:
[----:B------:R-:W1:Y:S01]  /*0ff0*/  LDCU UR55, c[0x0][0x444] ;  /* 0x00008880ff3777ac */ /* 0x000e620008000800 */
[----:B------:R-:W-:-:S04]  /*1000*/  UIMAD UR8, UR29, UR49, UR28 ;  /* 0x000000311d0872a4 */ /* 0x000fc8000f8e021c */
[----:B-1----:R-:W-:-:S12]  /*1010*/  UIMAD UR55, UR8, UR55, URZ ;  /* 0x00000037083772a4 */ /* 0x002fd8000f8e02ff */
.L_x_358:
        /* <DEDUP_REMOVED lines=16> */
[C---:B--2---:R-:W-:Y:S01]  /*1120*/  IMAD.SHL.U32 R24, R23.reuse, 0x8, RZ ;  /* 0x0000000817187824 */ /* 0x044fe200078e00ff */
[----:B------:R-:W-:Y:S02]  /*1130*/  LOP3.LUT R26, R23, 0x1f, RZ, 0xc0, !PT ;  /* 0x0000001f171a7812 */ /* 0x000fe400078ec0ff */
[----:B------:R-:W-:Y:S01]  /*1140*/  UISETP.LT.AND UP0, UPT, URZ, UR51, UPT ;  /* 0x00000033ff00728c */ /* 0x000fe2000bf01270 */
[--C-:B------:R-:W-:Y:S02]  /*1150*/  SHF.R.U32.HI R25, RZ, 0x5, R23.reuse ;  /* 0x00000005ff197819 */ /* 0x100fe40000011617 */
[----:B------:R-:W1:Y:S01]  /*1160*/  LDCU.128 UR8, c[0x0][0x590] ;  /* 0x0000b200ff0877ac */ /* 0x000e620008000c00 */
[----:B------:R-:W-:Y:S02]  /*1170*/  LOP3.LUT R8, R24, 0x38, RZ, 0xc0, !PT ;  /* 0x0000003818087812 */ /* 0x000fe400078ec0ff */
[----:B------:R-:W-:Y:S01]  /*1180*/  SHF.R.U32.HI R21, RZ, 0x3, R23 ;  /* 0x00000003ff157819 */ /* 0x000fe20000011617 */
[----:B------:R-:W-:Y:S01]  /*1190*/  USEL UR51, URZ, UR51, !UP0 ;  /* 0x00000033ff337287 */ /* 0x000fe2000c000000 */
[----:B------:R-:W-:Y:S01]  /*11a0*/  IADD3 R2, P0, PT, R8, UR58, RZ ;  /* 0x0000003a08027c10 */ /* 0x000fe2000ff1e0ff */
[----:B------:R-:W2:Y:S02]  /*11b0*/  LDCU.64 UR58, c[0x0][0x420] ;  /* 0x00008400ff3a77ac */ /* 0x000ea40008000a00 */
[----:B------:R-:W-:-:S02]  /*11c0*/  VIADD R22, R21, 0x20 ;  /* 0x0000002015167836 */ /* 0x000fc40000000000 */
[----:B------:R-:W-:Y:S01]  /*11d0*/  IMAD.X R3, RZ, RZ, UR22, P0 ;  /* 0x00000016ff037e24 */ /* 0x000fe200080e06ff */
[----:B------:R-:W-:Y:S01]  /*11e0*/  IADD3 R14, P1, P0, R4, R6, R16 ;  /* 0x00000006040e7210 */ /* 0x000fe2000783e010 */
[----:B------:R-:W4:Y:S01]  /*11f0*/  LDCU.64 UR22, c[0x0][0x3c8] ;  /* 0x00007900ff1677ac */ /* 0x000f220008000a00 */
[----:B------:R-:W-:Y:S02]  /*1200*/  UISETP.GT.AND UP0, UPT, UR39, UR51, UPT ;  /* 0x000000332700728c */ /* 0x000fe4000bf04270 */
[----:B-1----:R-:W-:Y:S01]  /*1210*/  UIMAD UR21, UR19, UR8, URZ ;  /* 0x00000008131572a4 */ /* 0x002fe2000f8e02ff */
[----:B------:R-:W-:Y:S02]  /*1220*/  IMAD.U32 R0, RZ, RZ, UR8 ;  /* 0x00000008ff007e24 */ /* 0x000fe4000f8e00ff */
[----:B------:R-:W-:Y:S01]  /*1230*/  IMAD.U32 R5, RZ, RZ, UR11 ;  /* 0x0000000bff057e24 */ /* 0x000fe2000f8e00ff */
[----:B------:R-:W-:Y:S01]  /*1240*/  UIMAD UR21, UR50, UR9, UR21 ;  /* 0x00000009321572a4 */ /* 0x000fe2000f8e0215 */
[----:B------:R-:W-:Y:S01]  /*1250*/  IMAD.WIDE.U32 R2, R0, UR50, R2 ;  /* 0x0000003200027c25 */ /* 0x000fe2000f8e0002 */
[----:B--2---:R-:W-:-:S03]  /*1260*/  UIMAD.WIDE UR58, UR56, 0x4, UR58 ;  /* 0x00000004383a78a5 */ /* 0x004fc6000f8e023a */
[----:B------:R-:W-:Y:S01]  /*1270*/  IMAD.U32 R0, RZ, RZ, UR10 ;  /* 0x0000000aff007e24 */ /* 0x000fe2000f8e00ff */
[----:B------:R-:W1:Y:S01]  /*1280*/  LDCU.64 UR10, c[0x0][0x570] ;  /* 0x0000ae00ff0a77ac */ /* 0x000e620008000a00 */
[----:B------:R-:W-:Y:S02]  /*1290*/  VIADD R3, R3, UR21 ;  /* 0x0000001503037c36 */ /* 0x000fe40008000000 */
[----:B------:R-:W-:Y:S01]  /*12a0*/  IMAD.WIDE.U32 R2, R0, UR28, R2 ;  /* 0x0000001c00027c25 */ /* 0x000fe2000f8e0002 */
[----:B------:R-:W-:-:S03]  /*12b0*/  SHF.R.S32.HI R0, RZ, 0x1f, R16 ;  /* 0x0000001fff007819 */ /* 0x000fc60000011410 */
[----:B------:R-:W-:Y:S01]  /*12c0*/  IMAD R5, R5, UR28, R3 ;  /* 0x0000001c05057c24 */ /* 0x000fe2000f8e0203 */
[----:B------:R-:W-:Y:S01]  /*12d0*/  IADD3.X R16, PT, PT, R9, R7, R0, P1, P0 ;  /* 0x0000000709107210 */ /* 0x000fe20000fe0400 */
[----:B------:R-:W-:Y:S01]  /*12e0*/  IMAD.MOV.U32 R4, RZ, RZ, R2 ;  /* 0x000000ffff047224 */ /* 0x000fe200078e0002 */
[----:B------:R-:W-:Y:S01]  /*12f0*/  MOV R9, RZ ;  /* 0x000000ff00097202 */ /* 0x000fe20000000f00 */
[----:B---3--:R-:W-:Y:S02]  /*1300*/  IMAD R0, R12, UR19, RZ ;  /* 0x000000130c007c24 */ /* 0x008fe4000f8e02ff */
[----:B-----5:R-:W-:-:S04]  /*1310*/  IMAD.WIDE.U32 R6, R10, UR26, RZ ;  /* 0x0000001a0a067c25 */ /* 0x020fc8000f8e00ff */
[----:B------:R-:W-:Y:S01]  /*1320*/  IMAD.WIDE.U32 R2, R12, UR50, R8 ;  /* 0x000000320c027c25 */ /* 0x000fe2000f8e0008 */
[----:B------:R-:W-:-:S03]  /*1330*/  SEL R6, R6, RZ, P3 ;  /* 0x000000ff06067207 */ /* 0x000fc60001800000 */
[----:B------:R-:W-:Y:S01]  /*1340*/  IMAD R0, R13, UR50, R0 ;  /* 0x000000320d007c24 */ /* 0x000fe2000f8e0200 */
[----:B------:R-:W-:Y:S01]  /*1350*/  IADD3 R2, P0, PT, R2, UR18, RZ ;  /* 0x0000001202027c10 */ /* 0x000fe2000ff1e0ff */
[----:B------:R-:W2:Y:S01]  /*1360*/  LDCU.64 UR18, c[0x0][0x550] ;  /* 0x0000aa00ff1277ac */ /* 0x000ea20008000a00 */
[----:B------:R-:W-:Y:S02]  /*1370*/  IMAD R10, R17, R25, R26 ;  /* 0x00000019110a7224 */ /* 0x000fe400078e021a */
[----:B------:R-:W-:Y:S01]  /*1380*/  IADD3.X R3, PT, PT, R3, UR20, R0, P0, !PT ;  /* 0x0000001403037c10 */ /* 0x000fe200087fe400 */
[----:B----4-:R-:W-:Y:S01]  /*1390*/  IMAD.U32 R0, RZ, RZ, UR22 ;  /* 0x00000016ff007e24 */ /* 0x010fe2000f8e00ff */
[----:B------:R-:W3:Y:S01]  /*13a0*/  LDCU.64 UR20, c[0x0][0x380] ;  /* 0x00007000ff1477ac */ /* 0x000ee20008000a00 */
[----:B------:R-:W-:Y:S01]  /*13b0*/  IMAD R11, R11, UR26, R7 ;  /* 0x0000001a0b0b7c24 */ /* 0x000fe2000f8e0207 */
[----:B------:R-:W-:Y:S01]  /*13c0*/  IADD3 R14, P1, P0, R10, R14, R6 ;  /* 0x0000000e0a0e7210 */ /* 0x000fe2000783e006 */
[----:B------:R-:W-:Y:S01]  /*13d0*/  IMAD.WIDE.U32 R2, R0, UR28, R2 ;  /* 0x0000001c00027c25 */ /* 0x000fe2000f8e0002 */
[----:B------:R-:W-:Y:S01]  /*13e0*/  SHF.R.S32.HI R10, RZ, 0x1f, R10 ;  /* 0x0000001fff0a7819 */ /* 0x000fe2000001140a */
[----:B------:R-:W-:Y:S01]  /*13f0*/  USHF.L.U64.HI UR22, UR8, 0x5, UR9 ;  /* 0x0000000508167899 */ /* 0x000fe20008010209 */
[----:B------:R-:W-:Y:S01]  /*1400*/  SEL R6, R11, RZ, P3 ;  /* 0x000000ff0b067207 */ /* 0x000fe20001800000 */
[----:B------:R-:W-:Y:S01]  /*1410*/  IMAD.U32 R0, RZ, RZ, UR23 ;  /* 0x00000017ff007e24 */ /* 0x000fe2000f8e00ff */
[----:B------:R-:W-:Y:S01]  /*1420*/  LOP3.LUT R11, R8, 0x40, RZ, 0xfc, !PT ;  /* 0x00000040080b7812 */ /* 0x000fe200078efcff */
[----:B------:R-:W-:Y:S01]  /*1430*/  IMAD.WIDE.U32 R4, R21, UR8, R4 ;  /* 0x0000000815047c25 */ /* 0x000fe2000f8e0004 */
[----:B------:R-:W-:-:S03]  /*1440*/  IADD3.X R6, PT, PT, R10, R16, R6, P1, P0 ;  /* 0x000000100a067210 */ /* 0x000fc60000fe0406 */
[----:B------:R-:W-:Y:S01]  /*1450*/  IMAD.SHL.U32 R7, R17, 0x40, RZ ;  /* 0x0000004011077824 */ /* 0x000fe200078e00ff */
[----:B--2---:R-:W-:Y:S01]  /*1460*/  LEA R30, P2, R4, UR18, 0x1 ;  /* 0x00000012041e7c11 */ /* 0x004fe2000f8408ff */
[----:B------:R-:W-:Y:S01]  /*1470*/  IMAD R3, R0, UR28, R3 ;  /* 0x0000001c00037c24 */ /* 0x000fe2000f8e0203 */
[C---:B------:R-:W-:Y:S01]  /*1480*/  SHF.L.U64.HI R17, R12.reuse, 0x5, R13 ;  /* 0x000000050c117819 */ /* 0x040fe2000001020d */
[----:B------:R-:W-:Y:S01]  /*1490*/  IMAD R0, R21, UR9, R5 ;  /* 0x0000000915007c24 */ /* 0x000fe2000f8e0205 */
[----:B------:R-:W-:Y:S01]  /*14a0*/  IADD3 R5, P0, PT, R7, R14, RZ ;  /* 0x0000000e07057210 */ /* 0x000fe20007f1e0ff */
[C---:B------:R-:W-:Y:S01]  /*14b0*/  IMAD.WIDE.U32 R2, R21.reuse, R12, R2 ;  /* 0x0000000c15027225 */ /* 0x040fe200078e0002 */
[----:B------:R2:W-:Y:S01]  /*14c0*/  STL [R1+0x3c], R30 ;  /* 0x00003c1e01007387 */ /* 0x0005e20000100800 */
[----:B------:R-:W-:Y:S01]  /*14d0*/  SHF.L.U32 R14, R12, 0x5, RZ ;  /* 0x000000050c0e7819 */ /* 0x000fe200000006ff */
[----:B------:R-:W-:Y:S01]  /*14e0*/  USHF.L.U32 UR18, UR8, 0x5, URZ ;  /* 0x0000000508127899 */ /* 0x000fe200080006ff */
[----:B------:R-:W-:Y:S01]  /*14f0*/  LEA.HI.X R29, R4, UR19, R0, 0x1, P2 ;  /* 0x00000013041d7c11 */ /* 0x000fe200090f0c00 */
[----:B------:R-:W-:Y:S01]  /*1500*/  IMAD R0, R21, R13, R3 ;  /* 0x0000000d15007224 */ /* 0x000fe200078e0203 */
[----:B------:R-:W-:-:S02]  /*1510*/  LEA.HI.X.SX32 R4, R7, R6, 0x1, P0 ;  /* 0x0000000607047211 */ /* 0x000fc400000f0eff */
[C---:B-1----:R-:W-:Y:S01]  /*1520*/  LEA R32, P0, R5.reuse, UR10, 0x2 ;  /* 0x0000000a05207c11 */ /* 0x042fe2000f8010ff */
[----:B------:R2:W-:Y:S01]  /*1530*/  STL [R1+0x38], R29 ;  /* 0x0000381d01007387 */ /* 0x0005e20000100800 */
[C---:B---3--:R-:W-:Y:S01]  /*1540*/  LEA R28, P1, R2.reuse, UR20, 0x1 ;  /* 0x00000014021c7c11 */ /* 0x048fe2000f8208ff */
[----:B------:R-:W-:Y:S01]  /*1550*/  UMOV UR10, UR60 ;  /* 0x0000003c000a7c82 */ /* 0x000fe20008000000 */
[----:B------:R-:W-:Y:S01]  /*1560*/  LEA.HI.X R33, R5, UR11, R4, 0x2, P0 ;  /* 0x0000000b05217c11 */ /* 0x000fe200080f1404 */
[----:B------:R-:W-:Y:S01]  /*1570*/  UMOV UR11, UR61 ;  /* 0x0000003d000b7c82 */ /* 0x000fe20008000000 */
[----:B------:R-:W-:Y:S01]  /*1580*/  LEA.HI.X R27, R2, UR21, R0, 0x1, P1 ;  /* 0x00000015021b7c11 */ /* 0x000fe200088f0c00 */
[----:B------:R2:W-:Y:S01]  /*1590*/  STL [R1+0x34], R28 ;  /* 0x0000341c01007387 */ /* 0x0005e20000100800 */
[----:B------:R-:W-:Y:S02]  /*15a0*/  IADD3 R13, P0, PT, R21, 0x20, RZ ;  /* 0x00000020150d7810 */ /* 0x000fe40007f1e0ff */
[----:B------:R-:W-:Y:S01]  /*15b0*/  LOP3.LUT R12, R8, 0x80, RZ, 0xfc, !PT ;  /* 0x00000080080c7812 */ /* 0x000fe200078efcff */
[----:B------:R2:W-:Y:S02]  /*15c0*/  STL.64 [R1+0x28], R32 ;  /* 0x0000282001007387 */ /* 0x0005e40000100a00 */
[----:B------:R-:W-:-:S02]  /*15d0*/  IMAD.X R16, RZ, RZ, RZ, P0 ;  /* 0x000000ffff107224 */ /* 0x000fc400000e06ff */
[----:B------:R2:W-:Y:S01]  /*15e0*/  STL [R1+0x30], R27 ;  /* 0x0000301b01007387 */ /* 0x0005e20000100800 */
[----:B------:R-:W-:Y:S05]  /*15f0*/  BRA.U UP0, `(.L_x_359) ;  /* 0x0000000900147547 */ /* 0x000fea000b800000 */
[----:B------:R-:W-:Y:S05]  /*1600*/  BRA.U UP2, `(.L_x_360) ;  /* 0x0000000102307547 */ /* 0x000fea000b800000 */
[----:B------:R-:W1:Y:S01]  /*1610*/  LDCU.64 UR10, c[0x0][0x5c0] ;  /* 0x0000b800ff0a77ac */ /* 0x000e620008000a00 */
[----:B------:R-:W3:Y:S01]  /*1620*/  LDCU.64 UR8, c[0x0][0x5a8] ;  /* 0x0000b500ff0877ac */ /* 0x000ee20008000a00 */
[----:B------:R-:W-:-:S04]  /*1630*/  USHF.R.S32.HI UR14, URZ, 0x1f, UR41 ;  /* 0x0000001fff0e7899 */ /* 0x000fc80008011429 */
[----:B-1----:R-:W-:Y:S02]  /*1640*/  UIMAD UR14, UR14, UR10, URZ ;  /* 0x0000000a0e0e72a4 */ /* 0x002fe4000f8e02ff */
        /* <DEDUP_REMOVED lines=8> */
.L_x_360:
[----:B------:R-:W1:Y:S01]  /*16d0*/  LDCU.64 UR10, c[0x0][0x5c0] ;  /* 0x0000b800ff0a77ac */ /* 0x000e620008000a00 */
[----:B------:R-:W-:-:S04]  /*16e0*/  UIADD3 UR8, UPT, UPT, UR41, UR43, URZ ;  /* 0x0000002b29087290 */ /* 0x000fc8000fffe0ff */
[----:B-1----:R-:W-:Y:S02]  /*16f0*/  UIMAD.WIDE.U32 UR18, UR8, UR10, URZ ;  /* 0x0000000a081272a5 */ /* 0x002fe4000f8e00ff */
[----:B------:R-:W-:-:S04]  /*1700*/  UIMAD UR8, UR8, UR11, URZ ;  /* 0x0000000b080872a4 */ /* 0x000fc8000f8e02ff */
[----:B------:R-:W-:-:S06]  /*1710*/  UIADD3 UR8, UPT, UPT, UR19, UR8, URZ ;  /* 0x0000000813087290 */ /* 0x000fcc000fffe0ff */
[----:B------:R-:W-:Y:S02]  /*1720*/  MOV R0, UR8 ;  /* 0x0000000800007c02 */ /* 0x000fe40008000f00 */
.L_x_361:
        /* <DEDUP_REMOVED lines=13> */
.L_x_362:
[----:B------:R-:W1:Y:S01]  /*1800*/  LDCU.64 UR8, c[0x0][0x5c8] ;  /* 0x0000b900ff0877ac */ /* 0x000e620008000a00 */
[----:B------:R-:W-:-:S04]  /*1810*/  UIADD3 UR41, UPT, UPT, UR41, UR43, URZ ;  /* 0x0000002b29297290 */ /* 0x000fc8000fffe0ff */
[----:B-1----:R-:W-:Y:S02]  /*1820*/  UIMAD.WIDE.U32 UR16, UR41, UR8, URZ ;  /* 0x00000008291072a5 */ /* 0x002fe4000f8e00ff */
[----:B------:R-:W-:-:S04]  /*1830*/  UIMAD UR41, UR41, UR9, URZ ;  /* 0x00000009292972a4 */ /* 0x000fc8000f8e02ff */
[----:B------:R-:W-:-:S06]  /*1840*/  UIADD3 UR41, UPT, UPT, UR17, UR41, URZ ;  /* 0x0000002911297290 */ /* 0x000fcc000fffe0ff */
[----:B------:R-:W-:-:S07]  /*1850*/  MOV R10, UR41 ;  /* 0x00000029000a7c02 */ /* 0x000fce0008000f00 */
.L_x_363:
[----:B------:R-:W1:Y:S01]  /*1860*/  LDCU.64 UR14, c[0x0][0x5d8] ;  /* 0x0000bb00ff0e77ac */ /* 0x000e620008000a00 */
        /* <DEDUP_REMOVED lines=10> */
[----:B-1----:R-:W-:Y:S01]  /*1910*/  IMAD.U32 R0, RZ, RZ, UR15 ;  /* 0x0000000fff007e24 */ /* 0x002fe2000f8e00ff */
[----:B------:R-:W-:-:S05]  /*1920*/  MOV R4, UR14 ;  /* 0x0000000e00047c02 */ /* 0x000fca0008000f00 */
[----:B------:R-:W-:-:S04]  /*1930*/  IMAD.WIDE.U32 R4, R4, UR28, R2 ;  /* 0x0000001c04047c25 */ /* 0x000fc8000f8e0002 */
[----:B------:R-:W-:Y:S01]  /*1940*/  IMAD R0, R0, UR28, R5 ;  /* 0x0000001c00007c24 */ /* 0x000fe2000f8e0205 */
[----:B------:R-:W-:Y:S06]  /*1950*/  @P5 BRA `(.L_x_365) ;  /* 0x0000000000385947 */ /* 0x000fec0003800000 */
[----:B------:R-:W1:Y:S01]  /*1960*/  LDCU UR17, c[0x0][0x440] ;  /* 0x00008800ff1177ac */ /* 0x000e620008000800 */
[----:B------:R-:W-:Y:S02]  /*1970*/  IMAD.MOV.U32 R2, RZ, RZ, R4 ;  /* 0x000000ffff027224 */ /* 0x000fe400078e0004 */
[----:B------:R-:W-:Y:S01]  /*1980*/  IMAD.MOV.U32 R3, RZ, RZ, R0 ;  /* 0x000000ffff037224 */ /* 0x000fe200078e0000 */
[----:B------:R-:W3:Y:S01]  /*1990*/  LDCU.64 UR14, c[0x0][0x560] ;  /* 0x0000ac00ff0e77ac */ /* 0x000ee20008000a00 */
[----:B------:R-:W-:-:S04]  /*19a0*/  IMAD.WIDE.U32 R6, R21, UR10, R2 ;  /* 0x0000000a15067c25 */ /* 0x000fc8000f8e0002 */
[----:B------:R-:W-:Y:S01]  /*19b0*/  IMAD R3, R21, UR11, R7 ;  /* 0x0000000b15037c24 */ /* 0x000fe2000f8e0207 */
[----:B-1----:R-:W-:Y:S02]  /*19c0*/  ISETP.GE.AND P3, PT, R8, UR17, PT ;  /* 0x0000001108007c0c */ /* 0x002fe4000bf66270 */
[----:B------:R-:W-:Y:S02]  /*19d0*/  ISETP.GE.AND P2, PT, R11, UR17, PT ;  /* 0x000000110b007c0c */ /* 0x000fe4000bf46270 */
[----:B------:R-:W-:Y:S02]  /*19e0*/  ISETP.GE.AND P1, PT, R12, UR17, PT ;  /* 0x000000110c007c0c */ /* 0x000fe4000bf26270 */
[----:B---3--:R-:W-:-:S04]  /*19f0*/  LEA R2, P0, R6, UR14, 0x1 ;  /* 0x0000000e06027c11 */ /* 0x008fc8000f8008ff */
[----:B------:R-:W-:-:S05]  /*1a00*/  LEA.HI.X R3, R6, UR15, R3, 0x1, P0 ;  /* 0x0000000f06037c11 */ /* 0x000fca00080f0c03 */
[----:B------:R1:W-:Y:S04]  /*1a10*/  @!P3 STG.E.128 desc[UR36][R2.64], RZ ;  /* 0x000000ff0200b986 */ /* 0x0003e8000c101d24 */
[----:B------:R1:W-:Y:S04]  /*1a20*/  @!P2 STG.E.128 desc[UR36][R2.64+0x80], RZ ;  /* 0x000080ff0200a986 */ /* 0x0003e8000c101d24 */
[----:B------:R1:W-:Y:S02]  /*1a30*/  @!P1 STG.E.128 desc[UR36][R2.64+0x100], RZ ;  /* 0x000100ff02009986 */ /* 0x0003e4000c101d24 */
.L_x_365:
[----:B------:R-:W-:Y:S05]  /*1a40*/  BSYNC.RECONVERGENT B0 ;  /* 0x0000000000007941 */ /* 0x000fea0003800200 */
.L_x_364:
[----:B------:R-:W-:Y:S04]  /*1a50*/  BSSY.RECONVERGENT B0, `(.L_x_366) ;  /* 0x0000011000007945 */ /* 0x000fe80003800200 */
[----:B------:R-:W-:Y:S05]  /*1a60*/  @P4 BRA `(.L_x_367) ;  /* 0x00000000003c4947 */ /* 0x000fea0003800000 */
[----:B------:R-:W3:Y:S01]  /*1a70*/  LDCU UR17, c[0x0][0x440] ;  /* 0x00008800ff1177ac */ /* 0x000ee20008000800 */
[----:B-1----:R-:W-:Y:S02]  /*1a80*/  IMAD R2, R16, UR10, RZ ;  /* 0x0000000a10027c24 */ /* 0x002fe4000f8e02ff */
[----:B------:R-:W-:Y:S01]  /*1a90*/  IMAD.MOV.U32 R5, RZ, RZ, R0 ;  /* 0x000000ffff057224 */ /* 0x000fe200078e0000 */
[----:B------:R-:W1:Y:S01]  /*1aa0*/  LDCU.64 UR14, c[0x0][0x560] ;  /* 0x0000ac00ff0e77ac */ /* 0x000e620008000a00 */
[C---:B------:R-:W-:Y:S02]  /*1ab0*/  IMAD R0, R13.reuse, UR11, R2 ;  /* 0x0000000b0d007c24 */ /* 0x040fe4000f8e0202 */
[----:B------:R-:W-:-:S04]  /*1ac0*/  IMAD.WIDE.U32 R4, R13, UR10, R4 ;  /* 0x0000000a0d047c25 */ /* 0x000fc8000f8e0004 */
[----:B------:R-:W-:Y:S01]  /*1ad0*/  IMAD.IADD R0, R5, 0x1, R0 ;  /* 0x0000000105007824 */ /* 0x000fe200078e0200 */
[----:B---3--:R-:W-:Y:S02]  /*1ae0*/  ISETP.GE.AND P2, PT, R8, UR17, PT ;  /* 0x0000001108007c0c */ /* 0x008fe4000bf46270 */
[----:B------:R-:W-:Y:S02]  /*1af0*/  ISETP.GE.AND P1, PT, R11, UR17, PT ;  /* 0x000000110b007c0c */ /* 0x000fe4000bf26270 */
[----:B------:R-:W-:Y:S02]  /*1b00*/  ISETP.GE.AND P0, PT, R12, UR17, PT ;  /* 0x000000110c007c0c */ /* 0x000fe4000bf06270 */
[----:B-1----:R-:W-:-:S04]  /*1b10*/  LEA R2, P3, R4, UR14, 0x1 ;  /* 0x0000000e04027c11 */ /* 0x002fc8000f8608ff */
[----:B------:R-:W-:-:S05]  /*1b20*/  LEA.HI.X R3, R4, UR15, R0, 0x1, P3 ;  /* 0x0000000f04037c11 */ /* 0x000fca00098f0c00 */
[----:B------:R3:W-:Y:S04]  /*1b30*/  @!P2 STG.E.128 desc[UR36][R2.64], RZ ;  /* 0x000000ff0200a986 */ /* 0x0007e8000c101d24 */
[----:B------:R3:W-:Y:S04]  /*1b40*/  @!P1 STG.E.128 desc[UR36][R2.64+0x80], RZ ;  /* 0x000080ff02009986 */ /* 0x0007e8000c101d24 */
[----:B------:R3:W-:Y:S02]  /*1b50*/  @!P0 STG.E.128 desc[UR36][R2.64+0x100], RZ ;  /* 0x000100ff02008986 */ /* 0x0007e4000c101d24 */
.L_x_367:
[----:B------:R-:W-:Y:S05]  /*1b60*/  BSYNC.RECONVERGENT B0 ;  /* 0x0000000000007941 */ /* 0x000fea0003800200 */
.L_x_366:
[----:B------:R-:W4:Y:S01]  /*1b70*/  LDCU.64 UR10, c[0x0][0x5e0] ;  /* 0x0000bc00ff0a77ac */ /* 0x000f220008000a00 */
[----:B-1-3--:R-:W-:Y:S01]  /*1b80*/  MOV R2, UR8 ;  /* 0x0000000800027c02 */ /* 0x00afe20008000f00 */
        /* <DEDUP_REMOVED lines=25> */
.L_x_369:
[----:B------:R-:W-:Y:S05]  /*1d20*/  BSYNC.RECONVERGENT B0 ;  /* 0x0000000000007941 */ /* 0x000fea0003800200 */
.L_x_368:
        /* <DEDUP_REMOVED lines=10> */
[----:B-1----:R-:W-:-:S04]  /*1dd0*/  LEA R2, P2, R4, UR10, 0x1 ;  /* 0x0000000a04027c11 */ /* 0x002fc8000f8408ff */
[----:B------:R-:W-:-:S05]  /*1de0*/  LEA.HI.X R3, R4, UR11, R0, 0x1, P2 ;  /* 0x0000000b04037c11 */ /* 0x000fca00090f0c00 */
[----:B------:R4:W-:Y:S04]  /*1df0*/  @!P1 STG.E.128 desc[UR36][R2.64], RZ ;  /* 0x000000ff02009986 */ /* 0x0009e8000c101d24 */
[----:B------:R4:W-:Y:S01]  /*1e00*/  @!P0 STG.E.128 desc[UR36][R2.64+0x80], RZ ;  /* 0x000080ff02008986 */ /* 0x0009e2000c101d24 */
[----:B------:R-:W-:-:S13]  /*1e10*/  ISETP.GE.AND P0, PT, R12, UR14, PT ;  /* 0x0000000e0c007c0c */ /* 0x000fda000bf06270 */
[----:B------:R-:W-:Y:S05]  /*1e20*/  @P0 BRA `(.L_x_370) ;  /* 0x0000007800240947 */ /* 0x000fea0003800000 */
[----:B------:R1:W-:Y:S01]  /*1e30*/  STG.E.128 desc[UR36][R2.64+0x100], RZ ;  /* 0x000100ff02007986 */ /* 0x0003e2000c101d24 */
[----:B------:R-:W-:Y:S05]  /*1e40*/  BRA `(.L_x_370) ;  /* 0x00000078001c7947 */ /* 0x000fea0003800000 */
.L_x_359:
[----:B------:R-:W-:Y:S01]  /*1e50*/  IMAD.U32 R2, RZ, RZ, UR14 ;  /* 0x0000000eff027e24 */ /* 0x000fe2000f8e00ff */
[----:B------:R-:W-:Y:S01]  /*1e60*/  UIMAD UR19, UR48, UR14, URZ ;  /* 0x0000000e301372a4 */ /* 0x000fe2000f8e02ff */
[----:B------:R-:W-:Y:S01]  /*1e70*/  LOP3.LUT R6, R24, 0x1f8, RZ, 0xc0, !PT ;  /* 0x000001f818067812 */ /* 0x000fe200078ec0ff */
[----:B------:R-:W1:Y:S01]  /*1e80*/  LDCU.64 UR8, c[0x0][0x3d8] ;  /* 0x00007b00ff0877ac */ /* 0x000e620008000a00 */
        /* <DEDUP_REMOVED lines=9> */
[----:B-1----:R-:W-:Y:S02]  /*1f20*/  IMAD R0, R19, UR8, RZ ;  /* 0x0000000813007c24 */ /* 0x002fe4000f8e02ff */
[----:B------:R-:W-:-:S04]  /*1f30*/  IMAD.WIDE.U32 R4, R15, UR8, R2 ;  /* 0x000000080f047c25 */ /* 0x000fc8000f8e0002 */
[----:B------:R-:W-:Y:S01]  /*1f40*/  IMAD R10, R15, UR9, R0 ;  /* 0x000000090f0a7c24 */ /* 0x000fe2000f8e0200 */
[----:B------:R-:W-:-:S03]  /*1f50*/  LOP3.LUT R0, R6, 0x1e00, R24, 0xf8, !PT ;  /* 0x00001e0006007812 */ /* 0x000fc600078ef818 */
[----:B------:R-:W-:Y:S01]  /*1f60*/  IMAD.IADD R10, R5, 0x1, R10 ;  /* 0x00000001050a7824 */ /* 0x000fe200078e020a */
[----:B------:R-:W-:Y:S01]  /*1f70*/  LEA R0, R0, UR6, 0x1 ;  /* 0x0000000600007c11 */ /* 0x000fe2000f8e08ff */
        /* <DEDUP_REMOVED lines=28> */
.L_x_373:
[----:B------:R3:W-:Y:S01]  /*2140*/  STS.128 [R0+0x16000], RZ ;  /* 0x016000ff00007388 */ /* 0x0007e20000000c00 */
[----:B------:R-:W-:Y:S05]  /*2150*/  BRA `(.L_x_374) ;  /* 0x00000000000c7947 */ /* 0x000fea0003800000 */
.L_x_372:
[----:B------:R1:W-:Y:S04]  /*2160*/  STS.128 [R0+0x12000], RZ ;  /* 0x012000ff00007388 */ /* 0x0003e80000000c00 */
[----:B------:R1:W-:Y:S04]  /*2170*/  STS.128 [R0+0x14000], RZ ;  /* 0x014000ff00007388 */ /* 0x0003e80000000c00 */
[----:B------:R1:W-:Y:S02]  /*2180*/  STS.128 [R0+0x16000], RZ ;  /* 0x016000ff00007388 */ /* 0x0003e40000000c00 */
.L_x_374:
[----:B------:R-:W-:Y:S05]  /*2190*/  BSYNC.RECONVERGENT B0 ;  /* 0x0000000000007941 */ /* 0x000fea0003800200 */
.L_x_371:
[----:B------:R-:W-:Y:S01]  /*21a0*/  ISETP.GE.AND P5, PT, R22, UR19, PT ;  /* 0x0000001316007c0c */ /* 0x000fe2000bfa6270 */
[----:B------:R-:W-:-:S12]  /*21b0*/  BSSY.RECONVERGENT B0, `(.L_x_375) ;  /* 0x0000022000007945 */ /* 0x000fd80003800200 */
[----:B------:R1:W-:Y:S04]  /*21c0*/  @P5 STS.128 [R0+0x13000], RZ ;  /* 0x013000ff00005388 */ /* 0x0003e80000000c00 */
[----:B------:R1:W-:Y:S04]  /*21d0*/  @P5 STS.128 [R0+0x15000], RZ ;  /* 0x015000ff00005388 */ /* 0x0003e80000000c00 */
[----:B------:R1:W-:Y:S01]  /*21e0*/  @P5 STS.128 [R0+0x17000], RZ ;  /* 0x017000ff00005388 */ /* 0x0003e20000000c00 */
[----:B------:R-:W-:Y:S05]  /*21f0*/  @P5 BRA `(.L_x_376) ;  /* 0x0000000000745947 */ /* 0x000fea0003800000 */
[----:B------:R-:W5:Y:S01]  /*2200*/  LDCU UR19, c[0x0][0x440] ;  /* 0x00008800ff1377ac */ /* 0x000f620008000800 */
[----:B-1--4-:R-:W-:Y:S02]  /*2210*/  IMAD R2, R16, UR14, RZ ;  /* 0x0000000e10027c24 */ /* 0x012fe4000f8e02ff */
[----:B------:R-:W-:Y:S01]  /*2220*/  IMAD.MOV.U32 R5, RZ, RZ, R10 ;  /* 0x000000ffff057224 */ /* 0x000fe200078e000a */
[----:B------:R-:W1:Y:S01]  /*2230*/  LDCU.64 UR8, c[0x0][0x390] ;  /* 0x00007200ff0877ac */ /* 0x000e620008000a00 */
[C---:B------:R-:W-:Y:S02]  /*2240*/  IMAD R2, R13.reuse, UR15, R2 ;  /* 0x0000000f0d027c24 */ /* 0x040fe4000f8e0202 */
[----:B------:R-:W-:-:S04]  /*2250*/  IMAD.WIDE.U32 R4, R13, UR14, R4 ;  /* 0x0000000e0d047c25 */ /* 0x000fc8000f8e0004 */
[----:B------:R-:W-:Y:S01]  /*2260*/  IMAD.IADD R3, R5, 0x1, R2 ;  /* 0x0000000105037824 */ /* 0x000fe200078e0202 */
[----:B-----5:R-:W-:Y:S02]  /*2270*/  ISETP.GE.AND P1, PT, R8, UR19, PT ;  /* 0x0000001308007c0c */ /* 0x020fe4000bf26270 */
        /* <DEDUP_REMOVED lines=20> */
.L_x_377:
[----:B------:R4:W-:Y:S02]  /*23c0*/  STS.128 [R0+0x17000], RZ ;  /* 0x017000ff00007388 */ /* 0x0009e40000000c00 */
.L_x_376:
[----:B------:R-:W-:Y:S05]  /*23d0*/  BSYNC.RECONVERGENT B0 ;  /* 0x0000000000007941 */ /* 0x000fea0003800200 */
.L_x_375:
        /* <DEDUP_REMOVED lines=10> */
[----:B-1--4-:R-:W-:Y:S01]  /*2480*/  @!P0 MOV R2, R30 ;  /* 0x0000001e00028202 */ /* 0x012fe20000000f00 */
        /* <DEDUP_REMOVED lines=13> */
[----:B-1----:R-:W-:Y:S02]  /*2560*/  MOV R2, R30 ;  /* 0x0000001e00027202 */ /* 0x002fe40000000f00 */
[----:B------:R-:W-:-:S05]  /*2570*/  MOV R3, R29 ;  /* 0x0000001d00037202 */ /* 0x000fca0000000f00 */
[----:B------:R-:W-:Y:S01]  /*2580*/  @!PT LDS RZ, [RZ] ;  /* 0x00000000fffff984 */ /* 0x000fe20000000800 */
[----:B------:R-:W-:Y:S01]  /*2590*/  @!PT LDS RZ, [RZ] ;  /* 0x00000000fffff984 */ /* 0x000fe20000000800 */
[----:B------:R-:W-:Y:S01]  /*25a0*/  @!PT LDS RZ, [RZ] ;  /* 0x00000000fffff984 */ /* 0x000fe20000000800 */
[----:B------:R1:W-:Y:S01]  /*25b0*/  LDGSTS.E.BYPASS.LTC128B.128 [R0+0xa000], desc[UR36][R2.64+0x100] ;  /* 0x0a00010002007fae */ /* 0x0003e2000b981a24 */
[----:B------:R-:W-:Y:S05]  /*25c0*/  BRA `(.L_x_381) ;  /* 0x0000000000147947 */ /* 0x000fea0003800000 */
.L_x_380:
[----:B------:R4:W-:Y:S01]  /*25d0*/  STS.128 [R0+0xa000], RZ ;  /* 0x00a000ff00007388 */ /* 0x0009e20000000c00 */
[----:B------:R-:W-:Y:S05]  /*25e0*/  BRA `(.L_x_381) ;  /* 0x00000000000c7947 */ /* 0x000fea0003800000 */
.L_x_379:
[----:B------:R1:W-:Y:S04]  /*25f0*/  STS.128 [R0+0x6000], RZ ;  /* 0x006000ff00007388 */ /* 0x0003e80000000c00 */
[----:B------:R1:W-:Y:S04]  /*2600*/  STS.128 [R0+0x8000], RZ ;  /* 0x008000ff00007388 */ /* 0x0003e80000000c00 */
[----:B------:R1:W-:Y:S02]  /*2610*/  STS.128 [R0+0xa000], RZ ;  /* 0x00a000ff00007388 */ /* 0x0003e40000000c00 */
.L_x_381:
[----:B------:R-:W-:Y:S05]  /*2620*/  BSYNC.RECONVERGENT B0 ;  /* 0x0000000000007941 */ /* 0x000fea0003800200 */
.L_x_378:
[----:B------:R-:W-:Y:S01]  /*2630*/  ISETP.GE.AND P3, PT, R22, UR50, PT ;  /* 0x0000003216007c0c */ /* 0x000fe2000bf66270 */
[----:B------:R-:W-:-:S12]  /*2640*/  BSSY.RECONVERGENT B0, `(.L_x_382) ;  /* 0x000001f000007945 */ /* 0x000fd80003800200 */
[----:B------:R1:W-:Y:S04]  /*2650*/  @P3 STS.128 [R0+0x7000], RZ ;  /* 0x007000ff00003388 */ /* 0x0003e80000000c00 */
[----:B------:R1:W-:Y:S04]  /*2660*/  @P3 STS.128 [R0+0x9000], RZ ;  /* 0x009000ff00003388 */ /* 0x0003e80000000c00 */
[----:B------:R1:W-:Y:S01]  /*2670*/  @P3 STS.128 [R0+0xb000], RZ ;  /* 0x00b000ff00003388 */ /* 0x0003e20000000c00 */
[----:B------:R-:W-:Y:S05]  /*2680*/  @P3 BRA `(.L_x_383) ;  /* 0x0000000000683947 */ /* 0x000fea0003800000 */
[----:B------:R-:W5:Y:S01]  /*2690*/  LDCU UR8, c[0x0][0x440] ;  /* 0x00008800ff0877ac */ /* 0x000f620008000800 */
[----:B-1--4-:R-:W-:Y:S02]  /*26a0*/  IMAD.U32 R2, RZ, RZ, UR18 ;  /* 0x00000012ff027e24 */ /* 0x012fe4000f8e00ff */
        /* <DEDUP_REMOVED lines=23> */
.L_x_384:
[----:B------:R4:W-:Y:S02]  /*2820*/  STS.128 [R0+0xb000], RZ ;  /* 0x00b000ff00007388 */ /* 0x0009e40000000c00 */
.L_x_383:
[----:B------:R-:W-:Y:S05]  /*2830*/  BSYNC.RECONVERGENT B0 ;  /* 0x0000000000007941 */ /* 0x000fea0003800200 */
.L_x_382:
[----:B------:R-:W-:Y:S04]  /*2840*/  BSSY.RECONVERGENT B0, `(.L_x_385) ;  /* 0x0000021000007945 */ /* 0x000fe80003800200 */
[----:B------:R-:W-:Y:S05]  /*2850*/  @P4 BRA `(.L_x_386) ;  /* 0x0000000000704947 */ /* 0x000fea0003800000 */
[----:B------:R-:W5:Y:S02]  /*2860*/  LDCU UR8, c[0x0][0x440] ;  /* 0x00008800ff0877ac */ /* 0x000f640008000800 */
[----:B-----5:R-:W-:Y:S02]  /*2870*/  ISETP.GE.AND P1, PT, R8, UR8, PT ;  /* 0x0000000808007c0c */ /* 0x020fe4000bf26270 */
[----:B------:R-:W-:-:S11]  /*2880*/  ISETP.GE.AND P0, PT, R11, UR8, PT ;  /* 0x000000080b007c0c */ /* 0x000fd6000bf06270 */
[----:B-1----:R-:W-:Y:S02]  /*2890*/  @!P1 IMAD.MOV.U32 R4, RZ, RZ, R28 ;  /* 0x000000ffff049224 */ /* 0x002fe400078e001c */
        /* <DEDUP_REMOVED lines=22> */
.L_x_387:
[----:B------:R4:W-:Y:S01]  /*2a00*/  STS.128 [R0+0x4000], RZ ;  /* 0x004000ff00007388 */ /* 0x0009e20000000c00 */
[----:B------:R-:W-:Y:S05]  /*2a10*/  BRA `(.L_x_388) ;  /* 0x00000000000c7947 */ /* 0x000fea0003800000 */
.L_x_386:
[----:B------:R1:W-:Y:S04]  /*2a20*/  STS.128 [R0], RZ ;  /* 0x000000ff00007388 */ /* 0x0003e80000000c00 */
[----:B------:R1:W-:Y:S04]  /*2a30*/  STS.128 [R0+0x2000], RZ ;  /* 0x002000ff00007388 */ /* 0x0003e80000000c00 */
[----:B------:R1:W-:Y:S02]  /*2a40*/  STS.128 [R0+0x4000], RZ ;  /* 0x004000ff00007388 */ /* 0x0003e40000000c00 */
.L_x_388:
[----:B------:R-:W-:Y:S05]  /*2a50*/  BSYNC.RECONVERGENT B0 ;  /* 0x0000000000007941 */ /* 0x000fea0003800200 */
.L_x_385:
[----:B------:R1:W-:Y:S01]  /*2a60*/  @P3 STS.128 [R0+0x1000], RZ ;  /* 0x001000ff00003388 */ /* 0x0003e20000000c00 */
[----:B------:R-:W-:Y:S03]  /*2a70*/  BSSY.RECONVERGENT B0, `(.L_x_389) ;  /* 0x000001b000007945 */ /* 0x000fe60003800200 */
[----:B------:R1:W-:Y:S04]  /*2a80*/  @P3 STS.128 [R0+0x3000], RZ ;  /* 0x003000ff00003388 */ /* 0x0003e80000000c00 */
[----:B------:R1:W-:Y:S01]  /*2a90*/  @P3 STS.128 [R0+0x5000], RZ ;  /* 0x005000ff00003388 */ /* 0x0003e20000000c00 */
[----:B------:R-:W-:Y:S05]  /*2aa0*/  @P3 BRA `(.L_x_390) ;  /* 0x00000000005c3947 */ /* 0x000fea0003800000 */
[----:B------:R-:W5:Y:S01]  /*2ab0*/  LDCU UR8, c[0x0][0x440] ;  /* 0x00008800ff0877ac */ /* 0x000f620008000800 */
[----:B-1--4-:R-:W-:-:S04]  /*2ac0*/  LEA R2, P2, R14, R28, 0x1 ;  /* 0x0000001c0e027211 */ /* 0x012fc800078408ff */
        /* <DEDUP_REMOVED lines=20> */
.L_x_391:
[----:B------:R4:W-:Y:S02]  /*2c10*/  STS.128 [R0+0x5000], RZ ;  /* 0x005000ff00007388 */ /* 0x0009e40000000c00 */
.L_x_390:
[----:B------:R-:W-:Y:S05]  /*2c20*/  BSYNC.RECONVERGENT B0 ;  /* 0x0000000000007941 */ /* 0x000fea0003800200 */
.L_x_389:
[--C-:B------:R-:W-:Y:S01]  /*2c30*/  SHF.R.U32.HI R14, RZ, 0x1, R23.reuse ;  /* 0x00000001ff0e7819 */ /* 0x100fe20000011617 */
[----:B-1----:R-:W-:Y:S01]  /*2c40*/  IMAD.MOV.U32 R4, RZ, RZ, 0x7f800000 ;  /* 0x7f800000ff047424 */ /* 0x002fe200078e00ff */
[----:B----4-:R-:W-:Y:S01]  /*2c50*/  SHF.R.U32.HI R3, RZ, 0x2, R23 ;  /* 0x00000002ff037819 */ /* 0x010fe20000011617 */
[----:B------:R-:W1:Y:S01]  /*2c60*/  LDCU.64 UR8, c[0x0][0x3d0] ;  /* 0x00007a00ff0877ac */ /* 0x000e620008000a00 */
[----:B------:R-:W-:Y:S02]  /*2c70*/  LOP3.LUT R2, R14, 0x30, RZ, 0xc0, !PT ;  /* 0x000000300e027812 */ /* 0x000fe400078ec0ff */
        /* <DEDUP_REMOVED lines=10> */
[----:B------:R5:W2:Y:S01]  /*2d20*/  @!P0 LDG.E R4, desc[UR36][R2.64+0x20] ;  /* 0x0000202402048981 */ /* 0x000aa2000c1e1900 */
[----:B------:R-:W-:Y:S01]  /*2d30*/  UIMAD UR48, UR45, UR17, UR48 ;  /* 0x000000112d3072a4 */ /* 0x000fe2000f8e0230 */
[----:B------:R-:W-:Y:S01]  /*2d40*/  BSSY.RECONVERGENT B0, `(.L_x_392) ;  /* 0x000002c000007945 */ /* 0x000fe20003800200 */
[----:B-----5:R-:W-:-:S05]  /*2d50*/  MOV R2, UR16 ;  /* 0x0000001000027c02 */ /* 0x020fca0008000f00 */
[----:B------:R-:W-:-:S03]  /*2d60*/  IMAD.WIDE.U32 R2, R2, UR45, R8 ;  /* 0x0000002d02027c25 */ /* 0x000fc6000f8e0008 */
[----:B------:R-:W-:-:S04]  /*2d70*/  IADD3 R2, P0, PT, R2, UR52, RZ ;  /* 0x0000003402027c10 */ /* 0x000fc8000ff1e0ff */
[----:B------:R-:W-:Y:S01]  /*2d80*/  IADD3.X R3, PT, PT, R20, UR48, R3, P0, !PT ;  /* 0x0000003014037c10 */ /* 0x000fe200087fe403 */
[----:B--2---:R1:W-:Y:S04]  /*2d90*/  STL [R1+0x48], R4 ;  /* 0x0000480401007387 */ /* 0x0043e80000100800 */
[----:B----4-:R2:W-:Y:S01]  /*2da0*/  STL [R1+0x4c], R5 ;  /* 0x00004c0501007387 */ /* 0x0105e20000100800 */
[----:B-1----:R-:W-:-:S04]  /*2db0*/  IMAD R4, R19, UR8, RZ ;  /* 0x0000000813047c24 */ /* 0x002fc8000f8e02ff */
[C---:B------:R-:W-:Y:S02]  /*2dc0*/  IMAD R10, R15.reuse, UR9, R4 ;  /* 0x000000090f0a7c24 */ /* 0x040fe4000f8e0204 */
[----:B--2---:R-:W-:-:S04]  /*2dd0*/  IMAD.WIDE.U32 R4, R15, UR8, R2 ;  /* 0x000000080f047c25 */ /* 0x004fc8000f8e0002 */
[----:B------:R-:W-:Y:S01]  /*2de0*/  IMAD.IADD R10, R5, 0x1, R10 ;  /* 0x00000001050a7824 */ /* 0x000fe200078e020a */
        /* <DEDUP_REMOVED lines=28> */
.L_x_394:
[----:B------:R4:W-:Y:S01]  /*2fb0*/  STS.128 [R0+0x10000], RZ ;  /* 0x010000ff00007388 */ /* 0x0009e20000000c00 */
[----:B------:R-:W-:Y:S05]  /*2fc0*/  BRA `(.L_x_395) ;  /* 0x00000000000c7947 */ /* 0x000fea0003800000 */
.L_x_393:
[----:B------:R1:W-:Y:S04]  /*2fd0*/  STS.128 [R0+0xc000], RZ ;  /* 0x00c000ff00007388 */ /* 0x0003e80000000c00 */
[----:B------:R1:W-:Y:S04]  /*2fe0*/  STS.128 [R0+0xe000], RZ ;  /* 0x00e000ff00007388 */ /* 0x0003e80000000c00 */
[----:B------:R1:W-:Y:S02]  /*2ff0*/  STS.128 [R0+0x10000], RZ ;  /* 0x010000ff00007388 */ /* 0x0003e40000000c00 */
.L_x_395:
[----:B------:R-:W-:Y:S05]  /*3000*/  BSYNC.RECONVERGENT B0 ;  /* 0x0000000000007941 */ /* 0x000fea0003800200 */
.L_x_392:
[----:B------:R1:W-:Y:S01]  /*3010*/  @P5 STS.128 [R0+0xd000], RZ ;  /* 0x00d000ff00005388 */ /* 0x0003e20000000c00 */
[----:B------:R-:W-:Y:S03]  /*3020*/  BSSY.RECONVERGENT B0, `(.L_x_396) ;  /* 0x0000021000007945 */ /* 0x000fe60003800200 */
[----:B------:R1:W-:Y:S04]  /*3030*/  @P5 STS.128 [R0+0xf000], RZ ;  /* 0x00f000ff00005388 */ /* 0x0003e80000000c00 */
[----:B------:R1:W-:Y:S01]  /*3040*/  @P5 STS.128 [R0+0x11000], RZ ;  /* 0x011000ff00005388 */ /* 0x0003e20000000c00 */
[----:B------:R-:W-:Y:S05]  /*3050*/  @P5 BRA `(.L_x_397) ;  /* 0x0000000000745947 */ /* 0x000fea0003800000 */
[----:B------:R-:W5:Y:S01]  /*3060*/  LDCU UR14, c[0x0][0x440] ;  /* 0x00008800ff0e77ac */ /* 0x000f620008000800 */
[----:B-12---:R-:W-:Y:S02]  /*3070*/  IMAD R2, R16, UR16, RZ ;  /* 0x0000001010027c24 */ /* 0x006fe4000f8e02ff */
        /* <DEDUP_REMOVED lines=26> */
.L_x_398:
[----:B------:R2:W-:Y:S02]  /*3220*/  STS.128 [R0+0x11000], RZ ;  /* 0x011000ff00007388 */ /* 0x0005e40000000c00 */
.L_x_397:
[----:B------:R-:W-:Y:S05]  /*3230*/  BSYNC.RECONVERGENT B0 ;  /* 0x0000000000007941 */ /* 0x000fea0003800200 */
.L_x_396:
[----:B------:R-:W0:Y:S01]  /*3240*/  LDGDEPBAR ;  /* 0x00000000000079af */ /* 0x000e220000000000 */
[----:B------:R-:W5:Y:S01]  /*3250*/  LDC.64 R8, c[0x0][0x528] ;  /* 0x00014a00ff087b82 */ /* 0x000f620000000a00 */
[----:B------:R-:W5:Y:S01]  /*3260*/  S2R R15, SR_TID.X ;  /* 0x00000000000f7919 */ /* 0x000f620000002100 */
[----:B-12---:R-:W-:Y:S01]  /*3270*/  IMAD.SHL.U32 R2, R23, 0x40, RZ ;  /* 0x0000004017027824 */ /* 0x006fe200078e00ff */
[----:B------:R-:W-:Y:S01]  /*3280*/  LOP3.LUT R3, R25, 0x3, RZ, 0xc0, !PT ;  /* 0x0000000319037812 */ /* 0x000fe200078ec0ff */
[----:B---34-:R-:W-:Y:S02]  /*3290*/  IMAD.U32 R0, RZ, RZ, UR39 ;  /* 0x00000027ff007e24 */ /* 0x018fe4000f8e00ff */
[C---:B------:R-:W-:Y:S02]  /*32a0*/  IMAD.SHL.U32 R5, R23.reuse, 0x20, RZ ;  /* 0x0000002017057824 */ /* 0x040fe400078e00ff */
[C---:B------:R-:W-:Y:S01]  /*32b0*/  IMAD.SHL.U32 R11, R23.reuse, 0x10, RZ ;  /* 0x00000010170b7824 */ /* 0x040fe200078e00ff */
[----:B------:R-:W-:Y:S01]  /*32c0*/  UIMAD UR14, UR29, UR49, UR28 ;  /* 0x000000311d0e72a4 */ /* 0x000fe2000f8e021c */
[----:B------:R-:W-:-:S02]  /*32d0*/  LOP3.LUT P3, RZ, R23, 0x2, RZ, 0xc0, !PT ;  /* 0x0000000217ff7812 */ /* 0x000fc4000786c0ff */
[----:B------:R-:W-:Y:S01]  /*32e0*/  LOP3.LUT P2, RZ, R23, 0x4, RZ, 0xc0, !PT ;  /* 0x0000000417ff7812 */ /* 0x000fe2000784c0ff */
[----:B------:R-:W-:Y:S01]  /*32f0*/  UIADD3 UR53, UPT, UPT, UR53, 0x40, -UR40 ;  /* 0x0000004035357890 */ /* 0x000fe2000fffe828 */
[----:B------:R-:W1:Y:S01]  /*3300*/  LDCU UR8, c[0x0][0x440] ;  /* 0x00008800ff0877ac */ /* 0x000e620008000800 */
[----:B------:R-:W2:Y:S01]  /*3310*/  LDCU UR9, c[0x0][0x3e0] ;  /* 0x00007c00ff0977ac */ /* 0x000ea20008000800 */
[----:B------:R-:W-:-:S04]  /*3320*/  DEPBAR.LE SB0, 0x1 ;  /* 0x000080400000791a */ /* 0x000fc80000000000 */
[----:B------:R-:W-:Y:S06]  /*3330*/  BAR.SYNC.DEFER_BLOCKING 0x0 ;  /* 0x0000000000007b1d */ /* 0x000fec0000010000 */
[----:B------:R-:W3:Y:S01]  /*3340*/  LDCU UR15, c[0x0][0x45c] ;  /* 0x00008b80ff0f77ac */ /* 0x000ee20008000800 */
[----:B-----5:R-:W4:Y:S04]  /*3350*/  LDG.E.64 R6, desc[UR36][R8.64+0x8] ;  /* 0x0000082408067981 */ /* 0x020f28000c1e1b00 */
[----:B------:R-:W5:Y:S01]  /*3360*/  LDG.E.64 R8, desc[UR36][R8.64] ;  /* 0x0000002408087981 */ /* 0x000f62000c1e1b00 */
[----:B------:R-:W-:Y:S01]  /*3370*/  LOP3.LUT R4, R2, 0x1c0, RZ, 0xc0, !PT ;  /* 0x000001c002047812 */ /* 0x000fe200078ec0ff */
[----:B------:R-:W-:Y:S01]  /*3380*/  IMAD R3, R0, 0x4, R3 ;  /* 0x0000000400037824 */ /* 0x000fe200078e0203 */
[----:B------:R-:W-:Y:S01]  /*3390*/  LOP3.LUT R10, R5, 0x200, RZ, 0xc0, !PT ;  /* 0x00000200050a7812 */ /* 0x000fe200078ec0ff */
[C---:B------:R-:W-:Y:S01]  /*33a0*/  IMAD.SHL.U32 R19, R15.reuse, 0x2, RZ ;  /* 0x000000020f137824 */ /* 0x040fe200078e00ff */
[----:B------:R-:W-:Y:S01]  /*33b0*/  LOP3.LUT R2, R2, 0x200, RZ, 0xc0, !PT ;  /* 0x0000020002027812 */ /* 0x000fe200078ec0ff */
[----:B------:R-:W-:Y:S01]  /*33c0*/  IMAD.SHL.U32 R13, R15, 0x20, RZ ;  /* 0x000000200f0d7824 */ /* 0x000fe200078e00ff */
[----:B------:R-:W-:Y:S01]  /*33d0*/  LOP3.LUT R0, R4, 0x38, R24, 0xf8, !PT ;  /* 0x0000003804007812 */ /* 0x000fe200078ef818 */
[----:B------:R1:W-:Y:S01]  /*33e0*/  STL [R1+0x50], R3 ;  /* 0x0000500301007387 */ /* 0x0003e20000100800 */
[----:B------:R-:W-:Y:S01]  /*33f0*/  LOP3.LUT R4, R10, 0x3800, R11, 0xf8, !PT ;  /* 0x000038000a047812 */ /* 0x000fe200078ef80b */
[----:B------:R-:W-:Y:S01]  /*3400*/  USHF.L.U32 UR14, UR14, 0x5, URZ ;  /* 0x000000050e0e7899 */ /* 0x000fe200080006ff */
[----:B------:R-:W-:-:S02]  /*3410*/  LOP3.LUT R5, R2, 0xc00, R5, 0xf8, !PT ;  /* 0x00000c0002057812 */ /* 0x000fc400078ef805 */
[----:B------:R-:W-:Y:S02]  /*3420*/  CS2R R142, SRZ ;  /* 0x00000000008e7805 */ /* 0x000fe4000001ff00 */
[----:B------:R-:W-:Y:S01]  /*3430*/  LOP3.LUT R2, R0, 0x8, R14, 0x78, !PT ;  /* 0x0000000800027812 */ /* 0x000fe200078e780e */
[----:B------:R-:W-:Y:S01]  /*3440*/  USHF.R.S32.HI UR16, URZ, 0x1f, UR14 ;  /* 0x0000001fff107899 */ /* 0x000fe2000801140e */
[----:B------:R-:W-:Y:S01]  /*3450*/  SHF.R.U32.HI R11, RZ, 0x3, R15 ;  /* 0x00000003ff0b7819 */ /* 0x000fe2000001160f */
[----:B------:R-:W-:Y:S01]  /*3460*/  IMAD.SHL.U32 R14, R15, 0x8, RZ ;  /* 0x000000080f0e7824 */ /* 0x000fe200078e00ff */
[----:B------:R-:W-:Y:S01]  /*3470*/  LOP3.LUT R252, R5, R2, RZ, 0xfc, !PT ;  /* 0x0000000205fc7212 */ /* 0x000fe200078efcff */
[----:B------:R-:W-:Y:S01]  /*3480*/  IMAD.MOV.U32 R5, RZ, RZ, 0x40 ;  /* 0x00000040ff057424 */ /* 0x000fe200078e00ff */
[----:B------:R-:W-:Y:S02]  /*3490*/  LOP3.LUT R10, R19, 0x20, RZ, 0xc0, !PT ;  /* 0x00000020130a7812 */ /* 0x000fe400078ec0ff */
[----:B------:R-:W-:-:S02]  /*34a0*/  CS2R R140, SRZ ;  /* 0x00000000008c7805 */ /* 0x000fc4000001ff00 */
[----:B------:R-:W-:Y:S02]  /*34b0*/  SHF.R.U32.HI R18, RZ, 0x2, R15 ;  /* 0x00000002ff127819 */ /* 0x000fe4000001160f */
[----:B------:R-:W-:Y:S02]  /*34c0*/  CS2R R146, SRZ ;  /* 0x0000000000927805 */ /* 0x000fe4000001ff00 */
[----:B------:R-:W-:Y:S02]  /*34d0*/  LOP3.LUT R2, R13, 0xc00, RZ, 0xc0, !PT ;  /* 0x00000c000d027812 */ /* 0x000fe400078ec0ff */
[----:B------:R-:W-:Y:S02]  /*34e0*/  CS2R R144, SRZ ;  /* 0x0000000000907805 */ /* 0x000fe4000001ff00 */
[----:B------:R-:W-:Y:S02]  /*34f0*/  LOP3.LUT R10, R10, 0x18, R11, 0xf8, !PT ;  /* 0x000000180a0a7812 */ /* 0x000fe400078ef80b */
[----:B------:R-:W-:-:S02]  /*3500*/  CS2R R138, SRZ ;  /* 0x00000000008a7805 */ /* 0x000fc4000001ff00 */
[----:B------:R-:W-:Y:S02]  /*3510*/  LOP3.LUT R2, R2, 0x6, R19, 0xf8, !PT ;  /* 0x0000000602027812 */ /* 0x000fe400078ef813 */
[----:B------:R-:W-:Y:S02]  /*3520*/  CS2R R136, SRZ ;  /* 0x0000000000887805 */ /* 0x000fe4000001ff00 */
[----:B------:R-:W-:Y:S02]  /*3530*/  LEA R252, R252, UR6, 0x1 ;  /* 0x00000006fcfc7c11 */ /* 0x000fe4000f8e08ff */
[----:B------:R-:W-:Y:S02]  /*3540*/  CS2R R134, SRZ ;  /* 0x0000000000867805 */ /* 0x000fe4000001ff00 */
[----:B------:R-:W-:Y:S02]  /*3550*/  CS2R R132, SRZ ;  /* 0x0000000000847805 */ /* 0x000fe4000001ff00 */
[----:B------:R-:W-:-:S02]  /*3560*/  CS2R R126, SRZ ;  /* 0x00000000007e7805 */ /* 0x000fc4000001ff00 */
[----:B-1----:R-:W-:Y:S02]  /*3570*/  LOP3.LUT R3, R0, 0x8, R23, 0x78, !PT ;  /* 0x0000000800037812 */ /* 0x002fe400078e7817 */
[----:B------:R-:W-:Y:S02]  /*3580*/  CS2R R124, SRZ ;  /* 0x00000000007c7805 */ /* 0x000fe4000001ff00 */
[----:B------:R-:W-:Y:S02]  /*3590*/  CS2R R130, SRZ ;  /* 0x0000000000827805 */ /* 0x000fe4000001ff00 */
[----:B------:R-:W-:Y:S02]  /*35a0*/  CS2R R128, SRZ ;  /* 0x0000000000807805 */ /* 0x000fe4000001ff00 */
[----:B------:R-:W-:Y:S01]  /*35b0*/  LOP3.LUT R0, R4, R3, RZ, 0xfc, !PT ;  /* 0x0000000304007212 */ /* 0x000fe200078efcff */
[----:B------:R-:W-:Y:S01]  /*35c0*/  IMAD.SHL.U32 R4, R15, 0x10, RZ ;  /* 0x000000100f047824 */ /* 0x000fe200078e00ff */
[----:B------:R-:W-:-:S02]  /*35d0*/  LOP3.LUT R3, R19, 0x38, RZ, 0xc0, !PT ;  /* 0x0000003813037812 */ /* 0x000fc400078ec0ff */
[----:B------:R-:W-:Y:S02]  /*35e0*/  CS2R R122, SRZ ;  /* 0x00000000007a7805 */ /* 0x000fe4000001ff00 */
[----:B------:R-:W-:Y:S02]  /*35f0*/  LEA R12, R0, UR6, 0x1 ;  /* 0x00000006000c7c11 */ /* 0x000fe4000f8e08ff */
[----:B------:R-:W-:Y:S02]  /*3600*/  CS2R R120, SRZ ;  /* 0x0000000000787805 */ /* 0x000fe4000001ff00 */
[----:B------:R-:W-:Y:S01]  /*3610*/  LOP3.LUT R16, R4, 0x1c0, RZ, 0xc0, !PT ;  /* 0x000001c004107812 */ /* 0x000fe200078ec0ff */
[----:B------:R-:W-:Y:S01]  /*3620*/  IMAD.SHL.U32 R4, R15, 0x40, RZ ;  /* 0x000000400f047824 */ /* 0x000fe200078e00ff */
[----:B------:R-:W-:Y:S01]  /*3630*/  LOP3.LUT R0, R3, 0x20, R18, 0x78, !PT ;  /* 0x0000002003007812 */ /* 0x000fe200078e7812 */
[----:B------:R-:W-:Y:S01]  /*3640*/  STL [R1+0xc], R12 ;  /* 0x00000c0c01007387 */ /* 0x000fe20000100800 */
[----:B------:R-:W-:Y:S01]  /*3650*/  VIADD R3, R12, 0x12000 ;  /* 0x000120000c037836 */ /* 0x000fe20000000000 */
[----:B------:R-:W-:-:S02]  /*3660*/  CS2R R118, SRZ ;  /* 0x0000000000767805 */ /* 0x000fc4000001ff00 */
[----:B------:R-:W-:Y:S01]  /*3670*/  LOP3.LUT R0, R2, R0, R16, 0xfe, !PT ;  /* 0x0000000002007212 */ /* 0x000fe200078efe10 */
[----:B------:R-:W-:Y:S01]  /*3680*/  IMAD.MOV.U32 R2, RZ, RZ, 0x20 ;  /* 0x00000020ff027424 */ /* 0x000fe200078e00ff */
[----:B------:R-:W1:Y:S01]  /*3690*/  LDSM.16.M88.4 R148, [R12+0x12000] ;  /* 0x012000000c94783b */ /* 0x000e620000000200 */
[----:B------:R-:W-:Y:S01]  /*36a0*/  VIADD R232, R12, 0x12040 ;  /* 0x000120400ce87836 */ /* 0x000fe20000000000 */
[----:B------:R-:W-:Y:S01]  /*36b0*/  CS2R R116, SRZ ;  /* 0x0000000000747805 */ /* 0x000fe2000001ff00 */
[----:B------:R-:W-:Y:S01]  /*36c0*/  @P2 VIADD R232, R3, 0xffffffc0 ;  /* 0xffffffc003e82836 */ /* 0x000fe20000000000 */
[----:B------:R-:W1:Y:S01]  /*36d0*/  LDSM.16.M88.4 R152, [R12+0x12800] ;  /* 0x012800000c98783b */ /* 0x000e620000000200 */
[----:B------:R-:W-:Y:S01]  /*36e0*/  IMAD.MOV.U32 R3, RZ, RZ, 0x40 ;  /* 0x00000040ff037424 */ /* 0x000fe200078e00ff */
[----:B------:R-:W-:Y:S02]  /*36f0*/  CS2R R110, SRZ ;  /* 0x00000000006e7805 */ /* 0x000fe4000001ff00 */
[----:B------:R-:W-:Y:S01]  /*3700*/  CS2R R108, SRZ ;  /* 0x00000000006c7805 */ /* 0x000fe2000001ff00 */
[----:B------:R-:W1:Y:S01]  /*3710*/  LDSM.16.M88.4 R164, [R232] ;  /* 0x00000000e8a4783b */ /* 0x000e620000000200 */
[----:B------:R-:W-:-:S02]  /*3720*/  CS2R R114, SRZ ;  /* 0x0000000000727805 */ /* 0x000fc4000001ff00 */
[----:B------:R-:W-:Y:S02]  /*3730*/  SEL R3, R3, 0xffffffc0, !P2 ;  /* 0xffffffc003037807 */ /* 0x000fe40005000000 */
[----:B------:R-:W-:Y:S01]  /*3740*/  CS2R R112, SRZ ;  /* 0x0000000000707805 */ /* 0x000fe2000001ff00 */
[----:B------:R-:W1:Y:S01]  /*3750*/  LDSM.16.M88.4 R168, [R232+0x800] ;  /* 0x00080000e8a8783b */ /* 0x000e620000000200 */
[----:B------:R-:W-:Y:S02]  /*3760*/  CS2R R106, SRZ ;  /* 0x00000000006a7805 */ /* 0x000fe4000001ff00 */
[----:B------:R-:W-:Y:S02]  /*3770*/  CS2R R104, SRZ ;  /* 0x0000000000687805 */ /* 0x000fe4000001ff00 */
[----:B------:R-:W-:Y:S01]  /*3780*/  CS2R R102, SRZ ;  /* 0x0000000000667805 */ /* 0x000fe2000001ff00 */
[----:B------:R-:W1:Y:S01]  /*3790*/  LDSM.16.M88.4 R196, [R232+0x2000] ;  /* 0x00200000e8c4783b */ /* 0x000e620000000200 */
[----:B------:R-:W-:-:S02]  /*37a0*/  CS2R R100, SRZ ;  /* 0x0000000000647805 */ /* 0x000fc4000001ff00 */
[----:B------:R-:W-:Y:S02]  /*37b0*/  CS2R R62, SRZ ;  /* 0x00000000003e7805 */ /* 0x000fe4000001ff00 */
        /* <DEDUP_REMOVED lines=24> */
[----:B------:R-:W-:Y:S02]  /*3940*/  CS2R R32, SRZ ;  /* 0x0000000000207805 */ /* 0x000fe4000001ff00 */
[----:B------:R-:W-:Y:S02]  /*3950*/  CS2R R24, SRZ ;  /* 0x0000000000187805 */ /* 0x000fe4000001ff00 */
[----:B------:R-:W-:Y:S02]  /*3960*/  CS2R R22, SRZ ;  /* 0x0000000000167805 */ /* 0x000fe4000001ff00 */
[----:B------:R-:W-:Y:S02]  /*3970*/  CS2R R20, SRZ ;  /* 0x0000000000147805 */ /* 0x000fe4000001ff00 */
[----:B------:R-:W-:-:S02]  /*3980*/  LOP3.LUT P2, RZ, R15, 0x8, RZ, 0xc0, !PT ;  /* 0x000000080fff7812 */ /* 0x000fc4000784c0ff */
[----:B----4-:R-:W-:Y:S01]  /*3990*/  IADD3 R11, P1, P0, R6, UR14, R26 ;  /* 0x0000000e060b7c10 */ /* 0x010fe2000f83e01a */
[----:B------:R-:W-:Y:S01]  /*39a0*/  IMAD.MOV.U32 R6, RZ, RZ, 0x20 ;  /* 0x00000020ff067424 */ /* 0x000fe200078e00ff */
[----:B------:R-:W-:Y:S01]  /*39b0*/  CS2R R26, SRZ ;  /* 0x00000000001a7805 */ /* 0x000fe2000001ff00 */
[----:B------:R-:W4:Y:S01]  /*39c0*/  LDCU.U8 UR14, c[0x0][0x4f8] ;  /* 0x00009f00ff0e77ac */ /* 0x000f220008000000 */
[----:B------:R-:W-:Y:S02]  /*39d0*/  IADD3.X R0, PT, PT, R7, UR16, RZ, P1, P0 ;  /* 0x0000001007007c10 */ /* 0x000fe40008fe04ff */
[C---:B------:R-:W-:Y:S01]  /*39e0*/  LOP3.LUT P0, RZ, R15.reuse, 0x2, RZ, 0xc0, !PT ;  /* 0x000000020fff7812 */ /* 0x040fe2000780c0ff */
[----:B------:R-:W2:Y:S01]  /*39f0*/  LDCU UR16, c[0x0][0x590] ;  /* 0x0000b200ff1077ac */ /* 0x000ea20008000800 */
[----:B------:R-:W-:Y:S01]  /*3a00*/  LOP3.LUT P1, RZ, R15, 0x4, RZ, 0xc0, !PT ;  /* 0x000000040fff7812 */ /* 0x000fe2000782c0ff */
[----:B------:R3:W-:Y:S01]  /*3a10*/  STL [R1+0x64], R0 ;  /* 0x0000640001007387 */ /* 0x0007e20000100800 */
[----:B-----5:R-:W-:Y:S01]  /*3a20*/  R2UR UR17, R9 ;  /* 0x00000000091172ca */ /* 0x020fe200000e0000 */
[----:B--2---:R-:W-:Y:S01]  /*3a30*/  USHF.L.U32 UR16, UR16, 0x6, URZ ;  /* 0x0000000610107899 */ /* 0x004fe200080006ff */
[----:B------:R-:W-:-:S02]  /*3a40*/  SHF.R.U32.HI R9, RZ, 0x1, R15 ;  /* 0x00000001ff097819 */ /* 0x000fc4000001160f */
[----:B------:R-:W-:Y:S01]  /*3a50*/  R2UR UR19, R8 ;  /* 0x00000000081372ca */ /* 0x000fe200000e0000 */
[----:B------:R-:W-:Y:S02]  /*3a60*/  IMAD.MOV.U32 R8, RZ, RZ, 0x10 ;  /* 0x00000010ff087424 */ /* 0x000fe400078e00ff */
[----:B---3--:R-:W-:-:S06]  /*3a70*/  IMAD.U32 R0, RZ, RZ, UR38 ;  /* 0x00000026ff007e24 */ /* 0x008fcc000f8e00ff */
[----:B------:R-:W-:Y:S01]  /*3a80*/  UIADD3 UR56, UPT, UPT, UR17, -0x4498517b, URZ ;  /* 0xbb67ae8511387890 */ /* 0x000fe2000fffe0ff */
[----:B------:R-:W-:Y:S01]  /*3a90*/  IADD3 R7, PT, PT, R0, UR40, R17 ;  /* 0x0000002800077c10 */ /* 0x000fe2000fffe011 */
[----:B------:R-:W-:Y:S01]  /*3aa0*/  UIADD3 UR54, UPT, UPT, UR17, 0x76cf5d0a, URZ ;  /* 0x76cf5d0a11367890 */ /* 0x000fe2000fffe0ff */
[----:B------:R-:W-:Y:S01]  /*3ab0*/  SEL R0, R2, 0xffffffe0, !P3 ;  /* 0xffffffe002007807 */ /* 0x000fe20005800000 */
[----:B------:R-:W-:Y:S01]  /*3ac0*/  UIADD3 UR57, UPT, UPT, UR19, -0x61c88647, URZ ;  /* 0x9e3779b913397890 */ /* 0x000fe2000fffe0ff */
[----:B------:R-:W-:Y:S01]  /*3ad0*/  LOP3.LUT R2, R10, 0x1c0, R4, 0xf8, !PT ;  /* 0x000001c00a027812 */ /* 0x000fe200078ef804 */
[----:B------:R-:W-:Y:S01]  /*3ae0*/  VIADD R10, R7, -UR42 ;  /* 0x8000002a070a7c36 */ /* 0x000fe20008000000 */
[----:B------:R-:W-:Y:S01]  /*3af0*/  LOP3.LUT R7, R4, 0x1c0, RZ, 0xc0, !PT ;  /* 0x000001c004077812 */ /* 0x000fe200078ec0ff */
[----:B------:R-:W-:Y:S01]  /*3b00*/  IMAD.IADD R240, R0, 0x1, R232 ;  /* 0x0000000100f07824 */ /* 0x000fe200078e02e8 */
[----:B------:R-:W-:Y:S01]  /*3b10*/  LOP3.LUT R2, R2, 0x38, R14, 0x78, !PT ;  /* 0x0000003802027812 */ /* 0x000fe200078e780e */
[----:B------:R-:W2:Y:S01]  /*3b20*/  LDSM.16.M88.4 R232, [R232+0x4800] ;  /* 0x00480000e8e8783b */ /* 0x000ea20000000200 */
[----:B------:R-:W-:-:S02]  /*3b30*/  UIADD3 UR55, UPT, UPT, UR19, 0x3c6ef372, URZ ;  /* 0x3c6ef37213377890 */ /* 0x000fc4000fffe0ff */
[----:B------:R-:W-:Y:S01]  /*3b40*/  LOP3.LUT R2, R2, 0x200, R4, 0xf8, !PT ;  /* 0x0000020002027812 */ /* 0x000fe200078ef804 */
[----:B------:R3:W-:Y:S01]  /*3b50*/  STL [R1+0x40], R10 ;  /* 0x0000400a01007387 */ /* 0x0007e20000100800 */
[----:B------:R-:W-:Y:S02]  /*3b60*/  UIADD3 UR52, UPT, UPT, UR19, -0x255992d5, URZ ;  /* 0xdaa66d2b13347890 */ /* 0x000fe4000fffe0ff */
[----:B------:R-:W-:Y:S01]  /*3b70*/  UIADD3 UR50, UPT, UPT, UR17, 0x32370b8f, URZ ;  /* 0x32370b8f11327890 */ /* 0x000fe2000fffe0ff */
[----:B------:R5:W-:Y:S01]  /*3b80*/  STL [R1+0x24], R2 ;  /* 0x0000240201007387 */ /* 0x000be20000100800 */
[----:B------:R-:W-:Y:S02]  /*3b90*/  UIADD3 UR49, UPT, UPT, UR19, 0x78dde6e4, URZ ;  /* 0x78dde6e413317890 */ /* 0x000fe4000fffe0ff */
[----:B------:R-:W-:Y:S01]  /*3ba0*/  UIADD3 UR48, UPT, UPT, UR17, -0x126145ec, URZ ;  /* 0xed9eba1411307890 */ /* 0x000fe2000fffe0ff */
[----:B------:R-:W1:Y:S01]  /*3bb0*/  LDSM.16.M88.4 R172, [R240] ;  /* 0x00000000f0ac783b */ /* 0x000e620000000200 */
[----:B------:R-:W-:-:S02]  /*3bc0*/  UIADD3 UR45, UPT, UPT, UR19, 0x1715609d, URZ ;  /* 0x1715609d132d7890 */ /* 0x000fc4000fffe0ff */
[----:B------:R-:W-:Y:S01]  /*3bd0*/  UIADD3 UR42, UPT, UPT, UR17, -0x56f99767, URZ ;  /* 0xa9066899112a7890 */ /* 0x000fe2000fffe0ff */
[----:B------:R-:W1:Y:S01]  /*3be0*/  LDSM.16.M88.4 R176, [R240+0x800] ;  /* 0x00080000f0b0783b */ /* 0x000e620000000200 */
[----:B------:R-:W-:Y:S02]  /*3bf0*/  UIADD3 UR29, UPT, UPT, UR19, -0x4ab325aa, URZ ;  /* 0xb54cda56131d7890 */ /* 0x000fe4000fffe0ff */
[----:B------:R-:W-:Y:S01]  /*3c00*/  UIADD3 UR23, UPT, UPT, UR17, 0x646e171e, URZ ;  /* 0x646e171e11177890 */ /* 0x000fe2000fffe0ff */
[----:B------:R-:W1:Y:S04]  /*3c10*/  LDSM.16.M88.4 R204, [R240+0x2000] ;  /* 0x00200000f0cc783b */ /* 0x000e680000000200 */
[----:B------:R-:W1:Y:S04]  /*3c20*/  LDSM.16.M88.4 R208, [R240+0x2800] ;  /* 0x00280000f0d0783b */ /* 0x000e680000000200 */
[----:B------:R-:W1:Y:S01]  /*3c30*/  LDSM.16.M88.4 R236, [R240+0x4000] ;  /* 0x00400000f0ec783b */ /* 0x000e620000000200 */
[----:B---3--:R-:W-:-:S03]  /*3c40*/  IMAD.IADD R10, R0, 0x1, R12 ;  /* 0x00000001000a7824 */ /* 0x008fc600078e020c */
[----:B------:R-:W3:Y:S01]  /*3c50*/  LDSM.16.M88.4 R240, [R240+0x4800] ;  /* 0x00480000f0f0783b */ /* 0x000ee20000000200 */
[----:B-----5:R-:W-:Y:S02]  /*3c60*/  SEL R2, R5, 0xffffffc0, !P1 ;  /* 0xffffffc005027807 */ /* 0x020fe40004800000 */
[----:B------:R-:W-:Y:S01]  /*3c70*/  SEL R2, R8, 0xfffffff0, !P1 ;  /* 0xfffffff008027807 */ /* 0x000fe20004800000 */
[----:B------:R-:W-:Y:S01]  /*3c80*/  STL [R1+0x10], R10 ;  /* 0x0000100a01007387 */ /* 0x000fe20000100800 */
[----:B------:R-:W-:-:S03]  /*3c90*/  LOP3.LUT R2, R7, 0x38, R14, 0xf8, !PT ;  /* 0x0000003807027812 */ /* 0x000fc600078ef80e */
[----:B------:R-:W1:Y:S04]  /*3ca0*/  LDSM.16.M88.4 R156, [R10+0x12000] ;  /* 0x012000000a9c783b */ /* 0x000e680000000200 */
[----:B------:R-:W1:Y:S04]  /*3cb0*/  LDSM.16.M88.4 R160, [R10+0x12800] ;  /* 0x012800000aa0783b */ /* 0x000e680000000200 */
[----:B------:R-:W1:Y:S04]  /*3cc0*/  LDSM.16.M88.4 R188, [R10+0x14000] ;  /* 0x014000000abc783b */ /* 0x000e680000000200 */
[----:B------:R-:W1:Y:S04]  /*3cd0*/  LDSM.16.M88.4 R192, [R10+0x14800] ;  /* 0x014800000ac0783b */ /* 0x000e680000000200 */
[----:B------:R-:W1:Y:S04]  /*3ce0*/  LDSM.16.M88.4 R220, [R10+0x16000] ;  /* 0x016000000adc783b */ /* 0x000e680000000200 */
[----:B------:R5:W1:Y:S02]  /*3cf0*/  LDSM.16.M88.4 R224, [R10+0x16800] ;  /* 0x016800000ae0783b */ /* 0x000a640000000200 */
[----:B-----5:R-:W-:-:S02]  /*3d00*/  LOP3.LUT R10, R4, 0x200, RZ, 0xc0, !PT ;  /* 0x00000200040a7812 */ /* 0x020fc400078ec0ff */
[----:B------:R-:W-:Y:S02]  /*3d10*/  SEL R4, R6, 0xffffffe0, !P0 ;  /* 0xffffffe006047807 */ /* 0x000fe40004000000 */
[----:B------:R-:W-:Y:S02]  /*3d20*/  LOP3.LUT R5, R10, 0xc00, R13, 0xf8, !PT ;  /* 0x00000c000a057812 */ /* 0x000fe400078ef80d */
[----:B------:R-:W-:Y:S01]  /*3d30*/  LOP3.LUT R6, R2, 0x8, R9, 0x78, !PT ;  /* 0x0000000802067812 */ /* 0x000fe200078e7809 */
[----:B------:R5:W-:Y:S02]  /*3d40*/  STL [R1+0x1c], R4 ;  /* 0x00001c0401007387 */ /* 0x000be40000100800 */
[----:B-----5:R-:W-:-:S04]  /*3d50*/  LOP3.LUT R4, R9, 0x10, RZ, 0xc0, !PT ;  /* 0x0000001009047812 */ /* 0x020fc800078ec0ff */
[----:B------:R-:W-:-:S04]  /*3d60*/  LOP3.LUT R4, R4, 0x8, R15, 0xf8, !PT ;  /* 0x0000000804047812 */ /* 0x000fc800078ef80f */
[----:B------:R-:W-:Y:S02]  /*3d70*/  LOP3.LUT R4, R4, R2, RZ, 0x3c, !PT ;  /* 0x0000000204047212 */ /* 0x000fe400078e3cff */
[----:B------:R-:W-:Y:S01]  /*3d80*/  LOP3.LUT R2, R5, R6, RZ, 0xfc, !PT ;  /* 0x0000000605027212 */ /* 0x000fe200078efcff */
[----:B------:R-:W-:Y:S01]  /*3d90*/  IMAD.IADD R5, R0, 0x1, R252 ;  /* 0x0000000100057824 */ /* 0x000fe200078e02fc */
[----:B------:R-:W-:-:S05]  /*3da0*/  LOP3.LUT R4, R4, 0x200, R13, 0xf8, !PT ;  /* 0x0000020004047812 */ /* 0x000fca00078ef80d */
[----:B------:R5:W-:Y:S04]  /*3db0*/  STL [R1+0x20], R4 ;  /* 0x0000200401007387 */ /* 0x000be80000100800 */
[----:B------:R4:W-:Y:S01]  /*3dc0*/  STL [R1+0x60], R2 ;  /* 0x0000600201007387 */ /* 0x0009e20000100800 */
[----:B-----5:R-:W-:Y:S02]  /*3dd0*/  IMAD.IADD R4, R12, 0x1, R3 ;  /* 0x000000010c047824 */ /* 0x020fe400078e0203 */
[----:B----4-:R-:W-:-:S03]  /*3de0*/  IMAD.IADD R2, R3, 0x1, R252 ;  /* 0x0000000103027824 */ /* 0x010fc600078e02fc */
[----:B------:R-:W-:Y:S01]  /*3df0*/  STL [R1+0x14], R4 ;  /* 0x0000140401007387 */ /* 0x000fe20000100800 */
[C---:B------:R-:W-:Y:S02]  /*3e00*/  IMAD.IADD R3, R0.reuse, 0x1, R4 ;  /* 0x0000000100037824 */ /* 0x040fe400078e0204 */
[----:B------:R-:W-:Y:S01]  /*3e10*/  IMAD.IADD R0, R0, 0x1, R2 ;  /* 0x0000000100007824 */ /* 0x000fe200078e0202 */
[----:B------:R-:W-:Y:S04]  /*3e20*/  STL [R1+0x4], R5 ;  /* 0x0000040501007387 */ /* 0x000fe80000100800 */
[----:B------:R-:W-:Y:S04]  /*3e30*/  STL [R1], R2 ;  /* 0x0000000201007387 */ /* 0x000fe80000100800 */
[----:B------:R4:W-:Y:S02]  /*3e40*/  STL [R1+0x18], R3 ;  /* 0x0000180301007387 */ /* 0x0009e40000100800 */
[----:B----4-:R-:W-:-:S05]  /*3e50*/  IMAD.WIDE.U32 R2, R11, -0x2daee0ad, RZ ;  /* 0xd2511f530b027825 */ /* 0x010fca00078e00ff */
[----:B------:R4:W-:Y:S04]  /*3e60*/  STL.64 [R1+0x58], R2 ;  /* 0x0000580201007387 */ /* 0x0009e80000100a00 */
[----:B-123--:R4:W-:Y:S02]  /*3e70*/  STL [R1+0x8], R0 ;  /* 0x0000080001007387 */ /* 0x00e9e40000100800 */
.L_x_401:
[----:B------:R-:W2:Y:S01]  /*3e80*/  LDL R248, [R1+0xc] ;  /* 0x00000c0001f87983 */ /* 0x000ea20000100800 */
[----:B------:R-:W-:Y:S01]  /*3e90*/  USHF.L.U32 UR20, UR44, 0x6, URZ ;  /* 0x000000062c147899 */ /* 0x000fe200080006ff */
[----:B------:R-:W-:Y:S01]  /*3ea0*/  IMAD.U32 R244, RZ, RZ, UR10 ;  /* 0x0000000afff47e24 */ /* 0x000fe2000f8e00ff */
[----:B------:R-:W-:Y:S01]  /*3eb0*/  UIADD3 UR38, UPT, UPT, UR38, -0x40, URZ ;  /* 0xffffffc026267890 */ /* 0x000fe2000fffe0ff */
[----:B------:R-:W3:Y:S01]  /*3ec0*/  LDL.LU R247, [R1+0x4] ;  /* 0x0000040001f77983 */ /* 0x000ee20000300800 */
[----:B------:R-:W-:Y:S01]  /*3ed0*/  UIADD3 UR20, UPT, UPT, UR20, 0x40, URZ ;  /* 0x0000004014147890 */ /* 0x000fe2000fffe0ff */
[----:B------:R-:W-:Y:S01]  /*3ee0*/  IMAD.U32 R245, RZ, RZ, UR11 ;  /* 0x0000000bfff57e24 */ /* 0x000fe2000f8e00ff */
[----:B------:R-:W-:Y:S01]  /*3ef0*/  UISETP.GE.AND UP0, UPT, UR38, UR53, UPT ;  /* 0x000000352600728c */ /* 0x000fe2000bf06270 */
[----:B----4-:R-:W4:Y:S01]  /*3f00*/  LDL R2, [R1+0x10] ;  /* 0x0000100001027983 */ /* 0x010f220000100800 */
[----:B------:R-:W-:Y:S02]  /*3f10*/  UIADD3 UR39, UPT, UPT, UR39, -0x1, URZ ;  /* 0xffffffff27277890 */ /* 0x000fe4000fffe0ff */
[----:B------:R-:W-:Y:S01]  /*3f20*/  UISETP.LT.AND UP0, UPT, UR20, UR40, UP0 ;  /* 0x000000281400728c */ /* 0x000fe20008701270 */
[----:B-----5:R-:W5:Y:S04]  /*3f30*/  LDL.LU R246, [R1] ;  /* 0x0000000001f67983 */ /* 0x020f680000300800 */
[----:B------:R-:W5:Y:S01]  /*3f40*/  LDL R3, [R1+0x14] ;  /* 0x0000140001037983 */ /* 0x000f620000100800 */
[----:B------:R-:W-:Y:S01]  /*3f50*/  PLOP3.LUT P4, PT, PT, PT, UP0, 0x80, 0x8 ;  /* 0x000000000008781c */ /* 0x000fe20003f8f008 */
[----:B------:R-:W-:Y:S02]  /*3f60*/  UISETP.GT.AND UP0, UPT, UR39, UR51, UPT ;  /* 0x000000332700728c */ /* 0x000fe4000bf04270 */
[----:B-1----:R-:W5:Y:S04]  /*3f70*/  LDL.LU R0, [R1+0x8] ;  /* 0x0000080001007983 */ /* 0x002f680000300800 */
[----:B------:R-:W5:Y:S04]  /*3f80*/  LDL R250, [R1+0x18] ;  /* 0x0000180001fa7983 */ /* 0x000f680000100800 */
[----:B------:R-:W0:Y:S01]  /*3f90*/  LDGDEPBAR ;  /* 0x00000000000079af */ /* 0x000e220000000000 */
[----:B------:R-:W-:Y:S04]  /*3fa0*/  @UP0 UIADD3 UR21, UP1, UPT, UR58, -0x100, URZ ;  /* 0xffffff003a150890 */ /* 0x000fe8000ff3e0ff */
[----:B------:R-:W-:Y:S02]  /*3fb0*/  @UP0 UIADD3.X UR20, UPT, UPT, UR59, -0x1, URZ, UP1, !UPT ;  /* 0xffffffff3b140890 */ /* 0x000fe40008ffe4ff */
[----:B------:R-:W-:Y:S04]  /*3fc0*/  @UP0 UIADD3 UR10, UP1, UPT, UR10, -0x100, URZ ;  /* 0xffffff000a0a0890 */ /* 0x000fe8000ff3e0ff */
[----:B------:R-:W-:Y:S01]  /*3fd0*/  @UP0 UIADD3.X UR11, UPT, UPT, UR11, -0x1, URZ, UP1, !UPT ;  /* 0xffffffff0b0b0890 */ /* 0x000fe20008ffe4ff */
[----:B------:R-:W-:Y:S04]  /*3fe0*/  DEPBAR.LE SB0, 0x0 ;  /* 0x000080000000791a */ /* 0x000fe80000000000 */
[----:B------:R-:W-:Y:S06]  /*3ff0*/  BAR.SYNC.DEFER_BLOCKING 0x0 ;  /* 0x0000000000007b1d */ /* 0x000fec0000010000 */
[----:B------:R-:W-:Y:S08]  /*4000*/  LDSM.16.M88.4 R16, [R252] ;  /* 0x00000000fc10783b */ /* 0x000ff00000000200 */
[----:B--2---:R-:W1:Y:S08]  /*4010*/  LDSM.16.M88.4 R8, [R248+0xc000] ;  /* 0x00c00000f808783b */ /* 0x004e700000000200 */
[----:B------:R-:W2:Y:S08]  /*4020*/  LDSM.16.M88.4 R68, [R248+0xc800] ;  /* 0x00c80000f844783b */ /* 0x000eb00000000200 */
[----:B---3--:R-:W-:Y:S08]  /*4030*/  LDSM.16.M88.4 R72, [R247] ;  /* 0x00000000f748783b */ /* 0x008ff00000000200 */
[----:B----4-:R-:W3:Y:S08]  /*4040*/  LDSM.16.M88.4 R76, [R2+0xc000] ;  /* 0x00c00000024c783b */ /* 0x010ef00000000200 */
[----:B------:R-:W4:Y:S01]  /*4050*/  LDSM.16.M88.4 R80, [R2+0xc800] ;  /* 0x00c800000250783b */ /* 0x000f220000000200 */
[C---:B-1----:R-:W-:Y:S07]  /*4060*/  HMMA.16816.F32.BF16 R4, R16.reuse, R8, RZ ;  /* 0x000000081004723c */ /* 0x042fee00000418ff */
[----:B-----5:R-:W-:Y:S01]  /*4070*/  LDSM.16.M88.4 R84, [R246] ;  /* 0x00000000f654783b */ /* 0x020fe20000000200 */
[C---:B------:R-:W-:Y:S07]  /*4080*/  HMMA.16816.F32.BF16 R8, R16.reuse, R10, RZ ;  /* 0x0000000a1008723c */ /* 0x040fee00000418ff */
[----:B------:R-:W1:Y:S01]  /*4090*/  LDSM.16.M88.4 R88, [R3+0xc000] ;  /* 0x00c000000358783b */ /* 0x000e620000000200 */
[C---:B--2---:R-:W-:Y:S07]  /*40a0*/  HMMA.16816.F32.BF16 R12, R16.reuse, R68, RZ ;  /* 0x00000044100c723c */ /* 0x044fee00000418ff */
[----:B------:R-:W2:Y:S01]  /*40b0*/  LDSM.16.M88.4 R92, [R3+0xc800] ;  /* 0x00c80000035c783b */ /* 0x000ea20000000200 */
[----:B------:R-:W-:Y:S07]  /*40c0*/  HMMA.16816.F32.BF16 R16, R16, R70, RZ ;  /* 0x000000461010723c */ /* 0x000fee00000418ff */
[----:B------:R-:W-:Y:S01]  /*40d0*/  LDSM.16.M88.4 R68, [R0] ;  /* 0x000000000044783b */ /* 0x000fe20000000200 */
[C---:B---3--:R-:W-:Y:S07]  /*40e0*/  HMMA.16816.F32.BF16 R4, R72.reuse, R76, R4 ;  /* 0x0000004c4804723c */ /* 0x048fee0000041804 */
[----:B------:R-:W-:Y:S01]  /*40f0*/  LDSM.16.M88.4 R96, [R250+0xc800] ;  /* 0x00c80000fa60783b */ /* 0x000fe20000000200 */
[C---:B------:R-:W-:Y:S07]  /*4100*/  HMMA.16816.F32.BF16 R8, R72.reuse, R78, R8 ;  /* 0x0000004e4808723c */ /* 0x040fee0000041808 */
[----:B------:R-:W3:Y:S01]  /*4110*/  LDSM.16.M88.4 R76, [R250+0xc000] ;  /* 0x00c00000fa4c783b */ /* 0x000ee20000000200 */
[C---:B----4-:R-:W-:Y:S08]  /*4120*/  HMMA.16816.F32.BF16 R12, R72.reuse, R80, R12 ;  /* 0x00000050480c723c */ /* 0x050ff0000004180c */
[----:B------:R-:W-:Y:S01]  /*4130*/  HMMA.16816.F32.BF16 R16, R72, R82, R16 ;  /* 0x000000524810723c */ /* 0x000fe20000041810 */
[----:B------:R-:W-:Y:S07]  /*4140*/  LDSM.16.M88.4 R72, [R252+0x2000] ;  /* 0x00200000fc48783b */ /* 0x000fee0000000200 */
[C---:B-1----:R-:W-:Y:S01]  /*4150*/  HMMA.16816.F32.BF16 R4, R84.reuse, R88, R4 ;  /* 0x000000585404723c */ /* 0x042fe20000041804 */
[----:B------:R-:W1:Y:S07]  /*4160*/  LDSM.16.M88.4 R80, [R248+0xe000] ;  /* 0x00e00000f850783b */ /* 0x000e6e0000000200 */
[C---:B------:R-:W-:Y:S01]  /*4170*/  HMMA.16816.F32.BF16 R8, R84.reuse, R90, R8 ;  /* 0x0000005a5408723c */ /* 0x040fe20000041808 */
[----:B------:R-:W-:Y:S07]  /*4180*/  LDSM.16.M88.4 R88, [R2+0xe000] ;  /* 0x00e000000258783b */ /* 0x000fee0000000200 */
[C---:B--2---:R-:W-:Y:S08]  /*4190*/  HMMA.16816.F32.BF16 R12, R84.reuse, R92, R12 ;  /* 0x0000005c540c723c */ /* 0x044ff0000004180c */
[----:B------:R-:W-:Y:S01]  /*41a0*/  HMMA.16816.F32.BF16 R16, R84, R94, R16 ;  /* 0x0000005e5410723c */ /* 0x000fe20000041810 */
[----:B------:R-:W2:Y:S07]  /*41b0*/  LDSM.16.M88.4 R84, [R248+0xe800] ;  /* 0x00e80000f854783b */ /* 0x000eae0000000200 */
[C---:B---3--:R-:W-:Y:S01]  /*41c0*/  HMMA.16816.F32.BF16 R4, R68.reuse, R76, R4 ;  /* 0x0000004c4404723c */ /* 0x048fe20000041804 */
[----:B------:R-:W-:Y:S07]  /*41d0*/  LDSM.16.M88.4 R92, [R3+0xe000] ;  /* 0x00e00000035c783b */ /* 0x000fee0000000200 */
[C---:B------:R-:W-:Y:S01]  /*41e0*/  HMMA.16816.F32.BF16 R8, R68.reuse, R78, R8 ;  /* 0x0000004e4408723c */ /* 0x040fe20000041808 */
[----:B------:R-:W3:Y:S07]  /*41f0*/  LDSM.16.M88.4 R76, [R247+0x2000] ;  /* 0x00200000f74c783b */ /* 0x000eee0000000200 */
[C---:B------:R-:W-:Y:S08]  /*4200*/  HMMA.16816.F32.BF16 R12, R68.reuse, R96, R12 ;  /* 0x00000060440c723c */ /* 0x040ff0000004180c */
[----:B------:R-:W-:Y:S01]  /*4210*/  HMMA.16816.F32.BF16 R16, R68, R98, R16 ;  /* 0x000000624410723c */ /* 0x000fe20000041810 */
[----:B------:R-:W4:Y:S07]  /*4220*/  LDSM.16.M88.4 R68, [R2+0xe800] ;  /* 0x00e800000244783b */ /* 0x000f2e0000000200 */
[C---:B-1----:R-:W-:Y:S01]  /*4230*/  HMMA.16816.F32.BF16 R4, R72.reuse, R80, R4 ;  /* 0x000000504804723c */ /* 0x042fe20000041804 */
[----:B------:R-:W-:Y:S07]  /*4240*/  LDSM.16.M88.4 R96, [R3+0xe800] ;  /* 0x00e800000360783b */ /* 0x000fee0000000200 */
[C---:B------:R-:W-:Y:S01]  /*4250*/  HMMA.16816.F32.BF16 R8, R72.reuse, R82, R8 ;  /* 0x000000524808723c */ /* 0x040fe20000041808 */
[----:B------:R-:W1:Y:S07]  /*4260*/  LDSM.16.M88.4 R80, [R246+0x2000] ;  /* 0x00200000f650783b */ /* 0x000e6e0000000200 */
[C---:B--2---:R-:W-:Y:S08]  /*4270*/  HMMA.16816.F32.BF16 R12, R72.reuse, R84, R12 ;  /* 0x00000054480c723c */ /* 0x044ff0000004180c */
[----:B------:R-:W-:Y:S01]  /*4280*/  HMMA.16816.F32.BF16 R16, R72, R86, R16 ;  /* 0x000000564810723c */ /* 0x000fe20000041810 */
[----:B------:R-:W-:Y:S07]  /*4290*/  LDSM.16.M88.4 R72, [R0+0x2000] ;  /* 0x002000000048783b */ /* 0x000fee0000000200 */
[C---:B---3--:R-:W-:Y:S01]  /*42a0*/  HMMA.16816.F32.BF16 R4, R76.reuse, R88, R4 ;  /* 0x000000584c04723c */ /* 0x048fe20000041804 */
[----:B------:R-:W2:Y:S07]  /*42b0*/  LDSM.16.M88.4 R84, [R250+0xe000] ;  /* 0x00e00000fa54783b */ /* 0x000eae0000000200 */
[C---:B------:R-:W-:Y:S01]  /*42c0*/  HMMA.16816.F32.BF16 R8, R76.reuse, R90, R8 ;  /* 0x0000005a4c08723c */ /* 0x040fe20000041808 */
[----:B------:R-:W3:Y:S07]  /*42d0*/  LDSM.16.M88.4 R88, [R250+0xe800] ;  /* 0x00e80000fa58783b */ /* 0x000eee0000000200 */
[C---:B----4-:R-:W-:Y:S08]  /*42e0*/  HMMA.16816.F32.BF16 R12, R76.reuse, R68, R12 ;  /* 0x000000444c0c723c */ /* 0x050ff0000004180c */
[----:B------:R-:W-:Y:S01]  /*42f0*/  HMMA.16816.F32.BF16 R16, R76, R70, R16 ;  /* 0x000000464c10723c */ /* 0x000fe20000041810 */
[----:B------:R-:W-:Y:S07]  /*4300*/  LDSM.16.M88.4 R68, [R252+0x4000] ;  /* 0x00400000fc44783b */ /* 0x000fee0000000200 */
[C---:B-1----:R-:W-:Y:S01]  /*4310*/  HMMA.16816.F32.BF16 R4, R80.reuse, R92, R4 ;  /* 0x0000005c5004723c */ /* 0x042fe20000041804 */
[----:B------:R-:W1:Y:S07]  /*4320*/  LDSM.16.M88.4 R76, [R248+0x10000] ;  /* 0x01000000f84c783b */ /* 0x000e6e0000000200 */
[C---:B------:R-:W-:Y:S01]  /*4330*/  HMMA.16816.F32.BF16 R8, R80.reuse, R94, R8 ;  /* 0x0000005e5008723c */ /* 0x040fe20000041808 */
[----:B------:R-:W4:Y:S07]  /*4340*/  LDSM.16.M88.4 R92, [R248+0x10800] ;  /* 0x01080000f85c783b */ /* 0x000f2e0000000200 */
[C---:B------:R-:W-:Y:S08]  /*4350*/  HMMA.16816.F32.BF16 R12, R80.reuse, R96, R12 ;  /* 0x00000060500c723c */ /* 0x040ff0000004180c */
[----:B------:R-:W-:Y:S01]  /*4360*/  HMMA.16816.F32.BF16 R16, R80, R98, R16 ;  /* 0x000000625010723c */ /* 0x000fe20000041810 */
[----:B------:R-:W-:Y:S07]  /*4370*/  LDSM.16.M88.4 R96, [R2+0x10800] ;  /* 0x010800000260783b */ /* 0x000fee0000000200 */
[C---:B--2---:R-:W-:Y:S01]  /*4380*/  HMMA.16816.F32.BF16 R4, R72.reuse, R84, R4 ;  /* 0x000000544804723c */ /* 0x044fe20000041804 */
[----:B------:R-:W-:Y:S07]  /*4390*/  LDSM.16.M88.4 R80, [R247+0x4000] ;  /* 0x00400000f750783b */ /* 0x000fee0000000200 */
[C---:B------:R-:W-:Y:S01]  /*43a0*/  HMMA.16816.F32.BF16 R8, R72.reuse, R86, R8 ;  /* 0x000000564808723c */ /* 0x040fe20000041808 */
[----:B------:R2:W5:Y:S07]  /*43b0*/  LDSM.16.M88.4 R84, [R2+0x10000] ;  /* 0x010000000254783b */ /* 0x00056e0000000200 */
[C---:B---3--:R-:W-:Y:S08]  /*43c0*/  HMMA.16816.F32.BF16 R12, R72.reuse, R88, R12 ;  /* 0x00000058480c723c */ /* 0x048ff0000004180c */
[----:B------:R-:W-:Y:S01]  /*43d0*/  HMMA.16816.F32.BF16 R16, R72, R90, R16 ;  /* 0x0000005a4810723c */ /* 0x000fe20000041810 */
[----:B------:R-:W-:Y:S07]  /*43e0*/  LDSM.16.M88.4 R88, [R3+0x10800] ;  /* 0x010800000358783b */ /* 0x000fee0000000200 */
[C---:B-1----:R-:W-:Y:S01]  /*43f0*/  HMMA.16816.F32.BF16 R4, R68.reuse, R76, R4 ;  /* 0x0000004c4404723c */ /* 0x042fe20000041804 */
[----:B--2---:R-:W2:Y:S04]  /*4400*/  LDL.LU R2, [R1+0x50] ;  /* 0x0000500001027983 */ /* 0x004ea80000300800 */
[----:B------:R-:W3:Y:S03]  /*4410*/  LDL R247, [R1+0x64] ;  /* 0x0000640001f77983 */ /* 0x000ee60000100800 */
[C---:B------:R-:W-:Y:S01]  /*4420*/  HMMA.16816.F32.BF16 R8, R68.reuse, R78, R8 ;  /* 0x0000004e4408723c */ /* 0x040fe20000041808 */
[----:B------:R1:W-:Y:S07]  /*4430*/  LDSM.16.M88.4 R76, [R3+0x10000] ;  /* 0x01000000034c783b */ /* 0x0003ee0000000200 */
[C---:B----4-:R-:W-:Y:S01]  /*4440*/  HMMA.16816.F32.BF16 R12, R68.reuse, R92, R12 ;  /* 0x0000005c440c723c */ /* 0x050fe2000004180c */
[----:B------:R-:W4:Y:S06]  /*4450*/  LDL.64 R248, [R1+0x58] ;  /* 0x0000580001f87983 */ /* 0x000f2c0000100a00 */
[----:B------:R1:W1:Y:S01]  /*4460*/  LDSM.16.M88.4 R72, [R246+0x4000] ;  /* 0x00400000f648783b */ /* 0x0002620000000200 */
[----:B------:R-:W-:Y:S07]  /*4470*/  HMMA.16816.F32.BF16 R16, R68, R94, R16 ;  /* 0x0000005e4410723c */ /* 0x000fee0000041810 */
[----:B------:R-:W3:Y:S01]  /*4480*/  LDL R95, [R1+0x44] ;  /* 0x00004400015f7983 */ /* 0x000ee20000100800 */
[C---:B-----5:R-:W-:Y:S01]  /*4490*/  HMMA.16816.F32.BF16 R4, R80.reuse, R84, R4 ;  /* 0x000000545004723c */ /* 0x060fe20000041804 */
[----:B-1----:R-:W1:Y:S02]  /*44a0*/  S2R R3, SR_TID.X ;  /* 0x0000000000037919 */ /* 0x002e640000002100 */
[----:B------:R-:W5:Y:S05]  /*44b0*/  LDL R94, [R1+0x40] ;  /* 0x00004000015e7983 */ /* 0x000f6a0000100800 */
[C---:B------:R-:W-:Y:S01]  /*44c0*/  HMMA.16816.F32.BF16 R8, R80.reuse, R86, R8 ;  /* 0x000000565008723c */ /* 0x040fe20000041808 */
[----:B------:R1:W-:Y:S07]  /*44d0*/  LDSM.16.M88.4 R68, [R0+0x4000] ;  /* 0x004000000044783b */ /* 0x0003ee0000000200 */
[C---:B------:R-:W-:Y:S01]  /*44e0*/  HMMA.16816.F32.BF16 R12, R80.reuse, R96, R12 ;  /* 0x00000060500c723c */ /* 0x040fe2000004180c */
[----:B------:R-:W-:Y:S01]  /*44f0*/  IMAD.MOV.U32 R97, RZ, RZ, 0x3f ;  /* 0x0000003fff617424 */ /* 0x000fe200078e00ff */
[----:B------:R-:W1:Y:S06]  /*4500*/  LDSM.16.M88.4 R84, [R250+0x10000] ;  /* 0x01000000fa54783b */ /* 0x000e6c0000000200 */
[----:B------:R-:W-:Y:S01]  /*4510*/  HMMA.16816.F32.BF16 R16, R80, R98, R16 ;  /* 0x000000625010723c */ /* 0x000fe20000041810 */
[----:B------:R-:W-:Y:S01]  /*4520*/  IMAD.MOV.U32 R98, RZ, RZ, 0x10 ;  /* 0x00000010ff627424 */ /* 0x000fe200078e00ff */
[----:B------:R-:W1:Y:S04]  /*4530*/  S2R R246, SR_TID.X ;  /* 0x0000000000f67919 */ /* 0x000e680000002100 */
[----:B------:R-:W-:Y:S02]  /*4540*/  SEL R98, R98, 0xfffffff0, !P1 ;  /* 0xfffffff062627807 */ /* 0x000fe40004800000 */
[C---:B------:R-:W-:Y:S01]  /*4550*/  HMMA.16816.F32.BF16 R4, R72.reuse, R76, R4 ;  /* 0x0000004c4804723c */ /* 0x040fe20000041804 */
[----:B-1----:R-:W-:Y:S04]  /*4560*/  IMAD.U32 R0, RZ, RZ, UR44 ;  /* 0x0000002cff007e24 */ /* 0x002fe8000f8e00ff */
[----:B------:R-:W-:Y:S03]  /*4570*/  SHF.R.U32.HI R92, RZ, 0x7, R3 ;  /* 0x00000007ff5c7819 */ /* 0x000fe60000011603 */
[C---:B------:R-:W-:Y:S03]  /*4580*/  HMMA.16816.F32.BF16 R8, R72.reuse, R78, R8 ;  /* 0x0000004e4808723c */ /* 0x040fe60000041808 */
[----:B------:R-:W-:Y:S05]  /*4590*/  IMAD R0, R0, 0x2, R92 ;  /* 0x0000000200007824 */ /* 0x000fea00078e025c */
[C---:B------:R-:W-:Y:S08]  /*45a0*/  HMMA.16816.F32.BF16 R12, R72.reuse, R88, R12 ;  /* 0x00000058480c723c */ /* 0x040ff0000004180c */
[----:B------:R-:W-:Y:S01]  /*45b0*/  HMMA.16816.F32.BF16 R16, R72, R90, R16 ;  /* 0x0000005a4810723c */ /* 0x000fe20000041810 */
[----:B------:R1:W1:Y:S02]  /*45c0*/  LDSM.16.M88.4 R72, [R250+0x10800] ;  /* 0x01080000fa48783b */ /* 0x0002640000000200 */
[----:B------:R-:W-:Y:S05]  /*45d0*/  SHF.R.U32.HI R96, RZ, 0x2, R246 ;  /* 0x00000002ff607819 */ /* 0x000fea00000116f6 */
[C---:B------:R-:W-:Y:S08]  /*45e0*/  HMMA.16816.F32.BF16 R4, R68.reuse, R84, R4 ;  /* 0x000000544404723c */ /* 0x040ff00000041804 */
[C---:B------:R-:W-:Y:S01]  /*45f0*/  HMMA.16816.F32.BF16 R8, R68.reuse, R86, R8 ;  /* 0x000000564408723c */ /* 0x040fe20000041808 */
[----:B-1----:R-:W1:Y:S07]  /*4600*/  S2R R250, SR_TID.X ;  /* 0x0000000000fa7919 */ /* 0x002e6e0000002100 */
[C---:B------:R-:W-:Y:S08]  /*4610*/  HMMA.16816.F32.BF16 R12, R68.reuse, R72, R12 ;  /* 0x00000048440c723c */ /* 0x040ff0000004180c */
[----:B------:R-:W-:Y:S03]  /*4620*/  HMMA.16816.F32.BF16 R16, R68, R74, R16 ;  /* 0x0000004a4410723c */ /* 0x000fe60000041810 */
[----:B-1----:R-:W-:Y:S01]  /*4630*/  SHF.R.U32.HI R251, RZ, 0x1, R250 ;  /* 0x00000001fffb7819 */ /* 0x002fe200000116fa */
[----:B--2---:R-:W-:Y:S05]  /*4640*/  VIADD R2, R2, 0xfffffffc ;  /* 0xfffffffc02027836 */ /* 0x004fea0000000000 */
[----:B------:R1:W-:Y:S04]  /*4650*/  STL [R1+0x50], R2 ;  /* 0x0000500201007387 */ /* 0x0003e80000100800 */
[----:B------:R-:W2:Y:S04]  /*4660*/  LDL R93, [R1+0x4c] ;  /* 0x00004c00015d7983 */ /* 0x000ea80000100800 */
[----:B------:R-:W2:Y:S01]  /*4670*/  LDL R92, [R1+0x48] ;  /* 0x00004800015c7983 */ /* 0x000ea20000100800 */
[----:B----4-:R-:W-:Y:S03]  /*4680*/  LOP3.LUT R80, R0, UR17, R249, 0x96, !PT ;  /* 0x0000001100507c12 */ /* 0x010fe6000f8e96f9 */
[----:B------:R-:W4:Y:S02]  /*4690*/  LDL R99, [R1+0x60] ;  /* 0x0000600001637983 */ /* 0x000f240000100800 */
[----:B------:R-:W-:Y:S04]  /*46a0*/  IMAD.WIDE.U32 R80, R80, -0x326172a9, RZ ;  /* 0xcd9e8d5750507825 */ /* 0x000fe800078e00ff */
[----:B-1----:R-:W-:Y:S01]  /*46b0*/  IMAD.WIDE.U32 R2, R2, -0x326172a9, RZ ;  /* 0xcd9e8d5702027825 */ /* 0x002fe200078e00ff */
[----:B---3--:R-:W-:Y:S04]  /*46c0*/  LEA R78, P0, R95, R244, 0x2 ;  /* 0x000000f45f4e7211 */ /* 0x008fe800078010ff */
[----:B------:R-:W-:Y:S01]  /*46d0*/  LOP3.LUT R76, R247, UR19, R3, 0x96, !PT ;  /* 0x00000013f74c7c12 */ /* 0x000fe2000f8e9603 */
[----:B------:R-:W-:Y:S01]  /*46e0*/  IMAD.SHL.U32 R247, R246, 0x2, RZ ;  /* 0x00000002f6f77824 */ /* 0x000fe200078e00ff */
[----:B------:R-:W-:Y:S01]  /*46f0*/  LOP3.LUT R2, R2, UR57, R81, 0x96, !PT ;  /* 0x0000003902027c12 */ /* 0x000fe2000f8e9651 */
[----:B------:R-:W-:Y:S01]  /*4700*/  IMAD.U32 R3, RZ, RZ, UR44 ;  /* 0x0000002cff037e24 */ /* 0x000fe2000f8e00ff */
[----:B------:R-:W-:Y:S01]  /*4710*/  LEA.HI.X R79, R95, R245, RZ, 0x2, P0 ;  /* 0x000000f55f4f7211 */ /* 0x000fe200000f14ff */
[----:B------:R-:W-:Y:S01]  /*4720*/  IMAD.WIDE.U32 R82, R76, -0x2daee0ad, RZ ;  /* 0xd2511f534c527825 */ /* 0x000fe200078e00ff */
[----:B------:R-:W-:Y:S02]  /*4730*/  @!P4 LOP3.LUT R0, R247, 0x6, RZ, 0xc0, !PT ;  /* 0x00000006f700c812 */ /* 0x000fe400078ec0ff */
[----:B-----5:R-:W-:Y:S01]  /*4740*/  @!P4 VIADDMNMX R76, R94, -R97, UR40, PT ;  /* 0x000000285e4cce46 */ /* 0x020fe2000b800961 */
[----:B------:R-:W-:Y:S01]  /*4750*/  IMAD.WIDE.U32 R84, R2, -0x2daee0ad, RZ ;  /* 0xd2511f5302547825 */ /* 0x000fe200078e00ff */
[----:B------:R-:W-:Y:S02]  /*4760*/  @!P4 LOP3.LUT R0, R0, 0xe0, R96, 0xf8, !PT ;  /* 0x000000e00000c812 */ /* 0x000fe400078ef860 */
[----:B------:R-:W-:Y:S01]  /*4770*/  LOP3.LUT R88, R248, UR56, R83, 0x96, !PT ;  /* 0x00000038f8587c12 */ /* 0x000fe2000f8e9653 */
[----:B------:R-:W-:Y:S01]  /*4780*/  IMAD.MOV.U32 R95, RZ, RZ, 0x37 ;  /* 0x00000037ff5f7424 */ /* 0x000fe200078e00ff */
[----:B------:R-:W-:Y:S01]  /*4790*/  LOP3.LUT R82, R82, UR54, R85, 0x96, !PT ;  /* 0x0000003652527c12 */ /* 0x000fe2000f8e9655 */
[----:B------:R-:W-:Y:S01]  /*47a0*/  @!P4 IMAD R0, R3, 0x40, R0 ;  /* 0x000000400300c824 */ /* 0x000fe200078e0200 */
[----:B------:R-:W-:Y:S01]  /*47b0*/  LOP3.LUT R97, R247, 0x38, RZ, 0xc0, !PT ;  /* 0x00000038f7617812 */ /* 0x000fe200078ec0ff */
[----:B------:R-:W-:Y:S01]  /*47c0*/  IMAD.WIDE.U32 R88, R88, -0x326172a9, RZ ;  /* 0xcd9e8d5758587825 */ /* 0x000fe200078e00ff */
[----:B------:R-:W-:Y:S02]  /*47d0*/  @!P4 VIADDMNMX R77, R94, -R95, UR40, PT ;  /* 0x000000285e4dce46 */ /* 0x000fe4000b80095f */
[----:B------:R-:W-:Y:S01]  /*47e0*/  LOP3.LUT R97, R97, 0x20, R96, 0x78, !PT ;  /* 0x0000002061617812 */ /* 0x000fe200078e7860 */
[----:B------:R-:W-:Y:S01]  /*47f0*/  @!P4 VIADD R2, R0, 0x1 ;  /* 0x000000010002c836 */ /* 0x000fe20000000000 */
[----:B------:R-:W-:Y:S01]  /*4800*/  LOP3.LUT R81, R80, UR55, R89, 0x96, !PT ;  /* 0x0000003750517c12 */ /* 0x000fe2000f8e9659 */
[----:B------:R-:W-:Y:S02]  /*4810*/  @!P4 VIADD R80, R0, 0x8 ;  /* 0x000000080050c836 */ /* 0x000fe40000000000 */
[----:B------:R-:W-:Y:S01]  /*4820*/  IMAD.WIDE.U32 R82, R82, -0x326172a9, RZ ;  /* 0xcd9e8d5752527825 */ /* 0x000fe200078e00ff */
[CC--:B------:R-:W-:Y:S02]  /*4830*/  @!P4 ISETP.GE.AND P6, PT, R2.reuse, R76.reuse, PT ;  /* 0x0000004c0200c20c */ /* 0x0c0fe40003fc6270 */
[-C--:B------:R-:W-:Y:S01]  /*4840*/  @!P4 ISETP.GE.AND P5, PT, R2, R77.reuse, PT ;  /* 0x0000004d0200c20c */ /* 0x080fe20003fa6270 */
[----:B------:R-:W-:Y:S01]  /*4850*/  IMAD.WIDE.U32 R86, R81, -0x2daee0ad, RZ ;  /* 0xd2511f5351567825 */ /* 0x000fe200078e00ff */
[----:B------:R-:W-:Y:S02]  /*4860*/  @!P4 FSEL R5, R5, -INF , !P6 ;  /* 0xff8000000505c808 */ /* 0x000fe40007000000 */
[----:B------:R-:W-:Y:S01]  /*4870*/  @!P4 ISETP.GE.AND P6, PT, R0, R77, PT ;  /* 0x0000004d0000c20c */ /* 0x000fe20003fc6270 */
[----:B------:R-:W-:Y:S01]  /*4880*/  IMAD.SHL.U32 R248, R246, 0x20, RZ ;  /* 0x00000020f6f87824 */ /* 0x000fe200078e00ff */
[----:B------:R-:W-:Y:S01]  /*4890*/  LOP3.LUT R84, R84, UR50, R87, 0x96, !PT ;  /* 0x0000003254547c12 */ /* 0x000fe2000f8e9657 */
[----:B------:R-:W-:Y:S01]  /*48a0*/  IMAD.SHL.U32 R246, R246, 0x10, RZ ;  /* 0x00000010f6f67824 */ /* 0x000fe200078e00ff */
[----:B------:R-:W-:Y:S02]  /*48b0*/  @!P4 FSEL R6, R6, -INF , !P6 ;  /* 0xff8000000606c808 */ /* 0x000fe40007000000 */
[----:B------:R-:W-:Y:S02]  /*48c0*/  @!P4 FSEL R7, R7, -INF , !P5 ;  /* 0xff8000000707c808 */ /* 0x000fe40006800000 */
[----:B------:R-:W-:Y:S02]  /*48d0*/  LOP3.LUT R88, R88, UR52, R83, 0x96, !PT ;  /* 0x0000003458587c12 */ /* 0x000fe4000f8e9653 */
[----:B------:R-:W-:Y:S02]  /*48e0*/  LOP3.LUT R96, R248, 0xc00, RZ, 0xc0, !PT ;  /* 0x00000c00f8607812 */ /* 0x000fe400078ec0ff */
[----:B------:R-:W-:Y:S01]  /*48f0*/  LOP3.LUT R246, R246, 0x1c0, RZ, 0xc0, !PT ;  /* 0x000001c0f6f67812 */ /* 0x000fe200078ec0ff */
[----:B------:R-:W-:Y:S01]  /*4900*/  IMAD.WIDE.U32 R72, R88, -0x2daee0ad, RZ ;  /* 0xd2511f5358487825 */ /* 0x000fe200078e00ff */
[----:B------:R-:W-:Y:S01]  /*4910*/  LOP3.LUT R96, R96, 0x6, R247, 0xf8, !PT ;  /* 0x0000000660607812 */ /* 0x000fe200078ef8f7 */
[----:B------:R-:W1:Y:S03]  /*4920*/  S2R R248, SR_TID.X ;  /* 0x0000000000f87919 */ /* 0x000e660000002100 */
[----:B------:R-:W-:Y:S01]  /*4930*/  LOP3.LUT R96, R96, R97, R246, 0xfe, !PT ;  /* 0x0000006160607212 */ /* 0x000fe200078efef6 */
[----:B-1----:R-:W-:Y:S02]  /*4940*/  IMAD.SHL.U32 R249, R248, 0x8, RZ ;  /* 0x00000008f8f97824 */ /* 0x002fe400078e00ff */
[----:B------:R-:W-:Y:S05]  /*4950*/  IMAD.SHL.U32 R248, R250, 0x40, RZ ;  /* 0x00000040faf87824 */ /* 0x000fea00078e00ff */
[----:B------:R-:W-:Y:S04]  /*4960*/  LOP3.LUT R248, R248, 0x1c0, RZ, 0xc0, !PT ;  /* 0x000001c0f8f87812 */ /* 0x000fe800078ec0ff */
[----:B------:R-:W-:Y:S01]  /*4970*/  LOP3.LUT R248, R248, 0x38, R249, 0xf8, !PT ;  /* 0x00000038f8f87812 */ /* 0x000fe200078ef8f9 */
[C---:B------:R-:W-:Y:S02]  /*4980*/  IMAD.SHL.U32 R249, R250.reuse, 0x40, RZ ;  /* 0x00000040faf97824 */ /* 0x040fe400078e00ff */
[----:B------:R-:W-:Y:S01]  /*4990*/  IMAD.SHL.U32 R250, R250, 0x20, RZ ;  /* 0x00000020fafa7824 */ /* 0x000fe200078e00ff */
[----:B------:R-:W-:Y:S02]  /*49a0*/  LOP3.LUT R248, R248, 0x8, R251, 0x78, !PT ;  /* 0x00000008f8f87812 */ /* 0x000fe400078e78fb */
[----:B------:R-:W-:Y:S01]  /*49b0*/  LOP3.LUT R249, R249, 0x200, RZ, 0xc0, !PT ;  /* 0x00000200f9f97812 */ /* 0x000fe200078ec0ff */
[C---:B--2---:R-:W-:Y:S01]  /*49c0*/  FMUL.FTZ R3, R93.reuse, 1.4426950216293334961 ;  /* 0x3fb8aa3b5d037820 */ /* 0x044fe20000410000 */
[----:B------:R-:W-:Y:S01]  /*49d0*/  FSETP.NEU.FTZ.AND P3, PT, R93, -INF , PT ;  /* 0xff8000005d00780b */ /* 0x000fe20003f7d000 */
[----:B------:R-:W-:Y:S03]  /*49e0*/  FMUL.FTZ R2, R92, 1.4426950216293334961 ;  /* 0x3fb8aa3b5c027820 */ /* 0x000fe60000410000 */
[----:B------:R-:W-:Y:S02]  /*49f0*/  FSEL R3, R3, RZ, P3 ;  /* 0x000000ff03037208 */ /* 0x000fe40001800000 */
[-C--:B------:R-:W-:Y:S02]  /*4a00*/  @!P4 ISETP.GE.AND P3, PT, R0, R76.reuse, PT ;  /* 0x0000004c0000c20c */ /* 0x080fe40003f66270 */
[----:B------:R-:W-:Y:S01]  /*4a10*/  FSETP.NEU.FTZ.AND P0, PT, R92, -INF , PT ;  /* 0xff8000005c00780b */ /* 0x000fe20003f1d000 */
[--C-:B------:R-:W-:Y:S01]  /*4a20*/  FFMA.FTZ R5, R5, UR15, -R3.reuse ;  /* 0x0000000f05057c23 */ /* 0x100fe20008010803 */
[----:B------:R-:W-:Y:S02]  /*4a30*/  @!P4 FSEL R4, R4, -INF , !P3 ;  /* 0xff8000000404c808 */ /* 0x000fe40005800000 */
[----:B------:R-:W-:Y:S01]  /*4a40*/  FSEL R2, R2, RZ, P0 ;  /* 0x000000ff02027208 */ /* 0x000fe20000000000 */
[----:B------:R-:W1:Y:S01]  /*4a50*/  MUFU.EX2 R93, R5 ;  /* 0x00000005005d7308 */ /* 0x000e620000000800 */
[-C--:B------:R-:W-:Y:S01]  /*4a60*/  @!P4 ISETP.GE.AND P0, PT, R80, R76.reuse, PT ;  /* 0x0000004c5000c20c */ /* 0x080fe20003f06270 */
[--C-:B------:R-:W-:Y:S01]  /*4a70*/  FFMA.FTZ R4, R4, UR15, -R3.reuse ;  /* 0x0000000f04047c23 */ /* 0x100fe20008010803 */
[-C--:B------:R-:W-:Y:S01]  /*4a80*/  @!P4 ISETP.GE.AND P3, PT, R80, R77.reuse, PT ;  /* 0x0000004d5000c20c */ /* 0x080fe20003f66270 */
[----:B------:R-:W-:Y:S01]  /*4a90*/  @!P4 VIADD R80, R0, 0x9 ;  /* 0x000000090050c836 */ /* 0x000fe20000000000 */
[----:B------:R-:W-:Y:S01]  /*4aa0*/  @!P4 FSEL R8, R8, -INF , !P0 ;  /* 0xff8000000808c808 */ /* 0x000fe20004000000 */
[--C-:B------:R-:W-:Y:S01]  /*4ab0*/  FFMA.FTZ R6, R6, UR15, -R2.reuse ;  /* 0x0000000f06067c23 */ /* 0x100fe20008010802 */
[----:B------:R-:W-:Y:S03]  /*4ac0*/  @!P4 FSEL R10, R10, -INF , !P3 ;  /* 0xff8000000a0ac808 */ /* 0x000fe60005800000 */
[----:B------:R2:W-:Y:S01]  /*4ad0*/  MUFU.EX2 R95, R4 ;  /* 0x00000004005f7308 */ /* 0x0005e20000000800 */
[CC--:B------:R-:W-:Y:S01]  /*4ae0*/  @!P4 ISETP.GE.AND P6, PT, R80.reuse, R76.reuse, PT ;  /* 0x0000004c5000c20c */ /* 0x0c0fe20003fc6270 */
[--C-:B------:R-:W-:Y:S01]  /*4af0*/  FFMA.FTZ R7, R7, UR15, -R2.reuse ;  /* 0x0000000f07077c23 */ /* 0x100fe20008010802 */
[-C--:B------:R-:W-:Y:S01]  /*4b00*/  @!P4 ISETP.GE.AND P5, PT, R80, R77.reuse, PT ;  /* 0x0000004d5000c20c */ /* 0x080fe20003fa6270 */
[----:B------:R-:W-:Y:S01]  /*4b10*/  @!P4 VIADD R80, R0, 0x11 ;  /* 0x000000110050c836 */ /* 0x000fe20000000000 */
[----:B------:R-:W-:Y:S01]  /*4b20*/  @!P4 FSEL R9, R9, -INF , !P6 ;  /* 0xff8000000909c808 */ /* 0x000fe20007000000 */
[--C-:B------:R-:W-:Y:S01]  /*4b30*/  FFMA.FTZ R10, R10, UR15, -R2.reuse ;  /* 0x0000000f0a0a7c23 */ /* 0x100fe20008010802 */
[----:B------:R-:W-:Y:S03]  /*4b40*/  @!P4 FSEL R11, R11, -INF , !P5 ;  /* 0xff8000000b0bc808 */ /* 0x000fe60006800000 */
[----:B------:R3:W5:Y:S01]  /*4b50*/  MUFU.EX2 R94, R6 ;  /* 0x00000006005e7308 */ /* 0x0007620000000800 */
[CC--:B------:R-:W-:Y:S01]  /*4b60*/  @!P4 ISETP.GE.AND P3, PT, R80.reuse, R76.reuse, PT ;  /* 0x0000004c5000c20c */ /* 0x0c0fe20003f66270 */
[--C-:B------:R-:W-:Y:S01]  /*4b70*/  FFMA.FTZ R9, R9, UR15, -R3.reuse ;  /* 0x0000000f09097c23 */ /* 0x100fe20008010803 */
[-C--:B------:R-:W-:Y:S01]  /*4b80*/  @!P4 ISETP.GE.AND P5, PT, R80, R77.reuse, PT ;  /* 0x0000004d5000c20c */ /* 0x080fe20003fa6270 */
[----:B------:R-:W-:Y:S01]  /*4b90*/  FFMA.FTZ R8, R8, UR15, -R3 ;  /* 0x0000000f08087c23 */ /* 0x000fe20008010803 */
[----:B------:R-:W-:Y:S01]  /*4ba0*/  @!P4 FSEL R13, R13, -INF , !P3 ;  /* 0xff8000000d0dc808 */ /* 0x000fe20005800000 */
[--C-:B------:R-:W-:Y:S01]  /*4bb0*/  FFMA.FTZ R11, R11, UR15, -R2.reuse ;  /* 0x0000000f0b0b7c23 */ /* 0x100fe20008010802 */
[----:B------:R-:W-:Y:S03]  /*4bc0*/  LOP3.LUT R80, R86, UR48, R73, 0x96, !PT ;  /* 0x0000003056507c12 */ /* 0x000fe6000f8e9649 */
[----:B------:R1:W-:Y:S01]  /*4bd0*/  MUFU.EX2 R92, R7 ;  /* 0x00000007005c7308 */ /* 0x0003e20000000800 */
[----:B--2---:R-:W-:Y:S01]  /*4be0*/  @!P4 VIADD R4, R0, 0x10 ;  /* 0x000000100004c836 */ /* 0x004fe20000000000 */
[----:B------:R-:W-:Y:S01]  /*4bf0*/  @!P4 FSEL R15, R15, -INF , !P5 ;  /* 0xff8000000f0fc808 */ /* 0x000fe20006800000 */
[----:B------:R-:W-:Y:S01]  /*4c00*/  FFMA.FTZ R13, R13, UR15, -R3 ;  /* 0x0000000f0d0d7c23 */ /* 0x000fe20008010803 */
[----:B------:R-:W-:Y:S01]  /*4c10*/  IMAD.WIDE.U32 R80, R80, -0x326172a9, RZ ;  /* 0xcd9e8d5750507825 */ /* 0x000fe200078e00ff */
[----:B----4-:R-:W-:Y:S02]  /*4c20*/  LEA R252, R99, UR4, 0x1 ;  /* 0x0000000463fc7c11 */ /* 0x010fe4000f8e08ff */
[CC--:B------:R-:W-:Y:S03]  /*4c30*/  @!P4 ISETP.GE.AND P0, PT, R4.reuse, R76.reuse, PT ;  /* 0x0000004c0400c20c */ /* 0x0c0fe60003f06270 */
[----:B------:R2:W-:Y:S01]  /*4c40*/  MUFU.EX2 R90, R9 ;  /* 0x00000009005a7308 */ /* 0x0005e20000000800 */
[-C--:B------:R-:W-:Y:S01]  /*4c50*/  @!P4 ISETP.GE.AND P6, PT, R4, R77.reuse, PT ;  /* 0x0000004d0400c20c */ /* 0x080fe20003fc6270 */
[----:B------:R-:W-:Y:S01]  /*4c60*/  IMAD.WIDE.U32 R4, R84, -0x326172a9, RZ ;  /* 0xcd9e8d5754047825 */ /* 0x000fe200078e00ff */
[----:B------:R-:W-:Y:S02]  /*4c70*/  @!P4 FSEL R12, R12, -INF , !P0 ;  /* 0xff8000000c0cc808 */ /* 0x000fe40004000000 */
[----:B------:R-:W-:Y:S01]  /*4c80*/  @!P4 FSEL R14, R14, -INF , !P6 ;  /* 0xff8000000e0ec808 */ /* 0x000fe20007000000 */
[--C-:B------:R-:W-:Y:S01]  /*4c90*/  FFMA.FTZ R15, R15, UR15, -R2.reuse ;  /* 0x0000000f0f0f7c23 */ /* 0x100fe20008010802 */
[----:B------:R-:W-:Y:S01]  /*4ca0*/  LOP3.LUT R82, R82, UR49, R5, 0x96, !PT ;  /* 0x0000003152527c12 */ /* 0x000fe2000f8e9605 */
[----:B------:R-:W-:Y:S01]  /*4cb0*/  @!P4 VIADD R5, R0, 0x18 ;  /* 0x000000180005c836 */ /* 0x000fe20000000000 */
[----:B---3--:R-:W-:Y:S01]  /*4cc0*/  LOP3.LUT R6, R4, UR45, R81, 0x96, !PT ;  /* 0x0000002d04067c12 */ /* 0x008fe2000f8e9651 */
[----:B------:R-:W-:Y:S01]  /*4cd0*/  @!P4 VIADD R0, R0, 0x19 ;  /* 0x000000190000c836 */ /* 0x000fe20000000000 */
[----:B------:R3:W-:Y:S01]  /*4ce0*/  MUFU.EX2 R89, R10 ;  /* 0x0000000a00597308 */ /* 0x0007e20000000800 */
[----:B------:R-:W-:Y:S01]  /*4cf0*/  IMAD.WIDE.U32 R82, R82, -0x2daee0ad, RZ ;  /* 0xd2511f5352527825 */ /* 0x000fe200078e00ff */
[CC--:B------:R-:W-:Y:S02]  /*4d00*/  @!P4 ISETP.GE.AND P0, PT, R5.reuse, R76.reuse, PT ;  /* 0x0000004c0500c20c */ /* 0x0c0fe40003f06270 */
[----:B------:R-:W-:Y:S01]  /*4d10*/  @!P4 ISETP.GE.AND P3, PT, R0, R76, PT ;  /* 0x0000004c0000c20c */ /* 0x000fe20003f66270 */
[----:B-1----:R-:W-:Y:S01]  /*4d20*/  IMAD.WIDE.U32 R6, R6, -0x2daee0ad, RZ ;  /* 0xd2511f5306067825 */ /* 0x002fe200078e00ff */
[----:B------:R-:W4:Y:S01]  /*4d30*/  LDL R76, [R1+0x1c] ;  /* 0x00001c00014c7983 */ /* 0x000f220000100800 */
[-C--:B------:R-:W-:Y:S03]  /*4d40*/  @!P4 ISETP.GE.AND P6, PT, R5, R77.reuse, PT ;  /* 0x0000004d0500c20c */ /* 0x080fe60003fc6270 */
[----:B------:R1:W5:Y:S01]  /*4d50*/  MUFU.EX2 R91, R8 ;  /* 0x00000008005b7308 */ /* 0x0003620000000800 */
[----:B------:R-:W-:Y:S01]  /*4d60*/  LOP3.LUT R72, R72, UR42, R83, 0x96, !PT ;  /* 0x0000002a48487c12 */ /* 0x000fe2000f8e9653 */
[----:B------:R-:W-:Y:S01]  /*4d70*/  FFMA.FTZ R12, R12, UR15, -R3 ;  /* 0x0000000f0c0c7c23 */ /* 0x000fe20008010803 */
[----:B------:R-:W-:Y:S01]  /*4d80*/  @!P4 ISETP.GE.AND P5, PT, R0, R77, PT ;  /* 0x0000004d0000c20c */ /* 0x000fe20003fa6270 */
[----:B------:R-:W-:Y:S01]  /*4d90*/  FFMA.FTZ R14, R14, UR15, -R2 ;  /* 0x0000000f0e0e7c23 */ /* 0x000fe20008010802 */
[----:B------:R-:W-:Y:S01]  /*4da0*/  LOP3.LUT R0, R82, UR23, R7, 0x96, !PT ;  /* 0x0000001752007c12 */ /* 0x000fe2000f8e9607 */
[----:B------:R-:W-:Y:S01]  /*4db0*/  IMAD.WIDE.U32 R4, R72, -0x326172a9, RZ ;  /* 0xcd9e8d5748047825 */ /* 0x000fe200078e00ff */
[----:B------:R-:W-:Y:S03]  /*4dc0*/  @!P4 FSEL R17, R17, -INF , !P3 ;  /* 0xff8000001111c808 */ /* 0x000fe60005800000 */
[----:B------:R-:W5:Y:S01]  /*4dd0*/  MUFU.EX2 R88, R11 ;  /* 0x0000000b00587308 */ /* 0x000f620000000800 */
[----:B------:R-:W-:Y:S01]  /*4de0*/  @!P4 FSEL R19, R19, -INF , !P5 ;  /* 0xff8000001313c808 */ /* 0x000fe20006800000 */
[----:B------:R-:W-:Y:S01]  /*4df0*/  IMAD.MOV.U32 R99, RZ, RZ, 0x40 ;  /* 0x00000040ff637424 */ /* 0x000fe200078e00ff */
[----:B------:R-:W-:Y:S02]  /*4e00*/  LOP3.LUT R5, R80, UR29, R5, 0x96, !PT ;  /* 0x0000001d50057c12 */ /* 0x000fe4000f8e9605 */
[C---:B------:R-:W-:Y:S02]  /*4e10*/  PRMT R69, R4.reuse, 0x7771, RZ ;  /* 0x0000777104457816 */ /* 0x040fe400000000ff */
[----:B------:R-:W-:Y:S03]  /*4e20*/  LOP3.LUT R7, R5, 0xffff, RZ, 0xc0, !PT ;  /* 0x0000ffff05077812 */ /* 0x000fe600078ec0ff */
[----:B------:R-:W5:Y:S01]  /*4e30*/  MUFU.EX2 R84, R13 ;  /* 0x0000000d00547308 */ /* 0x000f620000000800 */
[C---:B------:R-:W-:Y:S02]  /*4e40*/  PRMT R68, R4.reuse, 0x7772, RZ ;  /* 0x0000777204447816 */ /* 0x040fe400000000ff */
[----:B------:R-:W-:Y:S02]  /*4e50*/  SHF.R.U32.HI R7, RZ, 0x8, R7 ;  /* 0x00000008ff077819 */ /* 0x000fe40000011607 */
[C---:B--2---:R-:W-:Y:S02]  /*4e60*/  PRMT R9, R4.reuse, 0x7770, RZ ;  /* 0x0000777004097816 */ /* 0x044fe400000000ff */
[----:B---3--:R-:W-:Y:S03]  /*4e70*/  PRMT R10, R4, 0x7773, RZ ;  /* 0x00007773040a7816 */ /* 0x008fe600000000ff */
[----:B------:R-:W-:Y:S01]  /*4e80*/  MUFU.EX2 R86, R14 ;  /* 0x0000000e00567308 */ /* 0x000fe20000000800 */
[----:B------:R-:W-:Y:S02]  /*4e90*/  LOP3.LUT R4, R7, 0xffff, RZ, 0xc0, !PT ;  /* 0x0000ffff07047812 */ /* 0x000fe400078ec0ff */
[C---:B-1----:R-:W-:Y:S02]  /*4ea0*/  LOP3.LUT R8, R5.reuse, 0xff, RZ, 0xc0, !PT ;  /* 0x000000ff05087812 */ /* 0x042fe400078ec0ff */
[----:B------:R-:W-:Y:S02]  /*4eb0*/  ISETP.LE.U32.AND P3, PT, R4, UR14, PT ;  /* 0x0000000e04007c0c */ /* 0x000fe4000bf63070 */
[----:B------:R-:W-:Y:S03]  /*4ec0*/  PRMT R4, R5, 0x7632, R4 ;  /* 0x0000763205047816 */ /* 0x000fe60000000004 */
[----:B------:R-:W1:Y:S01]  /*4ed0*/  MUFU.EX2 R87, R12 ;  /* 0x0000000c00577308 */ /* 0x000e620000000800 */
[----:B------:R-:W-:Y:S02]  /*4ee0*/  @!P4 FSEL R16, R16, -INF , !P0 ;  /* 0xff8000001010c808 */ /* 0x000fe40004000000 */
[----:B------:R-:W-:Y:S02]  /*4ef0*/  LOP3.LUT R4, R4, 0xff, RZ, 0xc0, !PT ;  /* 0x000000ff04047812 */ /* 0x000fe400078ec0ff */
[----:B------:R-:W-:Y:S01]  /*4f00*/  @!P4 FSEL R18, R18, -INF , !P6 ;  /* 0xff8000001212c808 */ /* 0x000fe20007000000 */
[--C-:B------:R-:W-:Y:S01]  /*4f10*/  FFMA.FTZ R16, R16, UR15, -R3.reuse ;  /* 0x0000000f10107c23 */ /* 0x100fe20008010803 */
[----:B------:R-:W-:Y:S01]  /*4f20*/  ISETP.LE.U32.AND P6, PT, R4, UR14, PT ;  /* 0x0000000e04007c0c */ /* 0x000fe2000bfc3070 */
[----:B------:R-:W-:Y:S01]  /*4f30*/  FFMA.FTZ R3, R17, UR15, -R3 ;  /* 0x0000000f11037c23 */ /* 0x000fe20008010803 */
[----:B------:R-:W-:Y:S01]  /*4f40*/  ISETP.LE.U32.AND P4, PT, R9, UR14, PT ;  /* 0x0000000e09007c0c */ /* 0x000fe2000bf83070 */
[----:B------:R-:W-:Y:S01]  /*4f50*/  @!P3 FADD.FTZ R93, -R93, -RZ ;  /* 0x800000ff5d5db221 */ /* 0x000fe20000010100 */
[----:B------:R-:W-:Y:S01]  /*4f60*/  ISETP.LE.U32.AND P0, PT, R8, UR14, PT ;  /* 0x0000000e08007c0c */ /* 0x000fe2000bf03070 */
[----:B------:R2:W3:Y:S01]  /*4f70*/  MUFU.EX2 R80, R3 ;  /* 0x0000000300507308 */ /* 0x0004e20000000800 */
[----:B------:R-:W-:Y:S01]  /*4f80*/  LOP3.LUT R4, R0, 0xffff, RZ, 0xc0, !PT ;  /* 0x0000ffff00047812 */ /* 0x000fe200078ec0ff */
[--C-:B------:R-:W-:Y:S01]  /*4f90*/  FFMA.FTZ R18, R18, UR15, -R2.reuse ;  /* 0x0000000f12127c23 */ /* 0x100fe20008010802 */
[----:B------:R-:W-:Y:S01]  /*4fa0*/  SHF.R.U32.HI R5, RZ, 0x18, R5 ;  /* 0x00000018ff057819 */ /* 0x000fe20000011605 */
[----:B------:R-:W-:Y:S01]  /*4fb0*/  FFMA.FTZ R2, R19, UR15, -R2 ;  /* 0x0000000f13027c23 */ /* 0x000fe20008010802 */
[----:B------:R-:W-:Y:S02]  /*4fc0*/  SHF.R.U32.HI R4, RZ, 0x8, R4 ;  /* 0x00000008ff047819 */ /* 0x000fe40000011604 */
[----:B------:R-:W-:Y:S01]  /*4fd0*/  ISETP.LE.U32.AND P5, PT, R5, UR14, PT ;  /* 0x0000000e05007c0c */ /* 0x000fe2000bfa3070 */
[----:B-----5:R-:W-:Y:S01]  /*4fe0*/  @!P6 FADD.FTZ R94, -R94, -RZ ;  /* 0x800000ff5e5ee221 */ /* 0x020fe20000010100 */
[----:B------:R-:W-:Y:S01]  /*4ff0*/  LOP3.LUT R4, R4, 0xffff, RZ, 0xc0, !PT ;  /* 0x0000ffff04047812 */ /* 0x000fe200078ec0ff */
[----:B------:R-:W-:Y:S01]  /*5000*/  @!P4 FADD.FTZ R91, -R91, -RZ ;  /* 0x800000ff5b5bc221 */ /* 0x000fe20000010100 */
[----:B------:R-:W-:Y:S01]  /*5010*/  ISETP.GT.U32.AND P6, PT, R10, UR14, PT ;  /* 0x0000000e0a007c0c */ /* 0x000fe2000bfc4070 */
[----:B------:R-:W-:Y:S01]  /*5020*/  @!P0 FADD.FTZ R95, -R95, -RZ ;  /* 0x800000ff5f5f8221 */ /* 0x000fe20000010100 */
[----:B------:R-:W-:Y:S01]  /*5030*/  ISETP.LE.U32.AND P4, PT, R4, UR14, PT ;  /* 0x0000000e04007c0c */ /* 0x000fe2000bf83070 */
[----:B------:R-:W-:Y:S01]  /*5040*/  MUFU.EX2 R85, R15 ;  /* 0x0000000f00557308 */ /* 0x000fe20000000800 */
[----:B------:R-:W-:Y:S02]  /*5050*/  ISETP.GT.U32.AND P0, PT, R69, UR14, PT ;  /* 0x0000000e45007c0c */ /* 0x000fe4000bf04070 */
[----:B------:R-:W-:Y:S02]  /*5060*/  ISETP.GT.U32.AND P3, PT, R68, UR14, PT ;  /* 0x0000000e44007c0c */ /* 0x000fe4000bf64070 */
[----:B------:R-:W-:Y:S01]  /*5070*/  LOP3.LUT R5, R0, 0xff, RZ, 0xc0, !PT ;  /* 0x000000ff00057812 */ /* 0x000fe200078ec0ff */
[----:B------:R-:W-:Y:S01]  /*5080*/  @!P5 FADD.FTZ R92, -R92, -RZ ;  /* 0x800000ff5c5cd221 */ /* 0x000fe20000010100 */
[----:B------:R-:W-:Y:S03]  /*5090*/  PRMT R7, R6, 0x7771, RZ ;  /* 0x0000777106077816 */ /* 0x000fe600000000ff */
[----:B------:R5:W3:Y:S01]  /*50a0*/  MUFU.EX2 R81, R2 ;  /* 0x0000000200517308 */ /* 0x000ae20000000800 */
[----:B------:R-:W-:Y:S01]  /*50b0*/  ISETP.LE.U32.AND P5, PT, R5, UR14, PT ;  /* 0x0000000e05007c0c */ /* 0x000fe2000bfa3070 */
[----:B------:R-:W-:Y:S01]  /*50c0*/  @P6 FADD.FTZ R88, -R88, -RZ ;  /* 0x800000ff58586221 */ /* 0x000fe20000010100 */
[----:B------:R-:W-:Y:S01]  /*50d0*/  PRMT R5, R0, 0x7632, R5 ;  /* 0x0000763200057816 */ /* 0x000fe20000000005 */
[----:B------:R-:W-:Y:S01]  /*50e0*/  @!P4 FADD.FTZ R84, -R84, -RZ ;  /* 0x800000ff5454c221 */ /* 0x000fe20000010100 */
[----:B------:R-:W-:Y:S01]  /*50f0*/  PRMT R8, R6, 0x7770, RZ ;  /* 0x0000777006087816 */ /* 0x000fe200000000ff */
[----:B------:R-:W-:Y:S01]  /*5100*/  @P0 FADD.FTZ R90, -R90, -RZ ;  /* 0x800000ff5a5a0221 */ /* 0x000fe20000010100 */
[C---:B------:R-:W-:Y:S01]  /*5110*/  PRMT R11, R6.reuse, 0x7772, RZ ;  /* 0x00007772060b7816 */ /* 0x040fe200000000ff */
[----:B------:R-:W-:Y:S01]  /*5120*/  @P3 FADD.FTZ R89, -R89, -RZ ;  /* 0x800000ff59593221 */ /* 0x000fe20000010100 */
[----:B------:R-:W-:Y:S01]  /*5130*/  PRMT R6, R6, 0x7773, RZ ;  /* 0x0000777306067816 */ /* 0x000fe200000000ff */
[----:B------:R-:W-:Y:S01]  /*5140*/  MUFU.EX2 R82, R16 ;  /* 0x0000001000527308 */ /* 0x000fe20000000800 */
[----:B------:R-:W-:Y:S02]  /*5150*/  LOP3.LUT R4, R5, 0xff, RZ, 0xc0, !PT ;  /* 0x000000ff05047812 */ /* 0x000fe400078ec0ff */
[----:B--2---:R-:W-:Y:S01]  /*5160*/  SHF.R.U32.HI R3, RZ, 0x18, R0 ;  /* 0x00000018ff037819 */ /* 0x004fe20000011600 */
[----:B-1----:R-:W-:Y:S01]  /*5170*/  @!P5 FADD.FTZ R87, -R87, -RZ ;  /* 0x800000ff5757d221 */ /* 0x002fe20000010100 */
[----:B------:R-:W-:Y:S02]  /*5180*/  ISETP.GT.U32.AND P6, PT, R7, UR14, PT ;  /* 0x0000000e07007c0c */ /* 0x000fe4000bfc4070 */
[----:B------:R-:W-:Y:S03]  /*5190*/  LEA R0, R96, UR5, 0x1 ;  /* 0x0000000560007c11 */ /* 0x000fe6000f8e08ff */
[----:B------:R-:W1:Y:S01]  /*51a0*/  MUFU.EX2 R83, R18 ;  /* 0x0000001200537308 */ /* 0x000e620000000800 */
[----:B------:R-:W-:Y:S01]  /*51b0*/  ISETP.GT.U32.AND P4, PT, R6, UR14, PT ;  /* 0x0000000e06007c0c */ /* 0x000fe2000bf84070 */
[----:B-----5:R-:W2:Y:S01]  /*51c0*/  LDG.E R2, desc[UR36][R78.64] ;  /* 0x000000244e027981 */ /* 0x020ea2000c1e1900 */
[----:B------:R-:W-:Y:S01]  /*51d0*/  LEA R96, R96, UR4, 0x1 ;  /* 0x0000000460607c11 */ /* 0x000fe2000f8e08ff */
[----:B------:R-:W-:Y:S01]  /*51e0*/  IMAD.IADD R97, R0, 0x1, R98 ;  /* 0x0000000100617824 */ /* 0x000fe200078e0262 */
[----:B------:R-:W-:Y:S02]  /*51f0*/  F2FP.RELU.BF16.F32.PACK_AB R7, R93, R95 ;  /* 0x0000005f5d07723e */ /* 0x000fe400000018ff */
[----:B------:R-:W-:Y:S02]  /*5200*/  F2FP.RELU.BF16.F32.PACK_AB R6, R92, R94 ;  /* 0x0000005e5c06723e */ /* 0x000fe400000018ff */
[----:B------:R-:W-:Y:S01]  /*5210*/  ISETP.LE.U32.AND P3, PT, R4, UR14, PT ;  /* 0x0000000e04007c0c */ /* 0x000fe2000bf63070 */
[----:B------:R-:W-:Y:S01]  /*5220*/  STS [R96+0x14000], R7 ;  /* 0x0140000760007388 */ /* 0x000fe20000000800 */
[----:B------:R-:W-:Y:S01]  /*5230*/  F2FP.RELU.BF16.F32.PACK_AB R5, R90, R91 ;  /* 0x0000005b5a05723e */ /* 0x000fe200000018ff */
[----:B---3--:R-:W-:Y:S01]  /*5240*/  @P6 FADD.FTZ R80, -R80, -RZ ;  /* 0x800000ff50506221 */ /* 0x008fe20000010100 */
[----:B------:R-:W-:Y:S01]  /*5250*/  F2FP.RELU.BF16.F32.PACK_AB R4, R88, R89 ;  /* 0x000000595804723e */ /* 0x000fe200000018ff */
[----:B------:R3:W-:Y:S01]  /*5260*/  STS [R96+0x14400], R6 ;  /* 0x0144000660007388 */ /* 0x0007e20000000800 */
[----:B------:R-:W-:Y:S01]  /*5270*/  ISETP.GT.U32.AND P5, PT, R11, UR14, PT ;  /* 0x0000000e0b007c0c */ /* 0x000fe2000bfa4070 */
[----:B------:R-:W-:Y:S01]  /*5280*/  @P4 FADD.FTZ R81, -R81, -RZ ;  /* 0x800000ff51514221 */ /* 0x000fe20000010100 */
[----:B------:R-:W-:Y:S01]  /*5290*/  ISETP.LE.U32.AND P0, PT, R8, UR14, PT ;  /* 0x0000000e08007c0c */ /* 0x000fe2000bf03070 */
[----:B------:R5:W-:Y:S01]  /*52a0*/  STS [R97], R5 ;  /* 0x0000000561007388 */ /* 0x000be20000000800 */
[----:B------:R-:W-:Y:S02]  /*52b0*/  SEL R99, R99, 0xffffffc0, !P1 ;  /* 0xffffffc063637807 */ /* 0x000fe40004800000 */
[----:B------:R-:W-:Y:S01]  /*52c0*/  FSETP.GE.FTZ.AND P4, PT, R90, RZ, PT ;  /* 0x000000ff5a00720b */ /* 0x000fe20003f96000 */
[----:B------:R5:W-:Y:S01]  /*52d0*/  STS [R97+0x400], R4 ;  /* 0x0004000461007388 */ /* 0x000be20000000800 */
[----:B------:R-:W-:Y:S01]  /*52e0*/  @!P3 FADD.FTZ R86, -R86, -RZ ;  /* 0x800000ff5656b221 */ /* 0x000fe20000010100 */
[----:B------:R-:W-:Y:S01]  /*52f0*/  ISETP.LE.U32.AND P3, PT, R3, UR14, PT ;  /* 0x0000000e03007c0c */ /* 0x000fe2000bf63070 */
[C---:B------:R-:W-:Y:S02]  /*5300*/  VIADD R3, R0.reuse, 0x20 ;  /* 0x0000002000037836 */ /* 0x040fe40000000000 */
[----:B------:R-:W-:Y:S02]  /*5310*/  @P2 VIADD R3, R0, 0xffffffe0 ;  /* 0xffffffe000032836 */ /* 0x000fe40000000000 */
[----:B-1----:R-:W-:Y:S01]  /*5320*/  @P5 FADD.FTZ R83, -R83, -RZ ;  /* 0x800000ff53535221 */ /* 0x002fe20000010100 */
[--C-:B------:R-:W-:Y:S02]  /*5330*/  IMAD.IADD R245, R99, 0x1, R252.reuse ;  /* 0x0000000163f57824 */ /* 0x100fe400078e02fc */
[----:B------:R-:W-:Y:S01]  /*5340*/  @!P0 FADD.FTZ R82, -R82, -RZ ;  /* 0x800000ff52528221 */ /* 0x000fe20000010100 */
[----:B------:R-:W-:Y:S01]  /*5350*/  IMAD.IADD R98, R98, 0x1, R3 ;  /* 0x0000000162627824 */ /* 0x000fe200078e0203 */
[----:B------:R-:W-:Y:S02]  /*5360*/  FSETP.GE.FTZ.AND P0, PT, R93, RZ, PT ;  /* 0x000000ff5d00720b */ /* 0x000fe40003f16000 */
[----:B------:R-:W-:Y:S02]  /*5370*/  F2FP.RELU.BF16.F32.PACK_AB R0, R81, R83 ;  /* 0x000000535100723e */ /* 0x000fe400000018ff */
[----:B------:R-:W-:Y:S01]  /*5380*/  FSETP.GE.FTZ.AND P5, PT, R91, RZ, PT ;  /* 0x000000ff5b00720b */ /* 0x000fe20003fb6000 */
[----:B------:R-:W-:Y:S01]  /*5390*/  @!P3 FADD.FTZ R85, -R85, -RZ ;  /* 0x800000ff5555b221 */ /* 0x000fe20000010100 */
[----:B------:R-:W-:Y:S02]  /*53a0*/  FSETP.GE.FTZ.AND P3, PT, R95, RZ, PT ;  /* 0x000000ff5f00720b */ /* 0x000fe40003f76000 */
[----:B---3--:R-:W-:Y:S02]  /*53b0*/  F2FP.RELU.BF16.F32.PACK_AB R6, R84, R87 ;  /* 0x000000575406723e */ /* 0x008fe400000018ff */
[----:B-----5:R-:W-:Y:S03]  /*53c0*/  F2FP.RELU.BF16.F32.PACK_AB R5, R85, R86 ;  /* 0x000000565505723e */ /* 0x020fe600000018ff */
[----:B------:R-:W-:Y:S01]  /*53d0*/  STS [R3], R6 ;  /* 0x0000000603007388 */ /* 0x000fe20000000800 */
[----:B------:R-:W-:Y:S03]  /*53e0*/  F2FP.RELU.BF16.F32.PACK_AB R4, R80, R82 ;  /* 0x000000525004723e */ /* 0x000fe600000018ff */
[----:B------:R-:W-:Y:S04]  /*53f0*/  STS [R3+0x400], R5 ;  /* 0x0004000503007388 */ /* 0x000fe80000000800 */
[----:B------:R1:W-:Y:S04]  /*5400*/  STS [R98+0x400], R0 ;  /* 0x0004000062007388 */ /* 0x0003e80000000800 */
[----:B------:R-:W-:Y:S04]  /*5410*/  STS [R98], R4 ;  /* 0x0000000462007388 */ /* 0x000fe80000000800 */
[----:B------:R-:W3:Y:S08]  /*5420*/  LDSM.16.M88.4 R16, [R252+0x6000] ;  /* 0x00600000fc10783b */ /* 0x000ef00000000200 */
[----:B------:R-:W-:Y:S08]  /*5430*/  LDSM.16.M88.4 R72, [R245+0x6000] ;  /* 0x00600000f548783b */ /* 0x000ff00000000200 */
[----:B-1----:R1:W5:Y:S01]  /*5440*/  LDG.E R0, desc[UR36][R78.64+0x20] ;  /* 0x000020244e007981 */ /* 0x002362000c1e1900 */
[C---:B---3--:R-:W-:Y:S08]  /*5450*/  HMMA.16816.F32.BF16 R4, R16.reuse, R148, RZ ;  /* 0x000000941004723c */ /* 0x048ff000000418ff */
[C---:B------:R-:W-:Y:S08]  /*5460*/  HMMA.16816.F32.BF16 R8, R16.reuse, R150, RZ ;  /* 0x000000961008723c */ /* 0x040ff000000418ff */
[C---:B------:R-:W-:Y:S08]  /*5470*/  HMMA.16816.F32.BF16 R12, R16.reuse, R152, RZ ;  /* 0x00000098100c723c */ /* 0x040ff000000418ff */
[----:B------:R-:W-:Y:S01]  /*5480*/  HMMA.16816.F32.BF16 R16, R16, R154, RZ ;  /* 0x0000009a1010723c */ /* 0x000fe200000418ff */
[C---:B----4-:R-:W-:Y:S02]  /*5490*/  IMAD.IADD R246, R76.reuse, 0x1, R252 ;  /* 0x000000014cf67824 */ /* 0x050fe400078e02fc */
[----:B------:R-:W-:Y:S03]  /*54a0*/  IMAD.IADD R244, R76, 0x1, R245 ;  /* 0x000000014cf47824 */ /* 0x000fe600078e02f5 */
[----:B------:R-:W3:Y:S08]  /*54b0*/  LDSM.16.M88.4 R68, [R246+0x6000] ;  /* 0x00600000f644783b */ /* 0x000ef00000000200 */
[----:B-1----:R-:W1:Y:S08]  /*54c0*/  LDSM.16.M88.4 R76, [R244+0x6000] ;  /* 0x00600000f44c783b */ /* 0x002e700000000200 */
[----:B------:R-:W-:Y:S04]  /*54d0*/  STL [R1+0x4], R246 ;  /* 0x000004f601007387 */ /* 0x000fe80000100800 */
[----:B------:R-:W-:Y:S04]  /*54e0*/  STL [R1], R245 ;  /* 0x000000f501007387 */ /* 0x000fe80000100800 */
[----:B------:R-:W-:Y:S01]  /*54f0*/  STL [R1+0x8], R244 ;  /* 0x000008f401007387 */ /* 0x000fe20000100800 */
[C---:B---3--:R-:W-:Y:S08]  /*5500*/  HMMA.16816.F32.BF16 R4, R68.reuse, R156, R4 ;  /* 0x0000009c4404723c */ /* 0x048ff00000041804 */
[C---:B------:R-:W-:Y:S08]  /*5510*/  HMMA.16816.F32.BF16 R8, R68.reuse, R158, R8 ;  /* 0x0000009e4408723c */ /* 0x040ff00000041808 */
[C---:B------:R-:W-:Y:S08]  /*5520*/  HMMA.16816.F32.BF16 R12, R68.reuse, R160, R12 ;  /* 0x000000a0440c723c */ /* 0x040ff0000004180c */
[----:B------:R-:W-:Y:S01]  /*5530*/  HMMA.16816.F32.BF16 R16, R68, R162, R16 ;  /* 0x000000a24410723c */ /* 0x000fe20000041810 */
[----:B------:R-:W3:Y:S07]  /*5540*/  LDSM.16.M88.4 R68, [R252+0x8000] ;  /* 0x00800000fc44783b */ /* 0x000eee0000000200 */
[C---:B------:R-:W-:Y:S08]  /*5550*/  HMMA.16816.F32.BF16 R4, R72.reuse, R164, R4 ;  /* 0x000000a44804723c */ /* 0x040ff00000041804 */
        /* <DEDUP_REMOVED lines=12> */
[----:B------:R-:W-:Y:S01]  /*5620*/  HMMA.16816.F32.BF16 R16, R68, R186, R16 ;  /* 0x000000ba4410723c */ /* 0x000fe20000041810 */
[----:B------:R-:W3:Y:S07]  /*5630*/  LDSM.16.M88.4 R68, [R244+0x8000] ;  /* 0x00800000f444783b */ /* 0x000eee0000000200 */
        /* <DEDUP_REMOVED lines=14> */
[----:B------:R3:W2:Y:S07]  /*5720*/  LDSM.16.M88.4 R68, [R245+0xa000] ;  /* 0x00a00000f544783b */ /* 0x0006ae0000000200 */
[C---:B----4-:R-:W-:Y:S08]  /*5730*/  HMMA.16816.F32.BF16 R4, R72.reuse, R212, R4 ;  /* 0x000000d44804723c */ /* 0x050ff00000041804 */
[C---:B------:R-:W-:Y:S08]  /*5740*/  HMMA.16816.F32.BF16 R8, R72.reuse, R214, R8 ;  /* 0x000000d64808723c */ /* 0x040ff00000041808 */
[C---:B------:R-:W-:Y:S01]  /*5750*/  HMMA.16816.F32.BF16 R12, R72.reuse, R216, R12 ;  /* 0x000000d8480c723c */ /* 0x040fe2000004180c */
[----:B---3--:R-:W3:Y:S07]  /*5760*/  LDL R245, [R1+0x20] ;  /* 0x0000200001f57983 */ /* 0x008eee0000100800 */
[----:B------:R-:W-:Y:S01]  /*5770*/  HMMA.16816.F32.BF16 R16, R72, R218, R16 ;  /* 0x000000da4810723c */ /* 0x000fe20000041810 */
[----:B------:R4:W5:Y:S07]  /*5780*/  LDSM.16.M88.4 R72, [R244+0xa000] ;  /* 0x00a00000f448783b */ /* 0x00096e0000000200 */
[C---:B-1----:R-:W-:Y:S08]  /*5790*/  HMMA.16816.F32.BF16 R4, R76.reuse, R220, R4 ;  /* 0x000000dc4c04723c */ /* 0x042ff00000041804 */
[C---:B------:R-:W-:Y:S08]  /*57a0*/  HMMA.16816.F32.BF16 R8, R76.reuse, R222, R8 ;  /* 0x000000de4c08723c */ /* 0x040ff00000041808 */
[C---:B------:R-:W-:Y:S01]  /*57b0*/  HMMA.16816.F32.BF16 R12, R76.reuse, R224, R12 ;  /* 0x000000e04c0c723c */ /* 0x040fe2000004180c */
[----:B----4-:R-:W4:Y:S07]  /*57c0*/  LDL R244, [R1+0x24] ;  /* 0x0000240001f47983 */ /* 0x010f2e0000100800 */
[----:B------:R-:W-:Y:S08]  /*57d0*/  HMMA.16816.F32.BF16 R16, R76, R226, R16 ;  /* 0x000000e24c10723c */ /* 0x000ff00000041810 */
[C---:B--2---:R-:W-:Y:S08]  /*57e0*/  HMMA.16816.F32.BF16 R4, R68.reuse, R228, R4 ;  /* 0x000000e44404723c */ /* 0x044ff00000041804 */
[C---:B------:R-:W-:Y:S08]  /*57f0*/  HMMA.16816.F32.BF16 R8, R68.reuse, R230, R8 ;  /* 0x000000e64408723c */ /* 0x040ff00000041808 */
[C---:B------:R-:W-:Y:S08]  /*5800*/  HMMA.16816.F32.BF16 R12, R68.reuse, R232, R12 ;  /* 0x000000e8440c723c */ /* 0x040ff0000004180c */
[----:B------:R-:W-:Y:S08]  /*5810*/  HMMA.16816.F32.BF16 R16, R68, R234, R16 ;  /* 0x000000ea4410723c */ /* 0x000ff00000041810 */
[C---:B-----5:R-:W-:Y:S08]  /*5820*/  HMMA.16816.F32.BF16 R4, R72.reuse, R236, R4 ;  /* 0x000000ec4804723c */ /* 0x060ff00000041804 */
[C---:B------:R-:W-:Y:S08]  /*5830*/  HMMA.16816.F32.BF16 R8, R72.reuse, R238, R8 ;  /* 0x000000ee4808723c */ /* 0x040ff00000041808 */
[C---:B------:R-:W-:Y:S03]  /*5840*/  HMMA.16816.F32.BF16 R12, R72.reuse, R240, R12 ;  /* 0x000000f0480c723c */ /* 0x040fe6000004180c */
[C---:B------:R-:W-:Y:S01]  /*5850*/  FADD.FTZ R68, -R2.reuse, R4 ;  /* 0x0000000402447221 */ /* 0x040fe20000010100 */
[----:B------:R-:W-:Y:S01]  /*5860*/  FADD.FTZ R4, -R2, R5 ;  /* 0x0000000502047221 */ /* 0x000fe20000010100 */
[----:B------:R-:W-:Y:S03]  /*5870*/  FADD.FTZ R7, -R0, R7 ;  /* 0x0000000700077221 */ /* 0x000fe60000010100 */
[----:B------:R-:W-:Y:S03]  /*5880*/  HMMA.16816.F32.BF16 R16, R72, R242, R16 ;  /* 0x000000f24810723c */ /* 0x000fe60000041810 */
[-C--:B------:R-:W-:Y:S01]  /*5890*/  FSEL R5, R68, R2.reuse, P3 ;  /* 0x0000000244057208 */ /* 0x080fe20001800000 */
[----:B------:R-:W-:Y:S01]  /*58a0*/  FADD.FTZ R8, -R2, R8 ;  /* 0x0000000802087221 */ /* 0x000fe20000010100 */
[-C--:B------:R-:W-:Y:S01]  /*58b0*/  FSEL R4, R4, R2.reuse, P0 ;  /* 0x0000000204047208 */ /* 0x080fe20000000000 */
[----:B------:R-:W-:Y:S01]  /*58c0*/  FADD.FTZ R9, -R2, R9 ;  /* 0x0000000902097221 */ /* 0x000fe20000010100 */
[----:B------:R-:W-:Y:S01]  /*58d0*/  FSETP.GE.FTZ.AND P0, PT, R80, RZ, PT ;  /* 0x000000ff5000720b */ /* 0x000fe20003f16000 */
[----:B------:R-:W-:Y:S01]  /*58e0*/  FMUL.FTZ R95, R95, R5 ;  /* 0x000000055f5f7220 */ /* 0x000fe20000410000 */
[----:B------:R-:W-:Y:S01]  /*58f0*/  FSEL R5, R8, R2, P5 ;  /* 0x0000000208057208 */ /* 0x000fe20002800000 */
[----:B------:R-:W-:Y:S01]  /*5900*/  FMUL.FTZ R93, R93, R4 ;  /* 0x000000045d5d7220 */ /* 0x000fe20000410000 */
[----:B------:R-:W-:Y:S01]  /*5910*/  FSEL R4, R9, R2, P4 ;  /* 0x0000000209047208 */ /* 0x000fe20002000000 */
[C---:B------:R-:W-:Y:S01]  /*5920*/  FADD.FTZ R9, -R2.reuse, R12 ;  /* 0x0000000c02097221 */ /* 0x040fe20000010100 */
[----:B------:R-:W-:Y:S01]  /*5930*/  FSETP.GE.FTZ.AND P3, PT, R87, RZ, PT ;  /* 0x000000ff5700720b */ /* 0x000fe20003f76000 */
[----:B------:R-:W-:Y:S01]  /*5940*/  FMUL.FTZ R91, R91, R5 ;  /* 0x000000055b5b7220 */ /* 0x000fe20000410000 */
[----:B------:R-:W-:Y:S01]  /*5950*/  FADD.FTZ R8, -R2, R13 ;  /* 0x0000000d02087221 */ /* 0x000fe20000010100 */
[----:B------:R-:W-:Y:S01]  /*5960*/  FSETP.GE.FTZ.AND P4, PT, R84, RZ, PT ;  /* 0x000000ff5400720b */ /* 0x000fe20003f96000 */
[----:B------:R-:W-:Y:S01]  /*5970*/  FMUL.FTZ R90, R90, R4 ;  /* 0x000000045a5a7220 */ /* 0x000fe20000410000 */
[-C--:B------:R-:W-:Y:S01]  /*5980*/  FSEL R9, R9, R2.reuse, P3 ;  /* 0x0000000209097208 */ /* 0x080fe20001800000 */
[----:B------:R-:W-:Y:S01]  /*5990*/  FADD.FTZ R5, -R2, R16 ;  /* 0x0000001002057221 */ /* 0x000fe20000010100 */
[----:B------:R-:W-:Y:S02]  /*59a0*/  FSETP.GE.FTZ.AND P3, PT, R82, RZ, PT ;  /* 0x000000ff5200720b */ /* 0x000fe40003f76000 */
[-C--:B------:R-:W-:Y:S01]  /*59b0*/  FSEL R8, R8, R2.reuse, P4 ;  /* 0x0000000208087208 */ /* 0x080fe20002000000 */
[----:B------:R-:W-:Y:S01]  /*59c0*/  FMUL.FTZ R87, R87, R9 ;  /* 0x0000000957577220 */ /* 0x000fe20000410000 */
[----:B------:R-:W-:Y:S01]  /*59d0*/  FSEL R5, R5, R2, P3 ;  /* 0x0000000205057208 */ /* 0x000fe20001800000 */
[----:B------:R-:W-:Y:S01]  /*59e0*/  @P0 FADD.FTZ R2, -R2, R17 ;  /* 0x0000001102020221 */ /* 0x000fe20000010100 */
[----:B------:R-:W-:Y:S01]  /*59f0*/  F2FP.BF16.F32.PACK_AB R4, R93, R95 ;  /* 0x0000005f5d04723e */ /* 0x000fe200000010ff */
[----:B------:R-:W-:Y:S01]  /*5a00*/  FADD.FTZ R9, -R0, R6 ;  /* 0x0000000600097221 */ /* 0x000fe20000010100 */
[----:B------:R-:W-:Y:S01]  /*5a10*/  FSETP.GE.FTZ.AND P3, PT, R94, RZ, PT ;  /* 0x000000ff5e00720b */ /* 0x000fe20003f76000 */
[----:B------:R-:W-:Y:S01]  /*5a20*/  FMUL.FTZ R6, R80, R2 ;  /* 0x0000000250067220 */ /* 0x000fe20000410000 */
[----:B------:R-:W-:Y:S01]  /*5a30*/  FSETP.GE.FTZ.AND P0, PT, R92, RZ, PT ;  /* 0x000000ff5c00720b */ /* 0x000fe20003f16000 */
[----:B------:R1:W-:Y:S01]  /*5a40*/  STS [R96+0x12000], R4 ;  /* 0x0120000460007388 */ /* 0x0003e20000000800 */
[----:B------:R-:W-:Y:S01]  /*5a50*/  FSEL R9, R9, R0, P3 ;  /* 0x0000000009097208 */ /* 0x000fe20001800000 */
[----:B------:R-:W-:Y:S01]  /*5a60*/  FMUL.FTZ R84, R84, R8 ;  /* 0x0000000854547220 */ /* 0x000fe20000410000 */
[----:B------:R-:W-:Y:S01]  /*5a70*/  FSEL R2, R7, R0, P0 ;  /* 0x0000000007027208 */ /* 0x000fe20000000000 */
[C---:B------:R-:W-:Y:S01]  /*5a80*/  FADD.FTZ R7, -R0.reuse, R10 ;  /* 0x0000000a00077221 */ /* 0x040fe20000010100 */
[----:B------:R-:W-:Y:S01]  /*5a90*/  FADD.FTZ R10, -R0, R11 ;  /* 0x0000000b000a7221 */ /* 0x000fe20000010100 */
[----:B------:R-:W-:Y:S01]  /*5aa0*/  FMUL.FTZ R94, R94, R9 ;  /* 0x000000095e5e7220 */ /* 0x000fe20000410000 */
[----:B------:R-:W-:Y:S01]  /*5ab0*/  FSETP.GE.FTZ.AND P0, PT, R89, RZ, PT ;  /* 0x000000ff5900720b */ /* 0x000fe20003f16000 */
[----:B------:R-:W-:Y:S01]  /*5ac0*/  FMUL.FTZ R2, R92, R2 ;  /* 0x000000025c027220 */ /* 0x000fe20000410000 */
[----:B------:R-:W-:Y:S01]  /*5ad0*/  FSETP.GE.FTZ.AND P5, PT, R88, RZ, PT ;  /* 0x000000ff5800720b */ /* 0x000fe20003fb6000 */
[----:B------:R-:W-:Y:S01]  /*5ae0*/  FADD.FTZ R9, -R0, R14 ;  /* 0x0000000e00097221 */ /* 0x000fe20000010100 */
[----:B------:R-:W-:Y:S01]  /*5af0*/  FSEL R7, R7, R0, P0 ;  /* 0x0000000007077208 */ /* 0x000fe20000000000 */
[----:B------:R-:W-:Y:S01]  /*5b00*/  FMUL.FTZ R82, R82, R5 ;  /* 0x0000000552527220 */ /* 0x000fe20000410000 */
[----:B------:R-:W-:Y:S02]  /*5b10*/  F2FP.BF16.F32.PACK_AB R2, R2, R94 ;  /* 0x0000005e0202723e */ /* 0x000fe400000010ff */
[----:B------:R-:W-:Y:S01]  /*5b20*/  FSEL R10, R10, R0, P5 ;  /* 0x000000000a0a7208 */ /* 0x000fe20002800000 */
[----:B------:R-:W-:Y:S01]  /*5b30*/  FMUL.FTZ R89, R89, R7 ;  /* 0x0000000759597220 */ /* 0x000fe20000410000 */
[----:B------:R-:W-:Y:S01]  /*5b40*/  FSETP.GE.FTZ.AND P4, PT, R86, RZ, PT ;  /* 0x000000ff5600720b */ /* 0x000fe20003f96000 */
[----:B------:R2:W-:Y:S01]  /*5b50*/  STS [R96+0x12400], R2 ;  /* 0x0124000260007388 */ /* 0x0005e20000000800 */
[----:B------:R-:W-:Y:S01]  /*5b60*/  FSETP.GE.FTZ.AND P3, PT, R85, RZ, PT ;  /* 0x000000ff5500720b */ /* 0x000fe20003f76000 */
[----:B------:R-:W-:Y:S01]  /*5b70*/  FMUL.FTZ R88, R88, R10 ;  /* 0x0000000a58587220 */ /* 0x000fe20000410000 */
[-C--:B------:R-:W-:Y:S01]  /*5b80*/  FSEL R9, R9, R0.reuse, P4 ;  /* 0x0000000009097208 */ /* 0x080fe20002000000 */
[----:B------:R-:W-:Y:S01]  /*5b90*/  FADD.FTZ R7, -R0, R18 ;  /* 0x0000001200077221 */ /* 0x000fe20000010100 */
[----:B------:R-:W-:Y:S01]  /*5ba0*/  F2FP.BF16.F32.PACK_AB R8, R90, R91 ;  /* 0x0000005b5a08723e */ /* 0x000fe200000010ff */
[----:B-1----:R-:W-:Y:S02]  /*5bb0*/  FADD.FTZ R4, -R0, R15 ;  /* 0x0000000f00047221 */ /* 0x002fe40000010100 */
[----:B------:R-:W-:Y:S01]  /*5bc0*/  FMUL.FTZ R86, R86, R9 ;  /* 0x0000000956567220 */ /* 0x000fe20000410000 */
[----:B------:R-:W-:Y:S01]  /*5bd0*/  FSETP.GE.FTZ.AND P0, PT, R81, RZ, PT ;  /* 0x000000ff5100720b */ /* 0x000fe20003f16000 */
[----:B------:R-:W-:Y:S01]  /*5be0*/  STS [R97+-0x2000], R8 ;  /* 0xffe0000861007388 */ /* 0x000fe20000000800 */
[----:B------:R-:W-:Y:S02]  /*5bf0*/  F2FP.BF16.F32.PACK_AB R5, R84, R87 ;  /* 0x000000575405723e */ /* 0x000fe400000010ff */
[----:B------:R-:W-:Y:S02]  /*5c00*/  FSEL R4, R4, R0, P3 ;  /* 0x0000000004047208 */ /* 0x000fe40001800000 */
[----:B------:R-:W-:Y:S02]  /*5c10*/  FSETP.GE.FTZ.AND P3, PT, R83, RZ, PT ;  /* 0x000000ff5300720b */ /* 0x000fe40003f76000 */
[----:B------:R-:W-:Y:S01]  /*5c20*/  F2FP.BF16.F32.PACK_AB R6, R6, R82 ;  /* 0x000000520606723e */ /* 0x000fe200000010ff */
[----:B------:R-:W-:Y:S01]  /*5c30*/  FMUL.FTZ R85, R85, R4 ;  /* 0x0000000455557220 */ /* 0x000fe20000410000 */
[----:B------:R-:W-:Y:S02]  /*5c40*/  F2FP.BF16.F32.PACK_AB R4, R88, R89 ;  /* 0x000000595804723e */ /* 0x000fe400000010ff */
[----:B------:R-:W-:Y:S01]  /*5c50*/  FSEL R7, R7, R0, P3 ;  /* 0x0000000007077208 */ /* 0x000fe20001800000 */
[----:B------:R-:W-:Y:S02]  /*5c60*/  @P0 FADD.FTZ R0, -R0, R19 ;  /* 0x0000001300000221 */ /* 0x000fe40000010100 */
[----:B------:R-:W-:Y:S01]  /*5c70*/  STS [R97+-0x1c00], R4 ;  /* 0xffe4000461007388 */ /* 0x000fe20000000800 */
[----:B--2---:R-:W-:Y:S01]  /*5c80*/  F2FP.BF16.F32.PACK_AB R2, R85, R86 ;  /* 0x000000565502723e */ /* 0x004fe200000010ff */
[----:B------:R-:W-:Y:S01]  /*5c90*/  FMUL.FTZ R83, R83, R7 ;  /* 0x0000000753537220 */ /* 0x000fe20000410000 */
[----:B------:R-:W-:Y:S01]  /*5ca0*/  FMUL.FTZ R0, R81, R0 ;  /* 0x0000000051007220 */ /* 0x000fe20000410000 */
[----:B------:R-:W-:Y:S04]  /*5cb0*/  STS [R3+-0x2000], R5 ;  /* 0xffe0000503007388 */ /* 0x000fe80000000800 */
[----:B------:R1:W-:Y:S04]  /*5cc0*/  STS [R3+-0x1c00], R2 ;  /* 0xffe4000203007388 */ /* 0x0003e80000000800 */
[----:B------:R-:W-:Y:S01]  /*5cd0*/  STS [R98+-0x2000], R6 ;  /* 0xffe0000662007388 */ /* 0x000fe20000000800 */
[----:B-1----:R-:W-:Y:S05]  /*5ce0*/  F2FP.BF16.F32.PACK_AB R2, R0, R83 ;  /* 0x000000530002723e */ /* 0x002fea00000010ff */
[----:B------:R1:W-:Y:S01]  /*5cf0*/  STS [R98+-0x1c00], R2 ;  /* 0xffe4000262007388 */ /* 0x0003e20000000800 */
[----:B------:R-:W-:Y:S01]  /*5d00*/  BAR.SYNC.DEFER_BLOCKING 0x0 ;  /* 0x0000000000007b1d */ /* 0x000fe20000010000 */
[----:B-1----:R-:W-:Y:S04]  /*5d10*/  LOP3.LUT R2, R249, 0x400, R250, 0xf8, !PT ;  /* 0x00000400f9027812 */ /* 0x002fe800078ef8fa */
[----:B------:R-:W-:Y:S04]  /*5d20*/  LOP3.LUT R2, R2, R248, RZ, 0xfc, !PT ;  /* 0x000000f802027212 */ /* 0x000fe800078efcff */
[----:B------:R-:W-:Y:S02]  /*5d30*/  LEA R2, R2, UR4, 0x1 ;  /* 0x0000000402027c11 */ /* 0x000fe4000f8e08ff */
[C---:B---3--:R-:W-:Y:S02]  /*5d40*/  LEA R3, R245.reuse, UR4, 0x1 ;  /* 0x00000004f5037c11 */ /* 0x048fe4000f8e08ff */
[----:B------:R-:W-:Y:S03]  /*5d50*/  LEA R92, R245, UR5, 0x1 ;  /* 0x00000005f55c7c11 */ /* 0x000fe6000f8e08ff */
[----:B------:R-:W-:Y:S02]  /*5d60*/  LDSM.16.MT88.4 R4, [R3+0x14000] ;  /* 0x014000000304783b */ /* 0x000fe40000004200 */
[----:B------:R-:W-:Y:S06]  /*5d70*/  IMAD.IADD R92, R99, 0x1, R92 ;  /* 0x00000001635c7824 */ /* 0x000fec00078e025c */
[----:B------:R-:W-:Y:S08]  /*5d80*/  LDSM.16.MT88.4 R12, [R92] ;  /* 0x000000005c0c783b */ /* 0x000ff00000004200 */
[----:B------:R-:W-:Y:S08]  /*5d90*/  LDSM.16.MT88.4 R72, [R3+0x14800] ;  /* 0x014800000348783b */ /* 0x000ff00000004200 */
[----:B------:R-:W-:Y:S01]  /*5da0*/  LDSM.16.MT88.4 R80, [R92+0x800] ;  /* 0x000800005c50783b */ /* 0x000fe20000004200 */
[----:B----4-:R-:W-:Y:S07]  /*5db0*/  LEA R0, R244, UR4, 0x1 ;  /* 0x00000004f4007c11 */ /* 0x010fee000f8e08ff */
[----:B------:R-:W1:Y:S08]  /*5dc0*/  LDSM.16.MT88.4 R8, [R0+0x6000] ;  /* 0x006000000008783b */ /* 0x000e700000004200 */
[----:B------:R-:W2:Y:S08]  /*5dd0*/  LDSM.16.MT88.4 R16, [R0+0x8000] ;  /* 0x008000000010783b */ /* 0x000eb00000004200 */
[----:B------:R-:W3:Y:S08]  /*5de0*/  LDSM.16.MT88.4 R68, [R0+0xa000] ;  /* 0x00a000000044783b */ /* 0x000ef00000004200 */
[----:B------:R-:W4:Y:S08]  /*5df0*/  LDSM.16.MT88.4 R76, [R0+0x6800] ;  /* 0x00680000004c783b */ /* 0x000f300000004200 */
[----:B------:R-:W5:Y:S01]  /*5e00*/  LDSM.16.MT88.4 R84, [R0+0x8800] ;  /* 0x008800000054783b */ /* 0x000f620000004200 */
[-C--:B-1----:R-:W-:Y:S07]  /*5e10*/  HMMA.16816.F32.BF16 R20, R4, R8.reuse, R20 ;  /* 0x000000080414723c */ /* 0x082fee0000041814 */
[----:B------:R-:W-:Y:S01]  /*5e20*/  LDSM.16.MT88.4 R88, [R0+0x7800] ;  /* 0x007800000058783b */ /* 0x000fe20000004200 */
[C---:B------:R-:W-:Y:S07]  /*5e30*/  HMMA.16816.F32.BF16 R24, R12.reuse, R8, R24 ;  /* 0x000000080c18723c */ /* 0x040fee0000041818 */
[----:B------:R-:W-:Y:S01]  /*5e40*/  LDSM.16.MT88.4 R96, [R0+0x9800] ;  /* 0x009800000060783b */ /* 0x000fe20000004200 */
[-C--:B------:R-:W-:Y:S07]  /*5e50*/  HMMA.16816.F32.BF16 R28, R12, R10.reuse, R28 ;  /* 0x0000000a0c1c723c */ /* 0x080fee000004181c */
[----:B------:R-:W-:Y:S01]  /*5e60*/  LDSM.16.MT88.4 R244, [R0+0xb800] ;  /* 0x00b8000000f4783b */ /* 0x000fe20000004200 */
[C---:B------:R-:W-:Y:S07]  /*5e70*/  HMMA.16816.F32.BF16 R32, R4.reuse, R10, R32 ;  /* 0x0000000a0420723c */ /* 0x040fee0000041820 */
[----:B------:R-:W1:Y:S01]  /*5e80*/  LDSM.16.MT88.4 R8, [R0+0xa800] ;  /* 0x00a800000008783b */ /* 0x000e620000004200 */
[-C--:B--2---:R-:W-:Y:S01]  /*5e90*/  HMMA.16816.F32.BF16 R36, R4, R16.reuse, R36 ;  /* 0x000000100424723c */ /* 0x084fe20000041824 */
[----:B------:R-:W2:Y:S07]  /*5ea0*/  S2R R248, SR_TID.X ;  /* 0x0000000000f87919 */ /* 0x000eae0000002100 */
[C---:B------:R-:W-:Y:S08]  /*5eb0*/  HMMA.16816.F32.BF16 R40, R12.reuse, R16, R40 ;  /* 0x000000100c28723c */ /* 0x040ff00000041828 */
[-C--:B------:R-:W-:Y:S08]  /*5ec0*/  HMMA.16816.F32.BF16 R44, R12, R18.reuse, R44 ;  /* 0x000000120c2c723c */ /* 0x080ff0000004182c */
[C---:B------:R-:W-:Y:S01]  /*5ed0*/  HMMA.16816.F32.BF16 R48, R4.reuse, R18, R48 ;  /* 0x000000120430723c */ /* 0x040fe20000041830 */
[----:B------:R-:W-:Y:S07]  /*5ee0*/  LDSM.16.MT88.4 R16, [R92+0x1000] ;  /* 0x001000005c10783b */ /* 0x000fee0000004200 */
[-C--:B---3--:R-:W-:Y:S01]  /*5ef0*/  HMMA.16816.F32.BF16 R52, R4, R68.reuse, R52 ;  /* 0x000000440434723c */ /* 0x088fe20000041834 */
[----:B------:R-:W-:Y:S07]  /*5f00*/  LDSM.16.MT88.4 R92, [R92+0x1800] ;  /* 0x001800005c5c783b */ /* 0x000fee0000004200 */
[C---:B------:R-:W-:Y:S08]  /*5f10*/  HMMA.16816.F32.BF16 R56, R12.reuse, R68, R56 ;  /* 0x000000440c38723c */ /* 0x040ff00000041838 */
[-C--:B------:R-:W-:Y:S01]  /*5f20*/  HMMA.16816.F32.BF16 R60, R12, R70.reuse, R60 ;  /* 0x000000460c3c723c */ /* 0x080fe2000004183c */
[----:B------:R-:W-:Y:S07]  /*5f30*/  LDSM.16.MT88.4 R12, [R0+0x7000] ;  /* 0x00700000000c783b */ /* 0x000fee0000004200 */
[----:B------:R-:W-:Y:S01]  /*5f40*/  HMMA.16816.F32.BF16 R64, R4, R70, R64 ;  /* 0x000000460440723c */ /* 0x000fe20000041840 */
[----:B------:R-:W3:Y:S07]  /*5f50*/  LDSM.16.MT88.4 R4, [R3+0x15000] ;  /* 0x015000000304783b */ /* 0x000eee0000004200 */
[-C--:B----4-:R-:W-:Y:S01]  /*5f60*/  HMMA.16816.F32.BF16 R20, R72, R76.reuse, R20 ;  /* 0x0000004c4814723c */ /* 0x090fe20000041814 */
[----:B------:R-:W4:Y:S07]  /*5f70*/  LDSM.16.MT88.4 R68, [R0+0x9000] ;  /* 0x009000000044783b */ /* 0x000f2e0000004200 */
[C---:B------:R-:W-:Y:S08]  /*5f80*/  HMMA.16816.F32.BF16 R24, R80.reuse, R76, R24 ;  /* 0x0000004c5018723c */ /* 0x040ff00000041818 */
[-C--:B------:R-:W-:Y:S08]  /*5f90*/  HMMA.16816.F32.BF16 R28, R80, R78.reuse, R28 ;  /* 0x0000004e501c723c */ /* 0x080ff0000004181c */
[C---:B------:R-:W-:Y:S01]  /*5fa0*/  HMMA.16816.F32.BF16 R32, R72.reuse, R78, R32 ;  /* 0x0000004e4820723c */ /* 0x040fe20000041820 */
[----:B------:R-:W2:Y:S07]  /*5fb0*/  LDSM.16.MT88.4 R76, [R0+0xb000] ;  /* 0x00b00000004c783b */ /* 0x000eae0000004200 */
[-C--:B-----5:R-:W-:Y:S08]  /*5fc0*/  HMMA.16816.F32.BF16 R36, R72, R84.reuse, R36 ;  /* 0x000000544824723c */ /* 0x0a0ff00000041824 */
[C---:B------:R-:W-:Y:S08]  /*5fd0*/  HMMA.16816.F32.BF16 R40, R80.reuse, R84, R40 ;  /* 0x000000545028723c */ /* 0x040ff00000041828 */
[-C--:B------:R-:W-:Y:S08]  /*5fe0*/  HMMA.16816.F32.BF16 R44, R80, R86.reuse, R44 ;  /* 0x00000056502c723c */ /* 0x080ff0000004182c */
[C---:B------:R-:W-:Y:S01]  /*5ff0*/  HMMA.16816.F32.BF16 R48, R72.reuse, R86, R48 ;  /* 0x000000564830723c */ /* 0x040fe20000041830 */
[----:B------:R-:W5:Y:S07]  /*6000*/  LDSM.16.MT88.4 R84, [R3+0x15800] ;  /* 0x015800000354783b */ /* 0x000f6e0000004200 */
[-C--:B-1----:R-:W-:Y:S01]  /*6010*/  HMMA.16816.F32.BF16 R52, R72, R8.reuse, R52 ;  /* 0x000000084834723c */ /* 0x082fe20000041834 */
[----:B------:R-:W-:Y:S07]  /*6020*/  BAR.SYNC.DEFER_BLOCKING 0x0 ;  /* 0x0000000000007b1d */ /* 0x000fee0000010000 */
        /* <DEDUP_REMOVED lines=34> */
[----:B------:R-:W-:Y:S05]  /*6250*/  IMAD.X R4, RZ, RZ, ~UR16, P0 ;  /* 0x80000010ff047e24 */ /* 0x000fea00080e06ff */
[----:B------:R-:W-:Y:S01]  /*6260*/  SHF.R.S64 R6, R5, 0x1f, R4 ;  /* 0x0000001f05067819 */ /* 0x000fe20000001004 */
[C---:B-1----:R-:W-:Y:S02]  /*6270*/  IMAD.SHL.U32 R9, R249.reuse, 0x8, RZ ;  /* 0x00000008f9097824 */ /* 0x042fe400078e00ff */
[----:B------:R-:W-:Y:S02]  /*6280*/  IMAD.SHL.U32 R251, R249, 0x8, RZ ;  /* 0x00000008f9fb7824 */ /* 0x000fe400078e00ff */
[----:B------:R-:W3:Y:S01]  /*6290*/  LDL.LU R249, [R1+0x3c] ;  /* 0x00003c0001f97983 */ /* 0x000ee20000300800 */
[----:B------:R-:W-:Y:S02]  /*62a0*/  LOP3.LUT R9, R9, 0x38, RZ, 0xc0, !PT ;  /* 0x0000003809097812 */ /* 0x000fe400078ec0ff */
[----:B------:R-:W-:Y:S02]  /*62b0*/  LOP3.LUT R8, R251, 0x1f8, RZ, 0xc0, !PT ;  /* 0x000001f8fb087812 */ /* 0x000fe400078ec0ff */
[C---:B------:R-:W-:Y:S02]  /*62c0*/  ISETP.GE.AND P6, PT, R9.reuse, UR8, PT ;  /* 0x0000000809007c0c */ /* 0x040fe4000bfc6270 */
[----:B------:R-:W-:Y:S02]  /*62d0*/  LOP3.LUT R5, R8, 0x38, R248, 0x78, !PT ;  /* 0x0000003808057812 */ /* 0x000fe400078e78f8 */
[----:B------:R-:W-:Y:S02]  /*62e0*/  LOP3.LUT R7, R9, 0x40, RZ, 0xfc, !PT ;  /* 0x0000004009077812 */ /* 0x000fe400078efcff */
[----:B------:R-:W-:Y:S02]  /*62f0*/  LOP3.LUT R5, R5, 0x1e00, R251, 0xf8, !PT ;  /* 0x00001e0005057812 */ /* 0x000fe400078ef8fb */
[----:B------:R-:W-:Y:S02]  /*6300*/  ISETP.GE.AND P5, PT, R7, UR8, PT ;  /* 0x0000000807007c0c */ /* 0x000fe4000bfa6270 */
[----:B------:R-:W-:Y:S01]  /*6310*/  LOP3.LUT R8, R9, 0x80, RZ, 0xfc, !PT ;  /* 0x0000008009087812 */ /* 0x000fe200078efcff */
[----:B------:R-:W-:Y:S03]  /*6320*/  IMAD.U32 R9, RZ, RZ, UR22 ;  /* 0x00000016ff097e24 */ /* 0x000fe6000f8e00ff */
[----:B------:R-:W-:Y:S01]  /*6330*/  ISETP.GE.AND P4, PT, R8, UR8, PT ;  /* 0x0000000808007c0c */ /* 0x000fe2000bf86270 */
[----:B------:R-:W-:Y:S01]  /*6340*/  IMAD.U32 R8, RZ, RZ, UR18 ;  /* 0x00000012ff087e24 */ /* 0x000fe2000f8e00ff */
[----:B---3--:R-:W-:Y:S01]  /*6350*/  IADD3 R249, P0, PT, R6, R249, RZ ;  /* 0x000000f906f97210 */ /* 0x008fe20007f1e0ff */
[----:B------:R-:W-:Y:S03]  /*6360*/  IMAD.U32 R6, RZ, RZ, UR18 ;  /* 0x00000012ff067e24 */ /* 0x000fe6000f8e00ff */
[----:B--2---:R-:W-:Y:S01]  /*6370*/  LEA.HI.X.SX32 R250, R4, R250, 0x1, P0 ;  /* 0x000000fa04fa7211 */ /* 0x004fe200000f0eff */
[----:B------:R1:W-:Y:S01]  /*6380*/  STL [R1+0x3c], R249 ;  /* 0x00003cf901007387 */ /* 0x0003e20000100800 */
[----:B------:R-:W-:Y:S01]  /*6390*/  LEA R4, R5, UR4, 0x1 ;  /* 0x0000000405047c11 */ /* 0x000fe2000f8e08ff */
[----:B------:R-:W-:Y:S01]  /*63a0*/  IMAD.U32 R5, RZ, RZ, UR22 ;  /* 0x00000016ff057e24 */ /* 0x000fe2000f8e00ff */
[-C--:B------:R-:W-:Y:S01]  /*63b0*/  @!P6 LEA R10, P0, R10, R249.reuse, 0x1 ;  /* 0x000000f90a0ae211 */ /* 0x080fe200078008ff */
[----:B------:R1:W-:Y:S01]  /*63c0*/  STL [R1+0x38], R250 ;  /* 0x000038fa01007387 */ /* 0x0003e20000100800 */
[--C-:B------:R-:W-:Y:S01]  /*63d0*/  @!P6 IMAD.MOV.U32 R7, RZ, RZ, R250.reuse ;  /* 0x000000ffff07e224 */ /* 0x100fe200078e00fa */
[-C--:B------:R-:W-:Y:S01]  /*63e0*/  @!P5 LEA R8, P3, R8, R249.reuse, 0x1 ;  /* 0x000000f90808d211 */ /* 0x080fe200078608ff */
[--C-:B------:R-:W-:Y:S01]  /*63f0*/  @!P5 IMAD.MOV.U32 R13, RZ, RZ, R250.reuse ;  /* 0x000000ffff0dd224 */ /* 0x100fe200078e00fa */
[-C--:B------:R-:W-:Y:S01]  /*6400*/  @!P6 LEA.HI.X R11, R6, R250.reuse, R5, 0x1, P0 ;  /* 0x000000fa060be211 */ /* 0x080fe200000f0c05 */
[----:B------:R-:W-:Y:S01]  /*6410*/  @!P6 IMAD.MOV.U32 R6, RZ, RZ, R249 ;  /* 0x000000ffff06e224 */ /* 0x000fe200078e00f9 */
[-C--:B------:R-:W-:Y:S01]  /*6420*/  @!P5 LEA.HI.X R9, R12, R250.reuse, R9, 0x1, P3 ;  /* 0x000000fa0c09d211 */ /* 0x080fe200018f0c09 */
[--C-:B------:R-:W-:Y:S03]  /*6430*/  @!P5 IMAD.MOV.U32 R12, RZ, RZ, R249.reuse ;  /* 0x000000ffff0cd224 */ /* 0x100fe600078e00f9 */
        /* <DEDUP_REMOVED lines=10> */
[----:B--2---:R-:W-:Y:S02]  /*64e0*/  IMAD.U32 R6, RZ, RZ, UR18 ;  /* 0x00000012ff067e24 */ /* 0x004fe4000f8e00ff */
[----:B------:R-:W-:Y:S03]  /*64f0*/  IMAD.U32 R7, RZ, RZ, UR18 ;  /* 0x00000012ff077e24 */ /* 0x000fe6000f8e00ff */
[----:B------:R-:W-:Y:S01]  /*6500*/  @!P4 LEA R6, P0, R6, R249, 0x1 ;  /* 0x000000f90606c211 */ /* 0x000fe200078008ff */
[----:B---3--:R-:W-:Y:S03]  /*6510*/  @!P4 IMAD.MOV.U32 R12, RZ, RZ, R249 ;  /* 0x000000ffff0cc224 */ /* 0x008fe600078e00f9 */
[----:B------:R-:W-:Y:S01]  /*6520*/  @!P4 LEA.HI.X R7, R7, R250, R5, 0x1, P0 ;  /* 0x000000fa0707c211 */ /* 0x000fe200000f0c05 */
        /* <DEDUP_REMOVED lines=22> */
.L_x_399:
        /* <DEDUP_REMOVED lines=397> */
.L_x_400:
[----:B-1----:R-:W2:Y:S02]  /*7f60*/  LDL.LU R0, [R1+0x40] ;  /* 0x0000400001007983 */ /* 0x002ea40000300800 */
[----:B--2---:R-:W-:Y:S05]  /*7f70*/  IADD3 R0, PT, PT, R0, -0x40, RZ ;  /* 0xffffffc000007810 */ /* 0x004fea0007ffe0ff */
[----:B------:R1:W-:Y:S01]  /*7f80*/  STL [R1+0x40], R0 ;  /* 0x0000400001007387 */ /* 0x0003e20000100800 */
[----:B------:R-:W-:Y:S05]  /*7f90*/  BRA.U UP1, `(.L_x_401) ;  /* 0xffffffbd01b87547 */ /* 0x000fea000b83ffff */
[----:B------:R-:W2:Y:S01]  /*7fa0*/  LDCU UR9, c[0x0][0x4fc] ;  /* 0x00009f80ff0977ac */ /* 0x000ea20008000800 */
[----:B------:R-:W3:Y:S01]  /*7fb0*/  S2R R79, SR_TID.X ;  /* 0x00000000004f7919 */ /* 0x000ee20000002100 */
[----:B------:R-:W-:Y:S01]  /*7fc0*/  LOP3.LUT P0, RZ, R249, 0x10, RZ, 0xc0, !PT ;  /* 0x00000010f9ff7812 */ /* 0x000fe2000780c0ff */
[----:B------:R-:W4:Y:S01]  /*7fd0*/  LDCU UR8, c[0x0][0x500] ;  /* 0x0000a000ff0877ac */ /* 0x000f220008000800 */
[----:B------:R-:W-:Y:S01]  /*7fe0*/  UISETP.NE.AND UP0, UPT, UR43, -0x1, UPT ;  /* 0xffffffff2b00788c */ /* 0x000fe2000bf05270 */
[----:B------:R-:W-:Y:S01]  /*7ff0*/  UMOV UR29, UR7 ;  /* 0x00000007001d7c82 */ /* 0x000fe20008000000 */
[----:B------:R-:W-:Y:S01]  /*8000*/  UISETP.NE.AND UP1, UPT, UR43, -0x1, UPT ;  /* 0xffffffff2b00788c */ /* 0x000fe2000bf25270 */
[----:B--2---:R-:W-:Y:S01]  /*8010*/  FMUL.FTZ R4, R61, UR9 ;  /* 0x000000093d047c20 */ /* 0x004fe20008410000 */
[----:B-1---5:R-:W-:Y:S01]  /*8020*/  FMUL.FTZ R0, R36, UR9 ;  /* 0x0000000924007c20 */ /* 0x022fe20008410000 */
[----:B------:R-:W1:Y:S01]  /*8030*/  S2R R61, SR_TID.X ;  /* 0x00000000003d7919 */ /* 0x000e620000002100 */
[----:B------:R-:W-:Y:S01]  /*8040*/  FMUL.FTZ R18, R37, UR9 ;  /* 0x0000000925127c20 */ /* 0x000fe20008410000 */
[----:B------:R-:W-:Y:S01]  /*8050*/  FMUL.FTZ R11, R47, UR9 ;  /* 0x000000092f0b7c20 */ /* 0x000fe20008410000 */
[----:B------:R-:W-:Y:S01]  /*8060*/  SHF.L.U32 R47, R249, 0x5, RZ ;  /* 0x00000005f92f7819 */ /* 0x000fe200000006ff */
[----:B------:R-:W-:Y:S01]  /*8070*/  FMUL.FTZ R2, R40, UR9 ;  /* 0x0000000928027c20 */ /* 0x000fe20008410000 */
[----:B------:R-:W-:Y:S01]  /*8080*/  FMUL.FTZ R16, R41, UR9 ;  /* 0x0000000929107c20 */ /* 0x000fe20008410000 */
[----:B------:R-:W-:Y:S01]  /*8090*/  FMUL.FTZ R12, R45, UR9 ;  /* 0x000000092d0c7c20 */ /* 0x000fe20008410000 */
[----:B------:R-:W-:Y:S01]  /*80a0*/  F2FP.BF16.F32.PACK_AB R18, R18, R0 ;  /* 0x000000001212723e */ /* 0x000fe200000010ff */
[----:B------:R-:W-:Y:S01]  /*80b0*/  FMUL.FTZ R3, R42, UR9 ;  /* 0x000000092a037c20 */ /* 0x000fe20008410000 */
[----:B------:R-:W-:Y:S01]  /*80c0*/  SHF.L.U32 R45, R249, 0x1, RZ ;  /* 0x00000001f92d7819 */ /* 0x000fe200000006ff */
[----:B------:R-:W-:Y:S01]  /*80d0*/  FMUL.FTZ R15, R43, UR9 ;  /* 0x000000092b0f7c20 */ /* 0x000fe20008410000 */
[----:B------:R-:W-:Y:S01]  /*80e0*/  LOP3.LUT R47, R47, 0x400, RZ, 0xc0, !PT ;  /* 0x000004002f2f7812 */ /* 0x000fe200078ec0ff */
[----:B------:R-:W-:Y:S01]  /*80f0*/  FMUL.FTZ R68, R38, UR9 ;  /* 0x0000000926447c20 */ /* 0x000fe20008410000 */
[----:B---3--:R-:W-:Y:S01]  /*8100*/  SHF.L.U32 R79, R79, 0x4, RZ ;  /* 0x000000044f4f7819 */ /* 0x008fe200000006ff */
[----:B------:R-:W-:Y:S01]  /*8110*/  FMUL.FTZ R17, R39, UR9 ;  /* 0x0000000927117c20 */ /* 0x000fe20008410000 */
[----:B------:R-:W-:Y:S01]  /*8120*/  F2FP.BF16.F32.PACK_AB R16, R16, R2 ;  /* 0x000000021010723e */ /* 0x000fe200000010ff */
[----:B----4-:R-:W-:Y:S01]  /*8130*/  FMUL.FTZ R100, R100, UR8 ;  /* 0x0000000864647c20 */ /* 0x010fe20008410000 */
[----:B------:R-:W-:Y:S01]  /*8140*/  LOP3.LUT R79, R79, 0x1c0, RZ, 0xc0, !PT ;  /* 0x000001c04f4f7812 */ /* 0x000fe200078ec0ff */
[----:B------:R-:W-:Y:S01]  /*8150*/  FMUL.FTZ R43, R101, UR8 ;  /* 0x00000008652b7c20 */ /* 0x000fe20008410000 */
[----:B------:R-:W-:Y:S01]  /*8160*/  LOP3.LUT R2, R47, 0x6, R45, 0xf8, !PT ;  /* 0x000000062f027812 */ /* 0x000fe200078ef82d */
        /* <DEDUP_REMOVED lines=11> */
[----:B------:R-:W-:Y:S01]  /*8220*/  FMUL.FTZ R40, R107, UR8 ;  /* 0x000000086b287c20 */ /* 0x000fe20008410000 */
[----:B-1----:R-:W-:Y:S01]  /*8230*/  SHF.R.U32.HI R61, RZ, 0x3, R61 ;  /* 0x00000003ff3d7819 */ /* 0x002fe2000001163d */
        /* <DEDUP_REMOVED lines=17> */
[----:B------:R-:W-:Y:S01]  /*8350*/  FMUL.FTZ R78, R20, UR9 ;  /* 0x00000009144e7c20 */ /* 0x000fe20008410000 */
[----:B------:R-:W-:Y:S01]  /*8360*/  FMUL.FTZ R72, R32, UR9 ;  /* 0x0000000920487c20 */ /* 0x000fe20008410000 */
[----:B------:R-:W-:Y:S01]  /*8370*/  IADD3 R3, PT, PT, R0, 0xc000, RZ ;  /* 0x0000c00000037810 */ /* 0x000fe20007ffe0ff */
        /* <DEDUP_REMOVED lines=9> */
[----:B------:R-:W-:Y:S01]  /*8410*/  IADD3 R2, PT, PT, R0, 0xc040, RZ ;  /* 0x0000c04000027810 */ /* 0x000fe20007ffe0ff */
        /* <DEDUP_REMOVED lines=43> */
[----:B------:R-:W-:Y:S01]  /*86d0*/  FMUL.FTZ R74, R24, UR9 ;  /* 0x00000009184a7c20 */ /* 0x000fe20008410000 */
[----:B------:R-:W-:Y:S01]  /*86e0*/  F2FP.BF16.F32.PACK_AB R29, R29, R124 ;  /* 0x0000007c1d1d723e */ /* 0x000fe200000010ff */
[----:B------:R1:W-:Y:S01]  /*86f0*/  STS [R2+0x400], R38 ;  /* 0x0004002602007388 */ /* 0x0003e20000000800 */
        /* <DEDUP_REMOVED lines=18> */
[----:B------:R-:W-:Y:S01]  /*8820*/  FMUL.FTZ R13, R51, UR9 ;  /* 0x00000009330d7c20 */ /* 0x000fe20008410000 */
        /* <DEDUP_REMOVED lines=13> */
[----:B------:R-:W-:Y:S01]  /*8900*/  FMUL.FTZ R10, R53, UR9 ;  /* 0x00000009350a7c20 */ /* 0x000fe20008410000 */
[----:B------:R-:W-:Y:S01]  /*8910*/  FMUL.FTZ R54, R54, UR9 ;  /* 0x0000000936367c20 */ /* 0x000fe20008410000 */
[----:B------:R-:W-:Y:S01]  /*8920*/  FMUL.FTZ R9, R55, UR9 ;  /* 0x0000000937097c20 */ /* 0x000fe20008410000 */
        /* <DEDUP_REMOVED lines=22> */
[----:B------:R-:W-:Y:S01]  /*8a90*/  F2FP.BF16.F32.PACK_AB R12, R12, R44 ;  /* 0x0000002c0c0c723e */ /* 0x000fe200000010ff */
[----:B------:R-:W2:Y:S01]  /*8aa0*/  @UP0 LDCU.64 UR10, c[0x0][0x5c0] ;  /* 0x0000b800ff0a07ac */ /* 0x000ea20008000a00 */
[----:B------:R1:W-:Y:S01]  /*8ab0*/  STS [R2+0x4000], R144 ;  /* 0x0040009002007388 */ /* 0x0003e20000000800 */
[----:B------:R-:W-:-:S02]  /*8ac0*/  F2FP.BF16.F32.PACK_AB R11, R11, R46 ;  /* 0x0000002e0b0b723e */ /* 0x000fc400000010ff */
[----:B------:R-:W-:Y:S01]  /*8ad0*/  F2FP.BF16.F32.PACK_AB R10, R10, R52 ;  /* 0x000000340a0a723e */ /* 0x000fe200000010ff */
[----:B------:R1:W-:Y:S01]  /*8ae0*/  STS [R2+0x4400], R146 ;  /* 0x0044009202007388 */ /* 0x0003e20000000800 */
[----:B------:R-:W-:Y:S01]  /*8af0*/  F2FP.BF16.F32.PACK_AB R9, R9, R54 ;  /* 0x000000360909723e */ /* 0x000fe200000010ff */
[----:B------:R-:W-:Y:S01]  /*8b00*/  @UP0 UIADD3 UR18, UPT, UPT, UR41, UR43, URZ ;  /* 0x0000002b29120290 */ /* 0x000fe2000fffe0ff */
        /* <DEDUP_REMOVED lines=8> */
[----:B------:R-:W-:Y:S01]  /*8b90*/  F2FP.BF16.F32.PACK_AB R3, R63, R62 ;  /* 0x0000003e3f03723e */ /* 0x000fe200000010ff */
[----:B--2---:R-:W-:Y:S02]  /*8ba0*/  @UP0 UIMAD.WIDE.U32 UR20, UR18, UR10, URZ ;  /* 0x0000000a121402a5 */ /* 0x004fe4000f8e00ff */
[----:B------:R1:W-:Y:S01]  /*8bb0*/  STS [R2+0x5400], R142 ;  /* 0x0054008e02007388 */ /* 0x0003e20000000800 */
[----:B------:R-:W-:-:S03]  /*8bc0*/  @UP0 UIMAD UR18, UR18, UR11, URZ ;  /* 0x0000000b121202a4 */ /* 0x000fc6000f8e02ff */
[----:B------:R1:W-:Y:S01]  /*8bd0*/  STS [R0+0x12000], R26 ;  /* 0x0120001a00007388 */ /* 0x0003e20000000800 */
[----:B------:R-:W-:-:S03]  /*8be0*/  @UP0 UIADD3 UR18, UPT, UPT, UR21, UR18, URZ ;  /* 0x0000001215120290 */ /* 0x000fc6000fffe0ff */
        /* <DEDUP_REMOVED lines=34> */
.L_x_402:
        /* <DEDUP_REMOVED lines=12> */
.L_x_403:
[----:B------:R-:W2:Y:S01]  /*8ed0*/  LDCU.64 UR8, c[0x0][0x5c8] ;  /* 0x0000b900ff0877ac */ /* 0x000ea20008000a00 */
[----:B------:R-:W-:-:S04]  /*8ee0*/  UIADD3 UR14, UPT, UPT, UR41, UR43, URZ ;  /* 0x0000002b290e7290 */ /* 0x000fc8000fffe0ff */
[----:B--2---:R-:W-:Y:S02]  /*8ef0*/  UIMAD.WIDE.U32 UR22, UR14, UR8, URZ ;  /* 0x000000080e1672a5 */ /* 0x004fe4000f8e00ff */
[----:B------:R-:W-:-:S04]  /*8f00*/  UIMAD UR14, UR14, UR9, URZ ;  /* 0x000000090e0e72a4 */ /* 0x000fc8000f8e02ff */
[----:B------:R-:W-:-:S06]  /*8f10*/  UIADD3 UR14, UPT, UPT, UR23, UR14, URZ ;  /* 0x0000000e170e7290 */ /* 0x000fcc000fffe0ff */
[----:B-1----:R-:W-:-:S07]  /*8f20*/  MOV R23, UR14 ;  /* 0x0000000e00177c02 */ /* 0x002fce0008000f00 */
.L_x_404:
        /* <DEDUP_REMOVED lines=57> */
.L_x_406:
[----:B------:R-:W-:Y:S05]  /*92c0*/  BSYNC.RECONVERGENT B0 ;  /* 0x0000000000007941 */ /* 0x000fea0003800200 */
.L_x_405:
        /* <DEDUP_REMOVED lines=19> */
.L_x_408:
[----:B------:R-:W-:Y:S05]  /*9400*/  BSYNC.RECONVERGENT B0 ;  /* 0x0000000000007941 */ /* 0x000fea0003800200 */
.L_x_407:
        /* <DEDUP_REMOVED lines=25> */
.L_x_410:
[----:B------:R-:W-:Y:S05]  /*95a0*/  BSYNC.RECONVERGENT B0 ;  /* 0x0000000000007941 */ /* 0x000fea0003800200 */
.L_x_409:
        /* <DEDUP_REMOVED lines=17> */
.L_x_370:
[----:B------:R-:W-:Y:S05]  /*96c0*/  BSYNC.RECONVERGENT B1 ;  /* 0x0000000000017941 */ /* 0x000fea0003800200 */
.L_x_348:
[----:B------:R-:W5:Y:S01]  /*96d0*/  LDCU UR9, c[0x0][0x438] ;  /* 0x00008700ff0977ac */ /* 0x000f620008000800 */
[----:B------:R-:W4:Y:S01]  /*96e0*/  LDCU UR10, c[0x0][0x370] ;  /* 0x00006e00ff0a77ac */ /* 0x000f220008000800 */
[----:B-----5:R-:W-:-:S04]  /*96f0*/  UIADD3 UR9, UPT, UPT, UR9, 0x3f, URZ ;  /* 0x0000003f09097890 */ /* 0x020fc8000fffe0ff */
[----:B------:R-:W-:Y:S02]  /*9700*/  USHF.R.S32.HI UR8, URZ, 0x1f, UR9 ;  /* 0x0000001fff087899 */ /* 0x000fe40008011409 */
[----:B----4-:R-:W-:Y:S02]  /*9710*/  UIADD3 UR44, UPT, UPT, UR10, UR44, URZ ;  /* 0x0000002c0a2c7290 */ /* 0x010fe4000fffe0ff */
[----:B------:R-:W-:Y:S01]  /*9720*/  ULEA.HI UR8, UR8, UR9, URZ, 0x6 ;  /* 0x0000000908087291 */ /* 0x000fe2000f8f30ff */
[----:B------:R-:W-:-:S03]  /*9730*/  UMOV UR10, UR24 ;  /* 0x00000018000a7c82 */ /* 0x000fc60008000000 */
[----:B------:R-:W-:-:S04]  /*9740*/  USHF.R.S32.HI UR8, URZ, 0x6, UR8 ;  /* 0x00000006ff087899 */ /* 0x000fc80008011408 */
[----:B------:R-:W-:-:S09]  /*9750*/  UISETP.GE.AND UP0, UPT, UR44, UR8, UPT ;  /* 0x000000082c00728c */ /* 0x000fd2000bf06270 */
[----:B------:R-:W-:Y:S05]  /*9760*/  BRA.U !UP0, `(.L_x_411) ;  /* 0xffffff6908e87547 */ /* 0x000fea000b83ffff */
[----:B------:R-:W-:Y:S05]  /*9770*/  EXIT ;  /* 0x000000000000794d */ /* 0x000fea0003800000 */
.L_x_412:
        /* <DEDUP_REMOVED lines=16> */
.L_x_1087:


//--------------------- .text._ZN5flash44flash_bwd_dq_dk_dv_loop_seqk_parallel_kernelI23Flash_bwd_kernel_traitsILi192ELi64ELi64ELi8ELi4ELi2ELi2ELb1ELb1EN7cutlass10bfloat16_tE19Flash_kernel_traitsILi192ELi64ELi64ELi8ES3_EELb0ELb1ELb0ELb0ELb0ELb0ELb1EEEvNS_16Flash_bwd_paramsE --------------------------
	.section	.text._ZN5flash44flash_bwd_dq_dk_dv_loop_seqk_parallel_kernelI23Flash_bwd_kernel_traitsILi192ELi64ELi64ELi8ELi4ELi2ELi2ELb1ELb1EN7cutlass10bfloat16_tE19Flash_kernel_traitsILi192ELi64ELi64ELi8ES3_EELb0ELb1ELb0ELb0ELb0ELb0ELb1EEEvNS_16Flash_bwd_paramsE,"ax",@progbits
	.align	128
        .global         _ZN5flash44flash_bwd_dq_dk_dv_loop_seqk_parallel_kernelI23Flash_bwd_kernel_traitsILi192ELi64ELi64ELi8ELi4ELi2ELi2ELb1ELb1EN7cutlass10bfloat16_tE19Flash_kernel_traitsILi192ELi64ELi64ELi8ES3_EELb0ELb1ELb0ELb0ELb0ELb0ELb1EEEvNS_16Flash_bwd_paramsE
        .type           _ZN5flash44flash_bwd_dq_dk_dv_loop_seqk_parallel_kernelI23Flash_bwd_kernel_traitsILi192ELi64ELi64ELi8ELi4ELi2ELi2ELb1ELb1EN7cutlass10bfloat16_tE19Flash_kernel_traitsILi192ELi64ELi64ELi8ES3_EELb0ELb1ELb0ELb0ELb0ELb0ELb1EEEvNS_16Flash_bwd_paramsE,@function
        .size           _ZN5flash44flash_bwd_dq_dk_dv_loop_seqk_parallel_kernelI23Flash_bwd_kernel_traitsILi192ELi64ELi64ELi8ELi4ELi2ELi2ELb1ELb1EN7cutlass10bfloat16_tE19Flash_kernel_traitsILi192ELi64ELi64ELi8ES3_EELb0ELb1ELb0ELb0ELb0ELb0ELb1EEEvNS_16Flash_bwd_paramsE,(.L_x_1088 - _ZN5flash44flash_bwd_dq_dk_dv_loop_seqk_parallel_kernelI23Flash_bwd_kernel_traitsILi192ELi64ELi64ELi8ELi4ELi2ELi2ELb1ELb1EN7cutlass10bfloat16_tE19Flash_kernel_traitsILi192ELi64ELi64ELi8ES3_EELb0ELb1ELb0ELb0ELb0ELb0ELb1EEEvNS_16Flash_bwd_paramsE)
        .other          _ZN5flash44flash_bwd_dq_dk_dv_loop_seqk_parallel_kernelI23Flash_bwd_kernel_traitsILi192ELi64ELi64ELi8ELi4ELi2ELi2ELb1ELb1EN7cutlass10bfloat16_tE19Flash_kernel_traitsILi192ELi64ELi64ELi8ES3_EELb0ELb1ELb0ELb0ELb0ELb0ELb1EEEvNS_16Flash_bwd_paramsE,@"STO_CUDA_ENTRY STV_DEFAULT"
_ZN5flash44flash_bwd_dq_dk_dv_loop_seqk_parallel_kernelI23Flash_bwd_kernel_traitsILi192ELi64ELi64ELi8ELi4ELi2ELi2ELb1ELb1EN7cutlass10bfloat16_tE19Flash_kernel_traitsILi192ELi64ELi64ELi8ES3_EELb0ELb1ELb0ELb0ELb0ELb0ELb1EEEvNS_16Flash_bwd_paramsE:
.text._ZN5flash44flash_bwd_dq_dk_dv_loop_seqk_parallel_kernelI23Flash_bwd_kernel_traitsILi192ELi64ELi64ELi8ELi4ELi2ELi2ELb1ELb1EN7cutlass10bfloat16_tE19Flash_kernel_traitsILi192ELi64ELi64ELi8ES3_EELb0ELb1ELb0ELb0ELb0ELb0ELb1EEEvNS_16Flash_bwd_paramsE:
        /* <DEDUP_REMOVED lines=49> */
.L_x_477:
        /* <DEDUP_REMOVED lines=52> */
.L_x_413:
        /* <DEDUP_REMOVED lines=34> */
.L_x_415:
[----:B------:R-:W1:Y:S01]  /*0870*/  LDCU.64 UR16, c[0x0][0x3b8] ;  /* 0x00007700ff1077ac */ /* 0x000e620008000a00 */
[----:B------:R-:W-:-:S04]  /*0880*/  UIADD3 UR8, UPT, UPT, UR40, UR44, URZ ;  /* 0x0000002c28087290 */ /* 0x000fc8000fffe0ff */
[----:B-1----:R-:W-:Y:S02]  /*0890*/  UIMAD.WIDE.U32 UR50, UR8, UR16, URZ ;  /* 0x00000010083272a5 */ /* 0x002fe4000f8e00ff */
[----:B------:R-:W-:-:S04]  /*08a0*/  UIMAD UR8, UR8, UR17, URZ ;  /* 0x00000011080872a4 */ /* 0x000fc8000f8e02ff */
[----:B------:R-:W-:-:S06]  /*08b0*/  UIADD3 UR8, UPT, UPT, UR51, UR8, URZ ;  /* 0x0000000833087290 */ /* 0x000fcc000fffe0ff */
[----:B------:R-:W-:Y:S02]  /*08c0*/  MOV R22, UR8 ;  /* 0x0000000800167c02 */ /* 0x000fe40008000f00 */
.L_x_416:
        /* <DEDUP_REMOVED lines=43> */
.L_x_417:
[----:B------:R-:W1:Y:S01]  /*0b80*/  LDCU.64 UR14, c[0x0][0x3c0] ;  /* 0x00007800ff0e77ac */ /* 0x000e620008000a00 */
[----:B------:R-:W-:-:S04]  /*0b90*/  UIADD3 UR8, UPT, UPT, UR40, UR44, URZ ;  /* 0x0000002c28087290 */ /* 0x000fc8000fffe0ff */
[----:B-1----:R-:W-:Y:S02]  /*0ba0*/  UIMAD.WIDE.U32 UR54, UR8, UR14, URZ ;  /* 0x0000000e083672a5 */ /* 0x002fe4000f8e00ff */
[----:B------:R-:W-:-:S04]  /*0bb0*/  UIMAD UR8, UR8, UR15, URZ ;  /* 0x0000000f080872a4 */ /* 0x000fc8000f8e02ff */
[----:B------:R-:W-:-:S06]  /*0bc0*/  UIADD3 UR8, UPT, UPT, UR55, UR8, URZ ;  /* 0x0000000837087290 */ /* 0x000fcc000fffe0ff */
[----:B------:R-:W-:-:S07]  /*0bd0*/  MOV R19, UR8 ;  /* 0x0000000800137c02 */ /* 0x000fce0008000f00 */
.L_x_418:
        /* <DEDUP_REMOVED lines=28> */
.L_x_419:
[----:B------:R-:W-:Y:S02]  /*0da0*/  IMAD R0, R5, UR21, RZ ;  /* 0x0000001505007c24 */ /* 0x000fe4000f8e02ff */
[----:B------:R-:W-:-:S05]  /*0db0*/  IMAD.WIDE.U32 R2, R4, UR21, RZ ;  /* 0x0000001504027c25 */ /* 0x000fca000f8e00ff */
[----:B------:R-:W-:Y:S02]  /*0dc0*/  IADD3 R7, PT, PT, R3, R0, RZ ;  /* 0x0000000003077210 */ /* 0x000fe40007ffe0ff */
[----:B------:R-:W-:-:S07]  /*0dd0*/  MOV R6, R2 ;  /* 0x0000000200067202 */ /* 0x000fce0000000f00 */
.L_x_420:
        /* <DEDUP_REMOVED lines=20> */
.L_x_421:
[----:B------:R-:W1:Y:S01]  /*0f20*/  LDCU UR55, c[0x0][0x434] ;  /* 0x00008680ff3777ac */ /* 0x000e620008000800 */
[----:B------:R-:W-:-:S04]  /*0f30*/  UIMAD UR8, UR45, UR22, UR28 ;  /* 0x000000162d0872a4 */ /* 0x000fc8000f8e021c */
[----:B-1----:R-:W-:-:S12]  /*0f40*/  UIMAD UR55, UR8, UR55, URZ ;  /* 0x00000037083772a4 */ /* 0x002fd8000f8e02ff */
.L_x_422:
        /* <DEDUP_REMOVED lines=10> */
.L_x_423:
[----:B------:R-:W1:Y:S01]  /*0ff0*/  LDCU UR53, c[0x0][0x444] ;  /* 0x00008880ff3577ac */ /* 0x000e620008000800 */
[----:B------:R-:W-:-:S04]  /*1000*/  UIMAD UR8, UR45, UR22, UR28 ;  /* 0x000000162d0872a4 */ /* 0x000fc8000f8e021c */
[----:B-1----:R-:W-:-:S12]  /*1010*/  UIMAD UR53, UR8, UR53, URZ ;  /* 0x00000035083572a4 */ /* 0x002fd8000f8e02ff */
.L_x_424:
        /* <DEDUP_REMOVED lines=107> */
.L_x_426:
[----:B------:R-:W2:Y:S01]  /*16d0*/  LDCU.64 UR14, c[0x0][0x5c0] ;  /* 0x0000b800ff0e77ac */ /* 0x000ea20008000a00 */
[----:B------:R-:W-:-:S04]  /*16e0*/  UIADD3 UR8, UPT, UPT, UR40, UR44, URZ ;  /* 0x0000002c28087290 */ /* 0x000fc8000fffe0ff */
[----:B--2---:R-:W-:Y:S02]  /*16f0*/  UIMAD.WIDE.U32 UR18, UR8, UR14, URZ ;  /* 0x0000000e081272a5 */ /* 0x004fe4000f8e00ff */
[----:B------:R-:W-:-:S04]  /*1700*/  UIMAD UR8, UR8, UR15, URZ ;  /* 0x0000000f080872a4 */ /* 0x000fc8000f8e02ff */
[----:B------:R-:W-:-:S06]  /*1710*/  UIADD3 UR8, UPT, UPT, UR19, UR8, URZ ;  /* 0x0000000813087290 */ /* 0x000fcc000fffe0ff */
[----:B------:R-:W-:Y:S02]  /*1720*/  MOV R0, UR8 ;  /* 0x0000000800007c02 */ /* 0x000fe40008000f00 */
.L_x_427:
        /* <DEDUP_REMOVED lines=13> */
.L_x_428:
[----:B------:R-:W2:Y:S01]  /*1800*/  LDCU.64 UR10, c[0x0][0x5c8] ;  /* 0x0000b900ff0a77ac */ /* 0x000ea20008000a00 */
[----:B------:R-:W-:-:S04]  /*1810*/  UIADD3 UR40, UPT, UPT, UR40, UR44, URZ ;  /* 0x0000002c28287290 */ /* 0x000fc8000fffe0ff */
[----:B--2---:R-:W-:Y:S02]  /*1820*/  UIMAD.WIDE.U32 UR16, UR40, UR10, URZ ;  /* 0x0000000a281072a5 */ /* 0x004fe4000f8e00ff */
[----:B------:R-:W-:-:S04]  /*1830*/  UIMAD UR40, UR40, UR11, URZ ;  /* 0x0000000b282872a4 */ /* 0x000fc8000f8e02ff */
[----:B------:R-:W-:-:S06]  /*1840*/  UIADD3 UR40, UPT, UPT, UR17, UR40, URZ ;  /* 0x0000002811287290 */ /* 0x000fcc000fffe0ff */
[----:B------:R-:W-:-:S07]  /*1850*/  MOV R10, UR40 ;  /* 0x00000028000a7c02 */ /* 0x000fce0008000f00 */
.L_x_429:
        /* <DEDUP_REMOVED lines=30> */
.L_x_431:
[----:B------:R-:W-:Y:S05]  /*1a40*/  BSYNC.RECONVERGENT B0 ;  /* 0x0000000000007941 */ /* 0x000fea0003800200 */
.L_x_430:
        /* <DEDUP_REMOVED lines=17> */
.L_x_433:
[----:B------:R-:W-:Y:S05]  /*1b60*/  BSYNC.RECONVERGENT B0 ;  /* 0x0000000000007941 */ /* 0x000fea0003800200 */
.L_x_432:
        /* <DEDUP_REMOVED lines=27> */
.L_x_435:
[----:B------:R-:W-:Y:S05]  /*1d20*/  BSYNC.RECONVERGENT B0 ;  /* 0x0000000000007941 */ /* 0x000fea0003800200 */
.L_x_434:
        /* <DEDUP_REMOVED lines=18> */
.L_x_425:
        /* <DEDUP_REMOVED lines=47> */
.L_x_439:
[----:B------:R3:W-:Y:S01]  /*2140*/  STS.128 [R0+0x16000], RZ ;  /* 0x016000ff00007388 */ /* 0x0007e20000000c00 */
[----:B------:R-:W-:Y:S05]  /*2150*/  BRA `(.L_x_440) ;  /* 0x00000000000c7947 */ /* 0x000fea0003800000 */
.L_x_438:
[----:B------:R2:W-:Y:S04]  /*2160*/  STS.128 [R0+0x12000], RZ ;  /* 0x012000ff00007388 */ /* 0x0005e80000000c00 */
[----:B------:R2:W-:Y:S04]  /*2170*/  STS.128 [R0+0x14000], RZ ;  /* 0x014000ff00007388 */ /* 0x0005e80000000c00 */
[----:B------:R2:W-:Y:S02]  /*2180*/  STS.128 [R0+0x16000], RZ ;  /* 0x016000ff00007388 */ /* 0x0005e40000000c00 */
.L_x_440:
[----:B------:R-:W-:Y:S05]  /*2190*/  BSYNC.RECONVERGENT B0 ;  /* 0x0000000000007941 */ /* 0x000fea0003800200 */
.L_x_437:
        /* <DEDUP_REMOVED lines=34> */
.L_x_443:
[----:B------:R4:W-:Y:S02]  /*23c0*/  STS.128 [R0+0x17000], RZ ;  /* 0x017000ff00007388 */ /* 0x0009e40000000c00 */
.L_x_442:
[----:B------:R-:W-:Y:S05]  /*23d0*/  BSYNC.RECONVERGENT B0 ;  /* 0x0000000000007941 */ /* 0x000fea0003800200 */
.L_x_441:
        /* <DEDUP_REMOVED lines=31> */
.L_x_446:
[----:B------:R4:W-:Y:S01]  /*25d0*/  STS.128 [R0+0xa000], RZ ;  /* 0x00a000ff00007388 */ /* 0x0009e20000000c00 */
[----:B------:R-:W-:Y:S05]  /*25e0*/  BRA `(.L_x_447) ;  /* 0x00000000000c7947 */ /* 0x000fea0003800000 */
.L_x_445:
[----:B------:R1:W-:Y:S04]  /*25f0*/  STS.128 [R0+0x6000], RZ ;  /* 0x006000ff00007388 */ /* 0x0003e80000000c00 */
[----:B------:R1:W-:Y:S04]  /*2600*/  STS.128 [R0+0x8000], RZ ;  /* 0x008000ff00007388 */ /* 0x0003e80000000c00 */
[----:B------:R1:W-:Y:S02]  /*2610*/  STS.128 [R0+0xa000], RZ ;  /* 0x00a000ff00007388 */ /* 0x0003e40000000c00 */
.L_x_447:
[----:B------:R-:W-:Y:S05]  /*2620*/  BSYNC.RECONVERGENT B0 ;  /* 0x0000000000007941 */ /* 0x000fea0003800200 */
.L_x_444:
        /* <DEDUP_REMOVED lines=31> */
.L_x_450:
[----:B------:R4:W-:Y:S02]  /*2820*/  STS.128 [R0+0xb000], RZ ;  /* 0x00b000ff00007388 */ /* 0x0009e40000000c00 */
.L_x_449:
[----:B------:R-:W-:Y:S05]  /*2830*/  BSYNC.RECONVERGENT B0 ;  /* 0x0000000000007941 */ /* 0x000fea0003800200 */
.L_x_448:
        /* <DEDUP_REMOVED lines=28> */
.L_x_453:
[----:B------:R4:W-:Y:S01]  /*2a00*/  STS.128 [R0+0x4000], RZ ;  /* 0x004000ff00007388 */ /* 0x0009e20000000c00 */
[----:B------:R-:W-:Y:S05]  /*2a10*/  BRA `(.L_x_454) ;  /* 0x00000000000c7947 */ /* 0x000fea0003800000 */
.L_x_452:
[----:B------:R1:W-:Y:S04]  /*2a20*/  STS.128 [R0], RZ ;  /* 0x000000ff00007388 */ /* 0x0003e80000000c00 */
[----:B------:R1:W-:Y:S04]  /*2a30*/  STS.128 [R0+0x2000], RZ ;  /* 0x002000ff00007388 */ /* 0x0003e80000000c00 */
[----:B------:R1:W-:Y:S02]  /*2a40*/  STS.128 [R0+0x4000], RZ ;  /* 0x004000ff00007388 */ /* 0x0003e40000000c00 */
.L_x_454:
[----:B------:R-:W-:Y:S05]  /*2a50*/  BSYNC.RECONVERGENT B0 ;  /* 0x0000000000007941 */ /* 0x000fea0003800200 */
.L_x_451:
        /* <DEDUP_REMOVED lines=27> */
.L_x_457:
[----:B------:R4:W-:Y:S02]  /*2c10*/  STS.128 [R0+0x5000], RZ ;  /* 0x005000ff00007388 */ /* 0x0009e40000000c00 */
.L_x_456:
[----:B------:R-:W-:Y:S05]  /*2c20*/  BSYNC.RECONVERGENT B0 ;  /* 0x0000000000007941 */ /* 0x000fea0003800200 */
.L_x_455:
[--C-:B------:R-:W-:Y:S01]  /*2c30*/  SHF.R.U32.HI R14, RZ, 0x1, R24.reuse ;  /* 0x00000001ff0e7819 */ /* 0x100fe20000011618 */
[----:B--2---:R-:W-:Y:S01]  /*2c40*/  IMAD.MOV.U32 R4, RZ, RZ, 0x7f800000 ;  /* 0x7f800000ff047424 */ /* 0x004fe200078e00ff */
[----:B----4-:R-:W-:Y:S01]  /*2c50*/  SHF.R.U32.HI R3, RZ, 0x2, R24 ;  /* 0x00000002ff037819 */ /* 0x010fe20000011618 */
[----:B------:R-:W2:Y:S01]  /*2c60*/  LDCU.64 UR8, c[0x0][0x3d0] ;  /* 0x00007a00ff0877ac */ /* 0x000ea20008000a00 */
        /* <DEDUP_REMOVED lines=52> */
.L_x_460:
[----:B------:R4:W-:Y:S01]  /*2fb0*/  STS.128 [R0+0x10000], RZ ;  /* 0x010000ff00007388 */ /* 0x0009e20000000c00 */
[----:B------:R-:W-:Y:S05]  /*2fc0*/  BRA `(.L_x_461) ;  /* 0x00000000000c7947 */ /* 0x000fea0003800000 */
.L_x_459:
[----:B------:R2:W-:Y:S04]  /*2fd0*/  STS.128 [R0+0xc000], RZ ;  /* 0x00c000ff00007388 */ /* 0x0005e80000000c00 */
[----:B------:R2:W-:Y:S04]  /*2fe0*/  STS.128 [R0+0xe000], RZ ;  /* 0x00e000ff00007388 */ /* 0x0005e80000000c00 */
[----:B------:R2:W-:Y:S02]  /*2ff0*/  STS.128 [R0+0x10000], RZ ;  /* 0x010000ff00007388 */ /* 0x0005e40000000c00 */
.L_x_461:
[----:B------:R-:W-:Y:S05]  /*3000*/  BSYNC.RECONVERGENT B0 ;  /* 0x0000000000007941 */ /* 0x000fea0003800200 */
.L_x_458:
        /* <DEDUP_REMOVED lines=33> */
.L_x_464:
[----:B------:R3:W-:Y:S02]  /*3220*/  STS.128 [R0+0x11000], RZ ;  /* 0x011000ff00007388 */ /* 0x0007e40000000c00 */
.L_x_463:
[----:B------:R-:W-:Y:S05]  /*3230*/  BSYNC.RECONVERGENT B0 ;  /* 0x0000000000007941 */ /* 0x000fea0003800200 */
.L_x_462:
[----:B------:R-:W5:Y:S01]  /*3240*/  S2R R15, SR_TID.X ;  /* 0x00000000000f7919 */ /* 0x000f620000002100 */
[C---:B-1234-:R-:W-:Y:S01]  /*3250*/  IMAD.SHL.U32 R0, R24.reuse, 0x40, RZ ;  /* 0x0000004018007824 */ /* 0x05efe200078e00ff */
[----:B------:R-:W1:Y:S01]  /*3260*/  LDCU UR16, c[0x0][0x590] ;  /* 0x0000b200ff1077ac */ /* 0x000e620008000800 */
[C---:B------:R-:W-:Y:S01]  /*3270*/  IMAD.SHL.U32 R6, R24.reuse, 0x20, RZ ;  /* 0x0000002018067824 */ /* 0x040fe200078e00ff */
[----:B------:R-:W0:Y:S01]  /*3280*/  LDGDEPBAR ;  /* 0x00000000000079af */ /* 0x000e220000000000 */
[----:B------:R-:W-:Y:S01]  /*3290*/  IMAD.SHL.U32 R5, R24, 0x10, RZ ;  /* 0x0000001018057824 */ /* 0x000fe200078e00ff */
[C---:B------:R-:W-:Y:S01]  /*32a0*/  LOP3.LUT R2, R0.reuse, 0x1c0, RZ, 0xc0, !PT ;  /* 0x000001c000027812 */ /* 0x040fe200078ec0ff */
[----:B------:R-:W-:Y:S01]  /*32b0*/  IMAD.MOV.U32 R9, RZ, RZ, 0x10 ;  /* 0x00000010ff097424 */ /* 0x000fe200078e00ff */
[----:B------:R-:W-:Y:S02]  /*32c0*/  LOP3.LUT R3, R0, 0x200, RZ, 0xc0, !PT ;  /* 0x0000020000037812 */ /* 0x000fe400078ec0ff */
[----:B------:R-:W-:-:S02]  /*32d0*/  CS2R R142, SRZ ;  /* 0x00000000008e7805 */ /* 0x000fc4000001ff00 */
[----:B------:R-:W-:Y:S02]  /*32e0*/  LOP3.LUT R4, R6, 0x200, RZ, 0xc0, !PT ;  /* 0x0000020006047812 */ /* 0x000fe400078ec0ff */
[----:B------:R-:W-:Y:S02]  /*32f0*/  CS2R R140, SRZ ;  /* 0x00000000008c7805 */ /* 0x000fe4000001ff00 */
[----:B------:R-:W-:Y:S02]  /*3300*/  LOP3.LUT R0, R2, 0x38, R25, 0xf8, !PT ;  /* 0x0000003802007812 */ /* 0x000fe400078ef819 */
[----:B------:R-:W-:Y:S02]  /*3310*/  CS2R R146, SRZ ;  /* 0x0000000000927805 */ /* 0x000fe4000001ff00 */
[----:B------:R-:W-:Y:S02]  /*3320*/  LOP3.LUT R6, R3, 0xc00, R6, 0xf8, !PT ;  /* 0x00000c0003067812 */ /* 0x000fe400078ef806 */
[----:B------:R-:W-:-:S02]  /*3330*/  CS2R R144, SRZ ;  /* 0x0000000000907805 */ /* 0x000fc4000001ff00 */
[----:B------:R-:W-:Y:S02]  /*3340*/  LOP3.LUT R4, R4, 0x3800, R5, 0xf8, !PT ;  /* 0x0000380004047812 */ /* 0x000fe400078ef805 */
[----:B------:R-:W-:Y:S02]  /*3350*/  CS2R R138, SRZ ;  /* 0x00000000008a7805 */ /* 0x000fe4000001ff00 */
[C---:B------:R-:W-:Y:S02]  /*3360*/  LOP3.LUT R3, R0.reuse, 0x8, R24, 0x78, !PT ;  /* 0x0000000800037812 */ /* 0x040fe400078e7818 */
[----:B------:R-:W-:Y:S02]  /*3370*/  CS2R R136, SRZ ;  /* 0x0000000000887805 */ /* 0x000fe4000001ff00 */
[----:B------:R-:W-:Y:S02]  /*3380*/  LOP3.LUT R5, R0, 0x8, R14, 0x78, !PT ;  /* 0x0000000800057812 */ /* 0x000fe400078e780e */
[----:B------:R-:W-:-:S02]  /*3390*/  CS2R R134, SRZ ;  /* 0x0000000000867805 */ /* 0x000fc4000001ff00 */
[----:B------:R-:W-:Y:S02]  /*33a0*/  LOP3.LUT R0, R4, R3, RZ, 0xfc, !PT ;  /* 0x0000000304007212 */ /* 0x000fe400078efcff */
[----:B------:R-:W-:Y:S02]  /*33b0*/  CS2R R132, SRZ ;  /* 0x0000000000847805 */ /* 0x000fe4000001ff00 */
[----:B------:R-:W-:Y:S01]  /*33c0*/  LOP3.LUT R252, R6, R5, RZ, 0xfc, !PT ;  /* 0x0000000506fc7212 */ /* 0x000fe200078efcff */
[----:B------:R-:W-:Y:S01]  /*33d0*/  IMAD.MOV.U32 R5, RZ, RZ, 0x40 ;  /* 0x00000040ff057424 */ /* 0x000fe200078e00ff */
[----:B------:R-:W-:Y:S01]  /*33e0*/  LEA R10, R0, UR6, 0x1 ;  /* 0x00000006000a7c11 */ /* 0x000fe2000f8e08ff */
[----:B------:R-:W-:Y:S01]  /*33f0*/  IMAD.MOV.U32 R6, RZ, RZ, 0x20 ;  /* 0x00000020ff067424 */ /* 0x000fe200078e00ff */
[----:B------:R-:W-:-:S04]  /*3400*/  DEPBAR.LE SB0, 0x1 ;  /* 0x000080400000791a */ /* 0x000fc80000000000 */
[C---:B-----5:R-:W-:Y:S01]  /*3410*/  LOP3.LUT P0, R2, R15.reuse, 0x4, RZ, 0xc0, !PT ;  /* 0x000000040f027812 */ /* 0x060fe2000780c0ff */
[C---:B------:R-:W-:Y:S01]  /*3420*/  IMAD.SHL.U32 R11, R15.reuse, 0x20, RZ ;  /* 0x000000200f0b7824 */ /* 0x040fe200078e00ff */
[----:B------:R-:W-:Y:S01]  /*3430*/  SHF.R.U32.HI R8, RZ, 0x2, R15 ;  /* 0x00000002ff087819 */ /* 0x000fe2000001160f */
[C---:B------:R-:W-:Y:S01]  /*3440*/  IMAD.SHL.U32 R12, R15.reuse, 0x2, RZ ;  /* 0x000000020f0c7824 */ /* 0x040fe200078e00ff */
[----:B------:R-:W-:Y:S01]  /*3450*/  R2P PR, R24, 0x6 ;  /* 0x0000000618007804 */ /* 0x000fe20000000000 */
[----:B------:R-:W-:Y:S01]  /*3460*/  IMAD.SHL.U32 R4, R15, 0x10, RZ ;  /* 0x000000100f047824 */ /* 0x000fe200078e00ff */
[----:B------:R-:W-:Y:S01]  /*3470*/  ISETP.NE.AND P3, PT, R2, RZ, PT ;  /* 0x000000ff0200720c */ /* 0x000fe20003f65270 */
[----:B------:R-:W-:Y:S01]  /*3480*/  BAR.SYNC.DEFER_BLOCKING 0x0 ;  /* 0x0000000000007b1d */ /* 0x000fe20000010000 */
[----:B------:R-:W-:Y:S01]  /*3490*/  LOP3.LUT R2, R11, 0xc00, RZ, 0xc0, !PT ;  /* 0x00000c000b027812 */ /* 0x000fe200078ec0ff */
[----:B------:R-:W-:Y:S01]  /*34a0*/  VIADD R232, R10, 0x12040 ;  /* 0x000120400ae87836 */ /* 0x000fe20000000000 */
[----:B------:R-:W-:Y:S01]  /*34b0*/  LOP3.LUT R3, R12, 0x38, RZ, 0xc0, !PT ;  /* 0x000000380c037812 */ /* 0x000fe200078ec0ff */
[----:B------:R-:W-:Y:S01]  /*34c0*/  IMAD.SHL.U32 R14, R15, 0x8, RZ ;  /* 0x000000080f0e7824 */ /* 0x000fe200078e00ff */
[----:B------:R-:W-:-:S02]  /*34d0*/  LOP3.LUT R7, R4, 0x1c0, RZ, 0xc0, !PT ;  /* 0x000001c004077812 */ /* 0x000fc400078ec0ff */
[----:B------:R-:W-:Y:S02]  /*34e0*/  CS2R R126, SRZ ;  /* 0x00000000007e7805 */ /* 0x000fe4000001ff00 */
[----:B------:R-:W-:Y:S01]  /*34f0*/  LOP3.LUT R2, R2, 0x6, R12, 0xf8, !PT ;  /* 0x0000000602027812 */ /* 0x000fe200078ef80c */
[----:B------:R-:W-:Y:S01]  /*3500*/  STL [R1+0x4], R10 ;  /* 0x0000040a01007387 */ /* 0x000fe20000100800 */
[----:B------:R-:W-:Y:S01]  /*3510*/  LOP3.LUT R0, R3, 0x20, R8, 0x78, !PT ;  /* 0x0000002003007812 */ /* 0x000fe200078e7808 */
[----:B------:R-:W-:Y:S01]  /*3520*/  VIADD R3, R10, 0x12000 ;  /* 0x000120000a037836 */ /* 0x000fe20000000000 */
[----:B------:R-:W-:Y:S01]  /*3530*/  SEL R5, R5, 0xffffffc0, !P0 ;  /* 0xffffffc005057807 */ /* 0x000fe20004000000 */
[----:B------:R-:W-:Y:S01]  /*3540*/  IMAD.MOV.U32 R8, RZ, RZ, 0x40 ;  /* 0x00000040ff087424 */ /* 0x000fe200078e00ff */
[----:B------:R-:W-:Y:S01]  /*3550*/  LOP3.LUT R0, R2, R0, R7, 0xfe, !PT ;  /* 0x0000000002007212 */ /* 0x000fe200078efe07 */
[----:B------:R-:W-:Y:S01]  /*3560*/  IMAD.MOV.U32 R0, RZ, RZ, 0x20 ;  /* 0x00000020ff007424 */ /* 0x000fe200078e00ff */
[----:B------:R-:W-:Y:S01]  /*3570*/  SHF.R.U32.HI R7, RZ, 0x3, R15 ;  /* 0x00000003ff077819 */ /* 0x000fe2000001160f */
[----:B------:R-:W-:Y:S01]  /*3580*/  @P2 VIADD R232, R3, 0xffffffc0 ;  /* 0xffffffc003e82836 */ /* 0x000fe20000000000 */
[----:B------:R-:W-:Y:S01]  /*3590*/  LOP3.LUT R2, R12, 0x20, RZ, 0xc0, !PT ;  /* 0x000000200c027812 */ /* 0x000fe200078ec0ff */
[----:B------:R-:W-:Y:S01]  /*35a0*/  IMAD.U32 R3, RZ, RZ, UR48 ;  /* 0x00000030ff037e24 */ /* 0x000fe2000f8e00ff */
[----:B------:R-:W-:-:S02]  /*35b0*/  SEL R0, R0, 0xffffffe0, !P1 ;  /* 0xffffffe000007807 */ /* 0x000fc40004800000 */
[----:B------:R-:W-:Y:S02]  /*35c0*/  CS2R R124, SRZ ;  /* 0x00000000007c7805 */ /* 0x000fe4000001ff00 */
[----:B------:R-:W-:Y:S02]  /*35d0*/  LOP3.LUT R2, R2, 0x18, R7, 0xf8, !PT ;  /* 0x0000001802027812 */ /* 0x000fe400078ef807 */
[----:B------:R-:W-:Y:S02]  /*35e0*/  CS2R R130, SRZ ;  /* 0x0000000000827805 */ /* 0x000fe4000001ff00 */
[----:B------:R-:W-:Y:S01]  /*35f0*/  IADD3 R7, PT, PT, R3, UR37, R17 ;  /* 0x0000002503077c10 */ /* 0x000fe2000fffe011 */
[C---:B------:R-:W-:Y:S01]  /*3600*/  IMAD.IADD R4, R0.reuse, 0x1, R10 ;  /* 0x0000000100047824 */ /* 0x040fe200078e020a */
[----:B------:R-:W-:Y:S01]  /*3610*/  SHF.R.U32.HI R12, RZ, 0x1, R15 ;  /* 0x00000001ff0c7819 */ /* 0x000fe2000001160f */
[----:B------:R-:W-:Y:S01]  /*3620*/  IMAD.IADD R240, R0, 0x1, R232 ;  /* 0x0000000100f07824 */ /* 0x000fe200078e02e8 */
[----:B------:R-:W-:Y:S01]  /*3630*/  LOP3.LUT P1, RZ, R15, 0x2, RZ, 0xc0, !PT ;  /* 0x000000020fff7812 */ /* 0x000fe2000782c0ff */
[----:B------:R-:W-:Y:S01]  /*3640*/  VIADD R13, R7, -UR47 ;  /* 0x8000002f070d7c36 */ /* 0x000fe20008000000 */
[----:B------:R-:W-:Y:S01]  /*3650*/  STL [R1+0x8], R4 ;  /* 0x0000080401007387 */ /* 0x000fe20000100800 */
[----:B------:R-:W-:-:S02]  /*3660*/  SEL R3, R8, 0xffffffc0, !P2 ;  /* 0xffffffc008037807 */ /* 0x000fc40005000000 */
[----:B------:R-:W-:Y:S02]  /*3670*/  CS2R R128, SRZ ;  /* 0x0000000000807805 */ /* 0x000fe4000001ff00 */
[----:B------:R-:W-:Y:S01]  /*3680*/  LOP3.LUT R8, R12, 0x10, RZ, 0xc0, !PT ;  /* 0x000000100c087812 */ /* 0x000fe200078ec0ff */
[----:B------:R-:W2:Y:S01]  /*3690*/  LDSM.16.M88.4 R156, [R4+0x12000] ;  /* 0x01200000049c783b */ /* 0x000ea20000000200 */
[----:B------:R-:W-:Y:S02]  /*36a0*/  LEA R252, R252, UR6, 0x1 ;  /* 0x00000006fcfc7c11 */ /* 0x000fe4000f8e08ff */
[----:B------:R-:W-:Y:S02]  /*36b0*/  CS2R R122, SRZ ;  /* 0x00000000007a7805 */ /* 0x000fe4000001ff00 */
[----:B------:R-:W-:Y:S01]  /*36c0*/  CS2R R120, SRZ ;  /* 0x0000000000787805 */ /* 0x000fe2000001ff00 */
[----:B------:R-:W3:Y:S01]  /*36d0*/  LDSM.16.M88.4 R160, [R4+0x12800] ;  /* 0x0128000004a0783b */ /* 0x000ee20000000200 */
[----:B------:R-:W-:-:S02]  /*36e0*/  CS2R R118, SRZ ;  /* 0x0000000000767805 */ /* 0x000fc4000001ff00 */
[----:B------:R-:W-:Y:S02]  /*36f0*/  CS2R R116, SRZ ;  /* 0x0000000000747805 */ /* 0x000fe4000001ff00 */
[----:B------:R-:W-:Y:S01]  /*3700*/  CS2R R110, SRZ ;  /* 0x00000000006e7805 */ /* 0x000fe2000001ff00 */
[----:B------:R-:W4:Y:S01]  /*3710*/  LDSM.16.M88.4 R188, [R4+0x14000] ;  /* 0x0140000004bc783b */ /* 0x000f220000000200 */
        /* <DEDUP_REMOVED lines=11> */
[----:B------:R5:W1:Y:S01]  /*37d0*/  LDSM.16.M88.4 R224, [R4+0x16800] ;  /* 0x0168000004e0783b */ /* 0x000a620000000200 */
[----:B------:R-:W-:-:S02]  /*37e0*/  CS2R R66, SRZ ;  /* 0x0000000000427805 */ /* 0x000fc4000001ff00 */
[----:B------:R-:W-:Y:S02]  /*37f0*/  CS2R R64, SRZ ;  /* 0x0000000000407805 */ /* 0x000fe4000001ff00 */
[----:B------:R-:W-:Y:S01]  /*3800*/  CS2R R58, SRZ ;  /* 0x00000000003a7805 */ /* 0x000fe2000001ff00 */
[----:B------:R2:W-:Y:S01]  /*3810*/  STL [R1+0x40], R13 ;  /* 0x0000400d01007387 */ /* 0x0005e20000100800 */
[----:B------:R-:W-:Y:S02]  /*3820*/  CS2R R56, SRZ ;  /* 0x0000000000387805 */ /* 0x000fe4000001ff00 */
[----:B------:R-:W-:Y:S02]  /*3830*/  CS2R R54, SRZ ;  /* 0x0000000000367805 */ /* 0x000fe4000001ff00 */
[----:B------:R-:W-:Y:S01]  /*3840*/  CS2R R52, SRZ ;  /* 0x0000000000347805 */ /* 0x000fe2000001ff00 */
[----:B------:R-:W1:Y:S01]  /*3850*/  LDSM.16.M88.4 R164, [R232] ;  /* 0x00000000e8a4783b */ /* 0x000e620000000200 */
        /* <DEDUP_REMOVED lines=13> */
[----:B------:R-:W-:Y:S01]  /*3930*/  CS2R R34, SRZ ;  /* 0x0000000000227805 */ /* 0x000fe2000001ff00 */
[----:B-----5:R-:W-:Y:S01]  /*3940*/  IMAD.SHL.U32 R4, R15, 0x40, RZ ;  /* 0x000000400f047824 */ /* 0x020fe200078e00ff */
[----:B------:R-:W1:Y:S01]  /*3950*/  LDSM.16.M88.4 R228, [R232+0x4000] ;  /* 0x00400000e8e4783b */ /* 0x000e620000000200 */
[----:B------:R-:W-:Y:S02]  /*3960*/  CS2R R32, SRZ ;  /* 0x0000000000207805 */ /* 0x000fe4000001ff00 */
[----:B------:R-:W-:-:S02]  /*3970*/  CS2R R26, SRZ ;  /* 0x00000000001a7805 */ /* 0x000fc4000001ff00 */
[----:B------:R-:W-:Y:S02]  /*3980*/  CS2R R24, SRZ ;  /* 0x0000000000187805 */ /* 0x000fe4000001ff00 */
[----:B------:R-:W-:Y:S01]  /*3990*/  LOP3.LUT R2, R2, 0x1c0, R4, 0xf8, !PT ;  /* 0x000001c002027812 */ /* 0x000fe200078ef804 */
[----:B------:R-:W3:Y:S01]  /*39a0*/  LDSM.16.M88.4 R172, [R240] ;  /* 0x00000000f0ac783b */ /* 0x000ee20000000200 */
[----:B------:R-:W-:Y:S02]  /*39b0*/  LOP3.LUT R7, R4, 0x1c0, RZ, 0xc0, !PT ;  /* 0x000001c004077812 */ /* 0x000fe400078ec0ff */
[----:B------:R-:W-:Y:S02]  /*39c0*/  CS2R R22, SRZ ;  /* 0x0000000000167805 */ /* 0x000fe4000001ff00 */
[----:B------:R-:W-:Y:S01]  /*39d0*/  LOP3.LUT R2, R2, 0x38, R14, 0x78, !PT ;  /* 0x0000003802027812 */ /* 0x000fe200078e780e */
[----:B------:R-:W3:Y:S01]  /*39e0*/  LDSM.16.M88.4 R176, [R240+0x800] ;  /* 0x00080000f0b0783b */ /* 0x000ee20000000200 */
[----:B--2---:R-:W-:-:S02]  /*39f0*/  LOP3.LUT R13, R4, 0x200, RZ, 0xc0, !PT ;  /* 0x00000200040d7812 */ /* 0x004fc400078ec0ff */
[----:B------:R-:W-:Y:S02]  /*3a00*/  CS2R R20, SRZ ;  /* 0x0000000000147805 */ /* 0x000fe4000001ff00 */
[----:B------:R-:W-:Y:S01]  /*3a10*/  LOP3.LUT R2, R2, 0x200, R4, 0xf8, !PT ;  /* 0x0000020002027812 */ /* 0x000fe200078ef804 */
[----:B------:R-:W2:Y:S01]  /*3a20*/  LDSM.16.M88.4 R204, [R240+0x2000] ;  /* 0x00200000f0cc783b */ /* 0x000ea20000000200 */
[----:B------:R-:W-:Y:S01]  /*3a30*/  LOP3.LUT R4, R8, 0x8, R15, 0xf8, !PT ;  /* 0x0000000808047812 */ /* 0x000fe200078ef80f */
[----:B------:R-:W-:Y:S01]  /*3a40*/  UIADD3 UR52, UPT, UPT, UR52, 0x40, -UR37 ;  /* 0x0000004034347890 */ /* 0x000fe2000fffe825 */
[----:B------:R-:W-:Y:S01]  /*3a50*/  LOP3.LUT P2, RZ, R15, 0x8, RZ, 0xc0, !PT ;  /* 0x000000080fff7812 */ /* 0x000fe2000784c0ff */
[----:B------:R5:W-:Y:S01]  /*3a60*/  STL [R1+0x24], R2 ;  /* 0x0000240201007387 */ /* 0x000be20000100800 */
[----:B------:R-:W2:Y:S03]  /*3a70*/  LDCU UR8, c[0x0][0x440] ;  /* 0x00008800ff0877ac */ /* 0x000ea60008000800 */
[----:B------:R4:W-:Y:S01]  /*3a80*/  STL [R1+0x20], R5 ;  /* 0x0000200501007387 */ /* 0x0009e20000100800 */
[----:B------:R-:W2:Y:S03]  /*3a90*/  LDCU UR9, c[0x0][0x3e0] ;  /* 0x00007c00ff0977ac */ /* 0x000ea60008000800 */
[----:B------:R-:W2:Y:S01]  /*3aa0*/  LDSM.16.M88.4 R208, [R240+0x2800] ;  /* 0x00280000f0d0783b */ /* 0x000ea20000000200 */
[----:B------:R-:W2:Y:S03]  /*3ab0*/  LDCU UR15, c[0x0][0x50c] ;  /* 0x0000a180ff0f77ac */ /* 0x000ea60008000800 */
[----:B------:R-:W2:Y:S01]  /*3ac0*/  LDSM.16.M88.4 R236, [R240+0x4000] ;  /* 0x00400000f0ec783b */ /* 0x000ea20000000200 */
[----:B------:R-:W2:Y:S03]  /*3ad0*/  LDCU UR14, c[0x0][0x45c] ;  /* 0x00008b80ff0e77ac */ /* 0x000ea60008000800 */
[----:B------:R-:W2:Y:S01]  /*3ae0*/  LDSM.16.M88.4 R148, [R10+0x12000] ;  /* 0x012000000a94783b */ /* 0x000ea20000000200 */
[----:B-1----:R-:W-:-:S03]  /*3af0*/  USHF.L.U32 UR16, UR16, 0x6, URZ ;  /* 0x0000000610107899 */ /* 0x002fc600080006ff */
[----:B------:R-:W1:Y:S04]  /*3b00*/  LDSM.16.M88.4 R152, [R10+0x12800] ;  /* 0x012800000a98783b */ /* 0x000e680000000200 */
[----:B------:R-:W1:Y:S01]  /*3b10*/  LDSM.16.M88.4 R180, [R10+0x14000] ;  /* 0x014000000ab4783b */ /* 0x000e620000000200 */
[----:B-----5:R-:W-:Y:S02]  /*3b20*/  LOP3.LUT R2, R7, 0x38, R14, 0xf8, !PT ;  /* 0x0000003807027812 */ /* 0x020fe400078ef80e */
[----:B------:R-:W-:Y:S01]  /*3b30*/  SEL R7, R6, 0xffffffe0, !P1 ;  /* 0xffffffe006077807 */ /* 0x000fe20004800000 */
[----:B------:R-:W1:Y:S01]  /*3b40*/  LDSM.16.M88.4 R184, [R10+0x14800] ;  /* 0x014800000ab8783b */ /* 0x000e620000000200 */
[----:B------:R-:W-:Y:S02]  /*3b50*/  SEL R6, R9, 0xfffffff0, !P0 ;  /* 0xfffffff009067807 */ /* 0x000fe40004000000 */
[----:B------:R-:W-:Y:S01]  /*3b60*/  LOP3.LUT R4, R4, R2, RZ, 0x3c, !PT ;  /* 0x0000000204047212 */ /* 0x000fe200078e3cff */
[----:B------:R-:W1:Y:S01]  /*3b70*/  LDSM.16.M88.4 R212, [R10+0x16000] ;  /* 0x016000000ad4783b */ /* 0x000e620000000200 */
[----:B----4-:R-:W-:-:S03]  /*3b80*/  LOP3.LUT R5, R13, 0xc00, R11, 0xf8, !PT ;  /* 0x00000c000d057812 */ /* 0x010fc600078ef80b */
[----:B------:R4:W-:Y:S04]  /*3b90*/  STL [R1+0x50], R6 ;  /* 0x0000500601007387 */ /* 0x0009e80000100800 */
[----:B------:R-:W1:Y:S04]  /*3ba0*/  LDSM.16.M88.4 R216, [R10+0x16800] ;  /* 0x016800000ad8783b */ /* 0x000e680000000200 */
[----:B------:R-:W1:Y:S04]  /*3bb0*/  LDSM.16.M88.4 R232, [R232+0x4800] ;  /* 0x00480000e8e8783b */ /* 0x000e680000000200 */
[----:B------:R-:W1:Y:S01]  /*3bc0*/  LDSM.16.M88.4 R240, [R240+0x4800] ;  /* 0x00480000f0f0783b */ /* 0x000e620000000200 */
[----:B----4-:R-:W-:-:S02]  /*3bd0*/  LOP3.LUT R6, R2, 0x8, R12, 0x78, !PT ;  /* 0x0000000802067812 */ /* 0x010fc400078e780c */
[----:B------:R-:W-:Y:S01]  /*3be0*/  LOP3.LUT R2, R4, 0x200, R11, 0xf8, !PT ;  /* 0x0000020004027812 */ /* 0x000fe200078ef80b */
[----:B------:R-:W-:Y:S01]  /*3bf0*/  IMAD.IADD R4, R10, 0x1, R3 ;  /* 0x000000010a047824 */ /* 0x000fe200078e0203 */
[----:B------:R-:W-:-:S03]  /*3c00*/  LOP3.LUT R5, R5, R6, RZ, 0xfc, !PT ;  /* 0x0000000605057212 */ /* 0x000fc600078efcff */
[----:B------:R4:W-:Y:S04]  /*3c10*/  STL [R1+0x1c], R2 ;  /* 0x00001c0201007387 */ /* 0x0009e80000100800 */
[----:B------:R5:W-:Y:S04]  /*3c20*/  STL [R1+0x54], R5 ;  /* 0x0000540501007387 */ /* 0x000be80000100800 */
[----:B------:R1:W-:Y:S01]  /*3c30*/  STL [R1+0xc], R4 ;  /* 0x00000c0401007387 */ /* 0x0003e20000100800 */
[----:B----4-:R-:W-:Y:S02]  /*3c40*/  IMAD.IADD R2, R3, 0x1, R252 ;  /* 0x0000000103027824 */ /* 0x010fe400078e02fc */
[----:B------:R-:W-:-:S02]  /*3c50*/  IMAD.IADD R3, R0, 0x1, R4 ;  /* 0x0000000100037824 */ /* 0x000fc400078e0204 */
[C---:B-----5:R-:W-:Y:S02]  /*3c60*/  IMAD.IADD R5, R0.reuse, 0x1, R252 ;  /* 0x0000000100057824 */ /* 0x060fe400078e02fc */
[----:B------:R-:W-:-:S03]  /*3c70*/  IMAD.IADD R0, R0, 0x1, R2 ;  /* 0x0000000100007824 */ /* 0x000fc600078e0202 */
[----:B------:R4:W-:Y:S04]  /*3c80*/  STL [R1], R5 ;  /* 0x0000000501007387 */ /* 0x0009e80000100800 */
[----:B------:R4:W-:Y:S04]  /*3c90*/  STL [R1+0x14], R2 ;  /* 0x0000140201007387 */ /* 0x0009e80000100800 */
[----:B------:R4:W-:Y:S04]  /*3ca0*/  STL [R1+0x10], R3 ;  /* 0x0000100301007387 */ /* 0x0009e80000100800 */
[----:B-123--:R4:W-:Y:S02]  /*3cb0*/  STL [R1+0x18], R0 ;  /* 0x0000180001007387 */ /* 0x00e9e40000100800 */
.L_x_467:
[----:B--2---:R-:W2:Y:S01]  /*3cc0*/  LDL R249, [R1+0x4] ;  /* 0x0000040001f97983 */ /* 0x004ea20000100800 */
[----:B------:R-:W-:Y:S01]  /*3cd0*/  USHF.L.U32 UR17, UR41, 0x6, URZ ;  /* 0x0000000629117899 */ /* 0x000fe200080006ff */
[----:B-1----:R-:W-:Y:S01]  /*3ce0*/  MOV R244, UR10 ;  /* 0x0000000a00f47c02 */ /* 0x002fe20008000f00 */
[----:B------:R-:W-:Y:S02]  /*3cf0*/  UIADD3 UR48, UPT, UPT, UR48, -0x40, URZ ;  /* 0xffffffc030307890 */ /* 0x000fe4000fffe0ff */
[----:B------:R-:W3:Y:S01]  /*3d00*/  LDL.LU R248, [R1] ;  /* 0x0000000001f87983 */ /* 0x000ee20000300800 */
[----:B------:R-:W-:Y:S01]  /*3d10*/  UIADD3 UR17, UPT, UPT, UR17, 0x40, URZ ;  /* 0x0000004011117890 */ /* 0x000fe2000fffe0ff */
[----:B------:R-:W-:Y:S01]  /*3d20*/  MOV R245, UR11 ;  /* 0x0000000b00f57c02 */ /* 0x000fe20008000f00 */
[----:B------:R-:W-:Y:S02]  /*3d30*/  UISETP.GE.AND UP0, UPT, UR48, UR52, UPT ;  /* 0x000000343000728c */ /* 0x000fe4000bf06270 */
[----:B------:R-:W3:Y:S01]  /*3d40*/  LDL R247, [R1+0x8] ;  /* 0x0000080001f77983 */ /* 0x000ee20000100800 */
[----:B------:R-:W-:Y:S02]  /*3d50*/  UIADD3 UR46, UPT, UPT, UR46, -0x1, URZ ;  /* 0xffffffff2e2e7890 */ /* 0x000fe4000fffe0ff */
[----:B------:R-:W-:Y:S02]  /*3d60*/  UISETP.LT.AND UP0, UPT, UR17, UR37, UP0 ;  /* 0x000000251100728c */ /* 0x000fe40008701270 */
[----:B------:R-:W3:Y:S05]  /*3d70*/  LDL R246, [R1+0x14] ;  /* 0x0000140001f67983 */ /* 0x000eea0000100800 */
[----:B----4-:R-:W4:Y:S01]  /*3d80*/  LDL R3, [R1+0xc] ;  /* 0x00000c0001037983 */ /* 0x010f220000100800 */
[----:B------:R-:W-:Y:S01]  /*3d90*/  PLOP3.LUT P1, PT, PT, PT, UP0, 0x80, 0x8 ;  /* 0x000000000008781c */ /* 0x000fe20003f2f008 */
[----:B------:R-:W-:Y:S03]  /*3da0*/  UISETP.GT.AND UP0, UPT, UR46, UR51, UPT ;  /* 0x000000332e00728c */ /* 0x000fe6000bf04270 */
[----:B------:R-:W4:Y:S05]  /*3db0*/  LDL R2, [R1+0x18] ;  /* 0x0000180001027983 */ /* 0x000f2a0000100800 */
[----:B------:R-:W4:Y:S05]  /*3dc0*/  LDL R0, [R1+0x10] ;  /* 0x0000100001007983 */ /* 0x000f2a0000100800 */
[----:B------:R-:W0:Y:S01]  /*3dd0*/  LDGDEPBAR ;  /* 0x00000000000079af */ /* 0x000e220000000000 */
[----:B------:R-:W-:Y:S04]  /*3de0*/  @UP0 UIADD3 UR19, UP1, UPT, UR58, -0x100, URZ ;  /* 0xffffff003a130890 */ /* 0x000fe8000ff3e0ff */
[----:B------:R1:W-:Y:S01]  /*3df0*/  STL [R1+0x84], R110 ;  /* 0x0000846e01007387 */ /* 0x0003e20000100800 */
[----:B------:R-:W-:Y:S02]  /*3e00*/  @UP0 UIADD3.X UR17, UPT, UPT, UR59, -0x1, URZ, UP1, !UPT ;  /* 0xffffffff3b110890 */ /* 0x000fe40008ffe4ff */
[----:B------:R-:W-:Y:S02]  /*3e10*/  @UP0 UIADD3 UR10, UP1, UPT, UR10, -0x100, URZ ;  /* 0xffffff000a0a0890 */ /* 0x000fe4000ff3e0ff */
[----:B------:R-:W-:Y:S02]  /*3e20*/  STL [R1+0x80], R109 ;  /* 0x0000806d01007387 */ /* 0x000fe40000100800 */
[----:B------:R-:W-:Y:S03]  /*3e30*/  @UP0 UIADD3.X UR11, UPT, UPT, UR11, -0x1, URZ, UP1, !UPT ;  /* 0xffffffff0b0b0890 */ /* 0x000fe60008ffe4ff */
[----:B------:R-:W-:Y:S05]  /*3e40*/  STL [R1+0x7c], R108 ;  /* 0x00007c6c01007387 */ /* 0x000fea0000100800 */
[----:B------:R-:W-:Y:S05]  /*3e50*/  STL [R1+0x78], R107 ;  /* 0x0000786b01007387 */ /* 0x000fea0000100800 */
[----:B------:R-:W-:Y:S05]  /*3e60*/  STL [R1+0x74], R106 ;  /* 0x0000746a01007387 */ /* 0x000fea0000100800 */
[----:B------:R-:W-:Y:S05]  /*3e70*/  STL [R1+0x70], R105 ;  /* 0x0000706901007387 */ /* 0x000fea0000100800 */
[----:B------:R-:W-:Y:S05]  /*3e80*/  STL [R1+0x6c], R104 ;  /* 0x00006c6801007387 */ /* 0x000fea0000100800 */
[----:B------:R-:W-:Y:S05]  /*3e90*/  STL [R1+0x68], R103 ;  /* 0x0000686701007387 */ /* 0x000fea0000100800 */
[----:B------:R-:W-:Y:S05]  /*3ea0*/  STL [R1+0x64], R102 ;  /* 0x0000646601007387 */ /* 0x000fea0000100800 */
[----:B------:R-:W-:Y:S05]  /*3eb0*/  STL [R1+0x60], R101 ;  /* 0x0000606501007387 */ /* 0x000fea0000100800 */
[----:B------:R1:W-:Y:S02]  /*3ec0*/  STL [R1+0x58], R100 ;  /* 0x0000586401007387 */ /* 0x0003e40000100800 */
[----:B-1----:R-:W1:Y:S01]  /*3ed0*/  S2R R110, SR_TID.X ;  /* 0x00000000006e7919 */ /* 0x002e620000002100 */
[----:B------:R-:W-:Y:S04]  /*3ee0*/  DEPBAR.LE SB0, 0x0 ;  /* 0x000080000000791a */ /* 0x000fe80000000000 */
[----:B------:R-:W-:Y:S06]  /*3ef0*/  BAR.SYNC.DEFER_BLOCKING 0x0 ;  /* 0x0000000000007b1d */ /* 0x000fec0000010000 */
[----:B------:R-:W-:Y:S01]  /*3f00*/  LDSM.16.M88.4 R16, [R252] ;  /* 0x00000000fc10783b */ /* 0x000fe20000000200 */
[C---:B-1----:R-:W-:Y:S04]  /*3f10*/  SHF.L.U32 R100, R110.reuse, 0x5, RZ ;  /* 0x000000056e647819 */ /* 0x042fe800000006ff */
[----:B--2---:R-:W1:Y:S05]  /*3f20*/  LDSM.16.M88.4 R8, [R249+0xc000] ;  /* 0x00c00000f908783b */ /* 0x004e6a0000000200 */
[----:B------:R-:W2:Y:S05]  /*3f30*/  LDSM.16.M88.4 R68, [R249+0xc800] ;  /* 0x00c80000f944783b */ /* 0x000eaa0000000200 */
[----:B---3--:R-:W-:Y:S05]  /*3f40*/  LDSM.16.M88.4 R72, [R248] ;  /* 0x00000000f848783b */ /* 0x008fea0000000200 */
[----:B------:R-:W3:Y:S05]  /*3f50*/  LDSM.16.M88.4 R76, [R247+0xc000] ;  /* 0x00c00000f74c783b */ /* 0x000eea0000000200 */
[----:B------:R-:W3:Y:S05]  /*3f60*/  LDSM.16.M88.4 R80, [R247+0xc800] ;  /* 0x00c80000f750783b */ /* 0x000eea0000000200 */
[----:B------:R-:W-:Y:S05]  /*3f70*/  LDSM.16.M88.4 R84, [R246] ;  /* 0x00000000f654783b */ /* 0x000fea0000000200 */
[----:B----4-:R-:W4:Y:S05]  /*3f80*/  LDSM.16.M88.4 R88, [R3+0xc000] ;  /* 0x00c000000358783b */ /* 0x010f2a0000000200 */
        /* <DEDUP_REMOVED lines=10> */
[C---:B------:R-:W-:Y:S08]  /*4030*/  HMMA.16816.F32.BF16 R12, R72.reuse, R80, R12 ;  /* 0x00000050480c723c */ /* 0x040ff0000004180c */
        /* <DEDUP_REMOVED lines=16> */
[----:B------:R-:W2:Y:S02]  /*4140*/  LDSM.16.M88.4 R92, [R246+0x2000] ;  /* 0x00200000f65c783b */ /* 0x000ea40000000200 */
        /* <DEDUP_REMOVED lines=21> */
[C---:B---3--:R-:W-:Y:S08]  /*42a0*/  HMMA.16816.F32.BF16 R4, R76.reuse, R80, R4 ;  /* 0x000000504c04723c */ /* 0x048ff00000041804 */
[C---:B------:R-:W-:Y:S01]  /*42b0*/  HMMA.16816.F32.BF16 R8, R76.reuse, R82, R8 ;  /* 0x000000524c08723c */ /* 0x040fe20000041808 */
[----:B------:R-:W-:Y:S07]  /*42c0*/  LDSM.16.M88.4 R80, [R3+0x10000] ;  /* 0x010000000350783b */ /* 0x000fee0000000200 */
[C---:B--2---:R-:W-:Y:S08]  /*42d0*/  HMMA.16816.F32.BF16 R12, R76.reuse, R72, R12 ;  /* 0x000000484c0c723c */ /* 0x044ff0000004180c */
        /* <DEDUP_REMOVED lines=8> */
[----:B------:R1:W4:Y:S05]  /*4360*/  LDSM.16.M88.4 R68, [R3+0x10800] ;  /* 0x010800000344783b */ /* 0x00032a0000000200 */
[----:B------:R3:W4:Y:S02]  /*4370*/  LDSM.16.M88.4 R84, [R2+0x4000] ;  /* 0x004000000254783b */ /* 0x0007240000000200 */
[C---:B------:R-:W-:Y:S08]  /*4380*/  HMMA.16816.F32.BF16 R4, R92.reuse, R96, R4 ;  /* 0x000000605c04723c */ /* 0x040ff00000041804 */
[C---:B------:R-:W-:Y:S08]  /*4390*/  HMMA.16816.F32.BF16 R8, R92.reuse, R98, R8 ;  /* 0x000000625c08723c */ /* 0x040ff00000041808 */
[C---:B--2---:R-:W-:Y:S01]  /*43a0*/  HMMA.16816.F32.BF16 R12, R92.reuse, R72, R12 ;  /* 0x000000485c0c723c */ /* 0x044fe2000004180c */
[----:B-1----:R-:W2:Y:S02]  /*43b0*/  LDL R3, [R1+0x4c] ;  /* 0x00004c0001037983 */ /* 0x002ea40000100800 */
[C---:B------:R-:W-:Y:S02]  /*43c0*/  SHF.L.U32 R72, R110.reuse, 0x1, RZ ;  /* 0x000000016e487819 */ /* 0x040fe400000006ff */
[----:B------:R-:W-:Y:S01]  /*43d0*/  SHF.R.U32.HI R73, RZ, 0x2, R110 ;  /* 0x00000002ff497819 */ /* 0x000fe2000001166e */
[----:B------:R-:W-:Y:S01]  /*43e0*/  IMAD.SHL.U32 R110, R110, 0x10, RZ ;  /* 0x000000106e6e7824 */ /* 0x000fe200078e00ff */
[----:B---3--:R-:W-:Y:S01]  /*43f0*/  MOV R2, UR41 ;  /* 0x0000002900027c02 */ /* 0x008fe20008000f00 */
[----:B------:R-:W-:Y:S01]  /*4400*/  HMMA.16816.F32.BF16 R16, R92, R74, R16 ;  /* 0x0000004a5c10723c */ /* 0x000fe20000041810 */
[----:B------:R-:W3:Y:S02]  /*4410*/  LDL R75, [R1+0x40] ;  /* 0x00004000014b7983 */ /* 0x000ee40000100800 */
[----:B------:R-:W-:Y:S03]  /*4420*/  LOP3.LUT R110, R110, 0x1c0, RZ, 0xc0, !PT ;  /* 0x000001c06e6e7812 */ /* 0x000fe600078ec0ff */
[----:B------:R-:W3:Y:S02]  /*4430*/  LDL R74, [R1+0x48] ;  /* 0x00004800014a7983 */ /* 0x000ee40000100800 */
[C---:B------:R-:W-:Y:S08]  /*4440*/  HMMA.16816.F32.BF16 R4, R76.reuse, R80, R4 ;  /* 0x000000504c04723c */ /* 0x040ff00000041804 */
[C---:B------:R-:W-:Y:S08]  /*4450*/  HMMA.16816.F32.BF16 R8, R76.reuse, R82, R8 ;  /* 0x000000524c08723c */ /* 0x040ff00000041808 */
[C---:B----4-:R-:W-:Y:S08]  /*4460*/  HMMA.16816.F32.BF16 R12, R76.reuse, R68, R12 ;  /* 0x000000444c0c723c */ /* 0x050ff0000004180c */
[----:B------:R-:W-:Y:S01]  /*4470*/  HMMA.16816.F32.BF16 R16, R76, R70, R16 ;  /* 0x000000464c10723c */ /* 0x000fe20000041810 */
[----:B------:R1:W4:Y:S01]  /*4480*/  LDSM.16.M88.4 R68, [R0+0x10800] ;  /* 0x010800000044783b */ /* 0x0003220000000200 */
[----:B------:R-:W-:Y:S06]  /*4490*/  MOV R76, 0x3f ;  /* 0x0000003f004c7802 */ /* 0x000fec0000000f00 */
[C---:B------:R-:W-:Y:S08]  /*44a0*/  HMMA.16816.F32.BF16 R4, R84.reuse, R88, R4 ;  /* 0x000000585404723c */ /* 0x040ff00000041804 */
[C---:B------:R-:W-:Y:S03]  /*44b0*/  HMMA.16816.F32.BF16 R8, R84.reuse, R90, R8 ;  /* 0x0000005a5408723c */ /* 0x040fe60000041808 */
[----:B-1----:R-:W-:Y:S08]  /*44c0*/  @!P1 LOP3.LUT R0, R72, 0x6, RZ, 0xc0, !PT ;  /* 0x0000000648009812 */ /* 0x002ff000078ec0ff */
[----:B------:R-:W-:Y:S01]  /*44d0*/  FMUL.FTZ R5, R5, UR15 ;  /* 0x0000000f05057c20 */ /* 0x000fe20008410000 */
[--C-:B------:R-:W-:Y:S01]  /*44e0*/  @!P1 LOP3.LUT R0, R0, 0xe0, R73.reuse, 0xf8, !PT ;  /* 0x000000e000009812 */ /* 0x100fe200078ef849 */
[----:B------:R-:W-:Y:S01]  /*44f0*/  FMUL.FTZ R4, R4, UR15 ;  /* 0x0000000f04047c20 */ /* 0x000fe20008410000 */
[----:B------:R-:W-:Y:S01]  /*4500*/  FMUL.FTZ R7, R7, UR15 ;  /* 0x0000000f07077c20 */ /* 0x000fe20008410000 */
[----:B------:R-:W-:Y:S01]  /*4510*/  MUFU.TANH R91, R5 ;  /* 0x00000005005b7308 */ /* 0x000fe20000002400 */
[----:B------:R-:W-:Y:S01]  /*4520*/  @!P1 LEA R0, R2, R0, 0x6 ;  /* 0x0000000002009211 */ /* 0x000fe200078e30ff */
[----:B------:R-:W-:Y:S02]  /*4530*/  FMUL.FTZ R6, R6, UR15 ;  /* 0x0000000f06067c20 */ /* 0x000fe40008410000 */
[----:B------:R-:W-:Y:S01]  /*4540*/  FMUL.FTZ R10, R10, UR15 ;  /* 0x0000000f0a0a7c20 */ /* 0x000fe20008410000 */
[----:B------:R-:W-:Y:S01]  /*4550*/  FMUL.FTZ R11, R11, UR15 ;  /* 0x0000000f0b0b7c20 */ /* 0x000fe20008410000 */
[----:B------:R-:W-:Y:S01]  /*4560*/  FMUL.FTZ R8, R8, UR15 ;  /* 0x0000000f08087c20 */ /* 0x000fe20008410000 */
[----:B------:R-:W-:Y:S03]  /*4570*/  FMUL.FTZ R9, R9, UR15 ;  /* 0x0000000f09097c20 */ /* 0x000fe60008410000 */
[----:B------:R1:W-:Y:S01]  /*4580*/  MUFU.TANH R97, R7 ;  /* 0x0000000700617308 */ /* 0x0003e20000002400 */
[C---:B----4-:R-:W-:Y:S09]  /*4590*/  HMMA.16816.F32.BF16 R12, R84.reuse, R68, R12 ;  /* 0x00000044540c723c */ /* 0x050ff2000004180c */
[----:B------:R-:W4:Y:S01]  /*45a0*/  MUFU.TANH R92, R4 ;  /* 0x00000004005c7308 */ /* 0x000f220000002400 */
[----:B------:R-:W-:Y:S09]  /*45b0*/  HMMA.16816.F32.BF16 R16, R84, R70, R16 ;  /* 0x000000465410723c */ /* 0x000ff20000041810 */
[----:B------:R4:W4:Y:S01]  /*45c0*/  MUFU.TANH R98, R6 ;  /* 0x0000000600627308 */ /* 0x0009220000002400 */
[----:B-1----:R-:W-:Y:S01]  /*45d0*/  @!P1 IADD3 R7, PT, PT, R0, 0x1, RZ ;  /* 0x0000000100079810 */ /* 0x002fe20007ffe0ff */
[----:B------:R-:W-:Y:S01]  /*45e0*/  FMUL.FTZ R14, R14, UR15 ;  /* 0x0000000f0e0e7c20 */ /* 0x000fe20008410000 */
[----:B------:R-:W-:Y:S01]  /*45f0*/  FMUL.FTZ R12, R12, UR15 ;  /* 0x0000000f0c0c7c20 */ /* 0x000fe20008410000 */
[----:B------:R-:W-:Y:S06]  /*4600*/  FMUL.FTZ R13, R13, UR15 ;  /* 0x0000000f0d0d7c20 */ /* 0x000fec0008410000 */
[----:B------:R1:W3:Y:S01]  /*4610*/  MUFU.TANH R90, R8 ;  /* 0x00000008005a7308 */ /* 0x0002e20000002400 */
[----:B----4-:R-:W-:Y:S02]  /*4620*/  IMAD.MOV.U32 R2, RZ, RZ, R92 ;  /* 0x000000ffff027224 */ /* 0x010fe400078e005c */
[----:B------:R-:W-:Y:S01]  /*4630*/  FMUL.FTZ R15, R15, UR15 ;  /* 0x0000000f0f0f7c20 */ /* 0x000fe20008410000 */
[----:B------:R-:W-:Y:S01]  /*4640*/  FMUL.FTZ R16, R16, UR15 ;  /* 0x0000000f10107c20 */ /* 0x000fe20008410000 */
[----:B------:R-:W-:Y:S01]  /*4650*/  FMUL.FTZ R17, R17, UR15 ;  /* 0x0000000f11117c20 */ /* 0x000fe20008410000 */
[----:B------:R-:W-:Y:S04]  /*4660*/  FMUL.FTZ R18, R18, UR15 ;  /* 0x0000000f12127c20 */ /* 0x000fe80008410000 */
[----:B------:R4:W-:Y:S01]  /*4670*/  MUFU.TANH R96, R14 ;  /* 0x0000000e00607308 */ /* 0x0009e20000002400 */
[----:B------:R-:W-:Y:S01]  /*4680*/  MOV R6, R91 ;  /* 0x0000005b00067202 */ /* 0x000fe20000000f00 */
[----:B------:R-:W-:Y:S08]  /*4690*/  FMUL.FTZ R19, R19, UR15 ;  /* 0x0000000f13137c20 */ /* 0x000ff00008410000 */
[----:B------:R-:W3:Y:S01]  /*46a0*/  MUFU.TANH R89, R9 ;  /* 0x0000000900597308 */ /* 0x000ee20000002400 */
[----:B-1----:R-:W-:Y:S09]  /*46b0*/  MOV R8, R98 ;  /* 0x0000006200087202 */ /* 0x002ff20000000f00 */
[----:B------:R1:W3:Y:S01]  /*46c0*/  MUFU.TANH R99, R10 ;  /* 0x0000000a00637308 */ /* 0x0002e20000002400 */
[----:B----4-:R-:W4:Y:S09]  /*46d0*/  LDL R14, [R1+0x44] ;  /* 0x00004400010e7983 */ /* 0x010f320000100800 */
[----:B------:R1:W3:Y:S10]  /*46e0*/  MUFU.TANH R246, R11 ;  /* 0x0000000b00f67308 */ /* 0x0002f40000002400 */
[----:B------:R1:W-:Y:S02]  /*46f0*/  MUFU.TANH R88, R12 ;  /* 0x0000000c00587308 */ /* 0x0003e40000002400 */
[----:B-1----:R-:W4:Y:S08]  /*4700*/  LDL R10, [R1+0x54] ;  /* 0x00005400010a7983 */ /* 0x002f300000100800 */
[----:B------:R1:W3:Y:S01]  /*4710*/  MUFU.TANH R87, R13 ;  /* 0x0000000d00577308 */ /* 0x0002e20000002400 */
[----:B------:R-:W4:Y:S09]  /*4720*/  LDL R11, [R1+0x50] ;  /* 0x00005000010b7983 */ /* 0x000f320000100800 */
[----:B------:R-:W4:Y:S01]  /*4730*/  MUFU.TANH R95, R15 ;  /* 0x0000000f005f7308 */ /* 0x000f220000002400 */
[----:B------:R-:W-:Y:S04]  /*4740*/  LOP3.LUT R12, R100, 0xc00, RZ, 0xc0, !PT ;  /* 0x00000c00640c7812 */ /* 0x000fe800078ec0ff */
[----:B------:R-:W-:Y:S05]  /*4750*/  LOP3.LUT R12, R12, 0x6, R72, 0xf8, !PT ;  /* 0x000000060c0c7812 */ /* 0x000fea00078ef848 */
[----:B------:R-:W-:Y:S01]  /*4760*/  MUFU.TANH R86, R16 ;  /* 0x0000001000567308 */ /* 0x000fe20000002400 */
[----:B-1----:R-:W-:Y:S04]  /*4770*/  LOP3.LUT R13, R72, 0x38, RZ, 0xc0, !PT ;  /* 0x00000038480d7812 */ /* 0x002fe800078ec0ff */
[----:B------:R-:W-:Y:S05]  /*4780*/  LOP3.LUT R13, R13, 0x20, R73, 0x78, !PT ;  /* 0x000000200d0d7812 */ /* 0x000fea00078e7849 */
[----:B------:R-:W1:Y:S01]  /*4790*/  MUFU.TANH R85, R17 ;  /* 0x0000001100557308 */ /* 0x000e620000002400 */
[----:B------:R-:W-:Y:S02]  /*47a0*/  LOP3.LUT R12, R12, R13, R110, 0xfe, !PT ;  /* 0x0000000d0c0c7212 */ /* 0x000fe400078efe6e */
[----:B------:R-:W1:Y:S02]  /*47b0*/  S2R R110, SR_TID.X ;  /* 0x00000000006e7919 */ /* 0x000e640000002100 */
[----:B------:R-:W-:Y:S05]  /*47c0*/  LEA R82, R12, UR4, 0x1 ;  /* 0x000000040c527c11 */ /* 0x000fea000f8e08ff */
[----:B------:R-:W-:Y:S10]  /*47d0*/  MUFU.TANH R94, R18 ;  /* 0x00000012005e7308 */ /* 0x000ff40000002400 */
[----:B------:R-:W-:Y:S01]  /*47e0*/  MUFU.TANH R93, R19 ;  /* 0x00000013005d7308 */ /* 0x000fe20000002400 */
[C---:B--2---:R-:W-:Y:S01]  /*47f0*/  FSETP.NEU.FTZ.AND P0, PT, R3.reuse, -INF , PT ;  /* 0xff8000000300780b */ /* 0x044fe20003f1d000 */
[----:B------:R-:W-:Y:S05]  /*4800*/  FMUL.FTZ R3, R3, 1.4426950216293334961 ;  /* 0x3fb8aa3b03037820 */ /* 0x000fea0000410000 */
[----:B------:R-:W-:Y:S02]  /*4810*/  FSEL R3, R3, RZ, P0 ;  /* 0x000000ff03037208 */ /* 0x000fe40000000000 */
[C---:B---3--:R-:W-:Y:S02]  /*4820*/  @!P1 VIADDMNMX R5, R75.reuse, -R76, UR37, PT ;  /* 0x000000254b059e46 */ /* 0x048fe4000b80094c */
[----:B------:R-:W-:Y:S02]  /*4830*/  MOV R76, 0x37 ;  /* 0x00000037004c7802 */ /* 0x000fe40000000f00 */
[-C--:B------:R-:W-:Y:S02]  /*4840*/  @!P1 ISETP.GE.AND P4, PT, R0, R5.reuse, PT ;  /* 0x000000050000920c */ /* 0x080fe40003f86270 */
[----:B------:R-:W-:Y:S02]  /*4850*/  @!P1 VIADDMNMX R4, R75, -R76, UR37, PT ;  /* 0x000000254b049e46 */ /* 0x000fe4000b80094c */
[----:B------:R-:W-:Y:S02]  /*4860*/  @!P1 FSEL R2, R92, -INF , !P4 ;  /* 0xff8000005c029808 */ /* 0x000fe40006000000 */
[----:B------:R-:W-:Y:S02]  /*4870*/  @!P1 ISETP.GE.AND P4, PT, R7, R5, PT ;  /* 0x000000050700920c */ /* 0x000fe40003f86270 */
[----:B------:R-:W-:Y:S01]  /*4880*/  FSETP.NEU.FTZ.AND P0, PT, R74, -INF , PT ;  /* 0xff8000004a00780b */ /* 0x000fe20003f1d000 */
[--C-:B------:R-:W-:Y:S01]  /*4890*/  FFMA.FTZ R2, R2, UR14, -R3.reuse ;  /* 0x0000000e02027c23 */ /* 0x100fe20008010803 */
[----:B------:R-:W-:Y:S02]  /*48a0*/  @!P1 FSEL R6, R91, -INF , !P4 ;  /* 0xff8000005b069808 */ /* 0x000fe40006000000 */
[-C--:B------:R-:W-:Y:S01]  /*48b0*/  @!P1 ISETP.GE.AND P4, PT, R0, R4.reuse, PT ;  /* 0x000000040000920c */ /* 0x080fe20003f86270 */
[----:B------:R2:W-:Y:S01]  /*48c0*/  MUFU.EX2 R109, R2 ;  /* 0x00000002006d7308 */ /* 0x0005e20000000800 */
[----:B------:R-:W-:Y:S01]  /*48d0*/  MOV R76, 0x20 ;  /* 0x00000020004c7802 */ /* 0x000fe20000000f00 */
[--C-:B------:R-:W-:Y:S01]  /*48e0*/  FFMA.FTZ R6, R6, UR14, -R3.reuse ;  /* 0x0000000e06067c23 */ /* 0x100fe20008010803 */
[----:B------:R-:W-:Y:S07]  /*48f0*/  @!P1 FSEL R8, R98, -INF , !P4 ;  /* 0xff80000062089808 */ /* 0x000fee0006000000 */
[----:B------:R3:W-:Y:S01]  /*4900*/  MUFU.EX2 R108, R6 ;  /* 0x00000006006c7308 */ /* 0x0007e20000000800 */
[----:B--2---:R-:W-:Y:S05]  /*4910*/  FMUL.FTZ R2, R74, 1.4426950216293334961 ;  /* 0x3fb8aa3b4a027820 */ /* 0x004fea0000410000 */
[----:B------:R-:W-:Y:S02]  /*4920*/  FSEL R2, R2, RZ, P0 ;  /* 0x000000ff02027208 */ /* 0x000fe40000000000 */
[----:B------:R-:W-:Y:S01]  /*4930*/  @!P1 ISETP.GE.AND P0, PT, R7, R4, PT ;  /* 0x000000040700920c */ /* 0x000fe20003f06270 */
[----:B------:R-:W-:Y:S01]  /*4940*/  @!P1 VIADD R7, R0, 0x8 ;  /* 0x0000000800079836 */ /* 0x000fe20000000000 */
[----:B---3--:R-:W-:Y:S01]  /*4950*/  MOV R6, R97 ;  /* 0x0000006100067202 */ /* 0x008fe20000000f00 */
[--C-:B------:R-:W-:Y:S01]  /*4960*/  FFMA.FTZ R8, R8, UR14, -R2.reuse ;  /* 0x0000000e08087c23 */ /* 0x100fe20008010802 */
[----:B------:R-:W-:Y:S02]  /*4970*/  @!P1 FSEL R6, R97, -INF , !P0 ;  /* 0xff80000061069808 */ /* 0x000fe40004000000 */
[-C--:B------:R-:W-:Y:S01]  /*4980*/  @!P1 ISETP.GE.AND P0, PT, R7, R5.reuse, PT ;  /* 0x000000050700920c */ /* 0x080fe20003f06270 */
[----:B------:R2:W-:Y:S02]  /*4990*/  MUFU.EX2 R106, R8 ;  /* 0x00000008006a7308 */ /* 0x0005e40000000800 */
[--C-:B------:R-:W-:Y:S01]  /*49a0*/  FFMA.FTZ R9, R6, UR14, -R2.reuse ;  /* 0x0000000e06097c23 */ /* 0x100fe20008010802 */
[----:B------:R-:W-:Y:S07]  /*49b0*/  @!P1 IADD3 R6, PT, PT, R0, 0x9, RZ ;  /* 0x0000000900069810 */ /* 0x000fee0007ffe0ff */
[----:B------:R3:W1:Y:S01]  /*49c0*/  MUFU.EX2 R105, R9 ;  /* 0x0000000900697308 */ /* 0x0006620000000800 */
[----:B--2---:R-:W-:Y:S02]  /*49d0*/  MOV R8, R90 ;  /* 0x0000005a00087202 */ /* 0x004fe40000000f00 */
[----:B------:R-:W-:Y:S02]  /*49e0*/  @!P1 FSEL R8, R90, -INF , !P0 ;  /* 0xff8000005a089808 */ /* 0x000fe40004000000 */
[----:B------:R-:W-:Y:S03]  /*49f0*/  @!P1 ISETP.GE.AND P0, PT, R6, R5, PT ;  /* 0x000000050600920c */ /* 0x000fe60003f06270 */
[--C-:B------:R-:W-:Y:S01]  /*4a00*/  FFMA.FTZ R8, R8, UR14, -R3.reuse ;  /* 0x0000000e08087c23 */ /* 0x100fe20008010803 */
[----:B---3--:R-:W-:Y:S02]  /*4a10*/  MOV R9, R89 ;  /* 0x0000005900097202 */ /* 0x008fe40000000f00 */
[----:B------:R-:W-:Y:S01]  /*4a20*/  @!P1 FSEL R9, R89, -INF , !P0 ;  /* 0xff80000059099808 */ /* 0x000fe20004000000 */
[----:B------:R2:W-:Y:S01]  /*4a30*/  MUFU.EX2 R251, R8 ;  /* 0x0000000800fb7308 */ /* 0x0005e20000000800 */
[-C--:B------:R-:W-:Y:S02]  /*4a40*/  @!P1 ISETP.GE.AND P0, PT, R7, R4.reuse, PT ;  /* 0x000000040700920c */ /* 0x080fe40003f06270 */
[----:B------:R-:W-:Y:S02]  /*4a50*/  MOV R7, R99 ;  /* 0x0000006300077202 */ /* 0x000fe40000000f00 */
[----:B------:R-:W-:Y:S02]  /*4a60*/  @!P1 FSEL R7, R99, -INF , !P0 ;  /* 0xff80000063079808 */ /* 0x000fe40004000000 */
[----:B------:R-:W-:Y:S02]  /*4a70*/  @!P1 ISETP.GE.AND P0, PT, R6, R4, PT ;  /* 0x000000040600920c */ /* 0x000fe40003f06270 */
[----:B------:R-:W-:Y:S02]  /*4a80*/  MOV R6, R246 ;  /* 0x000000f600067202 */ /* 0x000fe40000000f00 */
[----:B------:R-:W-:Y:S01]  /*4a90*/  @!P1 FSEL R6, R246, -INF , !P0 ;  /* 0xff800000f6069808 */ /* 0x000fe20004000000 */
[--C-:B--2---:R-:W-:Y:S04]  /*4aa0*/  FFMA.FTZ R8, R9, UR14, -R3.reuse ;  /* 0x0000000e09087c23 */ /* 0x104fe80008010803 */
[--C-:B------:R-:W-:Y:S01]  /*4ab0*/  FFMA.FTZ R9, R6, UR14, -R2.reuse ;  /* 0x0000000e06097c23 */ /* 0x100fe20008010802 */
[C---:B------:R-:W-:Y:S01]  /*4ac0*/  @!P1 IADD3 R6, PT, PT, R0.reuse, 0x11, RZ ;  /* 0x0000001100069810 */ /* 0x040fe20007ffe0ff */
[----:B------:R2:W-:Y:S10]  /*4ad0*/  MUFU.EX2 R249, R8 ;  /* 0x0000000800f97308 */ /* 0x0005f40000000800 */
[----:B------:R3:W-:Y:S01]  /*4ae0*/  MUFU.EX2 R103, R9 ;  /* 0x0000000900677308 */ /* 0x0007e20000000800 */
[--C-:B--2---:R-:W-:Y:S01]  /*4af0*/  FFMA.FTZ R8, R7, UR14, -R2.reuse ;  /* 0x0000000e07087c23 */ /* 0x104fe20008010802 */
[----:B------:R-:W-:Y:S08]  /*4b00*/  @!P1 VIADD R7, R0, 0x10 ;  /* 0x0000001000079836 */ /* 0x000ff00000000000 */
[----:B------:R2:W-:Y:S01]  /*4b10*/  MUFU.EX2 R104, R8 ;  /* 0x0000000800687308 */ /* 0x0005e20000000800 */
[----:B------:R-:W-:Y:S02]  /*4b20*/  @!P1 ISETP.GE.AND P0, PT, R7, R5, PT ;  /* 0x000000050700920c */ /* 0x000fe40003f06270 */
[----:B---3--:R-:W-:Y:S02]  /*4b30*/  MOV R9, R87 ;  /* 0x0000005700097202 */ /* 0x008fe40000000f00 */
[----:B--2---:R-:W-:Y:S02]  /*4b40*/  MOV R8, R88 ;  /* 0x0000005800087202 */ /* 0x004fe40000000f00 */
[----:B------:R-:W-:Y:S02]  /*4b50*/  @!P1 FSEL R8, R88, -INF , !P0 ;  /* 0xff80000058089808 */ /* 0x000fe40004000000 */
[----:B------:R-:W-:Y:S02]  /*4b60*/  @!P1 ISETP.GE.AND P0, PT, R6, R5, PT ;  /* 0x000000050600920c */ /* 0x000fe40003f06270 */
[----:B----4-:R-:W-:Y:S01]  /*4b70*/  LEA R252, R10, UR4, 0x1 ;  /* 0x000000040afc7c11 */ /* 0x010fe2000f8e08ff */
[--C-:B------:R-:W-:Y:S01]  /*4b80*/  FFMA.FTZ R8, R8, UR14, -R3.reuse ;  /* 0x0000000e08087c23 */ /* 0x100fe20008010803 */
[----:B------:R-:W-:Y:S02]  /*4b90*/  @!P1 FSEL R9, R87, -INF , !P0 ;  /* 0xff80000057099808 */ /* 0x000fe40004000000 */
[----:B------:R-:W-:Y:S01]  /*4ba0*/  @!P1 ISETP.GE.AND P0, PT, R7, R4, PT ;  /* 0x000000040700920c */ /* 0x000fe20003f06270 */
[----:B------:R2:W-:Y:S01]  /*4bb0*/  MUFU.EX2 R107, R8 ;  /* 0x00000008006b7308 */ /* 0x0005e20000000800 */
[----:B------:R-:W-:Y:S02]  /*4bc0*/  MOV R7, R96 ;  /* 0x0000006000077202 */ /* 0x000fe40000000f00 */
[----:B------:R-:W-:Y:S02]  /*4bd0*/  @!P1 FSEL R7, R96, -INF , !P0 ;  /* 0xff80000060079808 */ /* 0x000fe40004000000 */
[-C--:B------:R-:W-:Y:S02]  /*4be0*/  @!P1 ISETP.GE.AND P0, PT, R6, R4.reuse, PT ;  /* 0x000000040600920c */ /* 0x080fe40003f06270 */
[----:B------:R-:W-:Y:S02]  /*4bf0*/  MOV R6, R95 ;  /* 0x0000005f00067202 */ /* 0x000fe40000000f00 */
[----:B------:R-:W-:Y:S01]  /*4c00*/  @!P1 FSEL R6, R95, -INF , !P0 ;  /* 0xff8000005f069808 */ /* 0x000fe20004000000 */
[--C-:B--2---:R-:W-:Y:S04]  /*4c10*/  FFMA.FTZ R8, R9, UR14, -R3.reuse ;  /* 0x0000000e09087c23 */ /* 0x104fe80008010803 */
[--C-:B------:R-:W-:Y:S01]  /*4c20*/  FFMA.FTZ R9, R6, UR14, -R2.reuse ;  /* 0x0000000e06097c23 */ /* 0x100fe20008010802 */
[----:B------:R-:W-:Y:S01]  /*4c30*/  @!P1 IADD3 R6, PT, PT, R0, 0x19, RZ ;  /* 0x0000001900069810 */ /* 0x000fe20007ffe0ff */
[----:B------:R2:W3:Y:S03]  /*4c40*/  MUFU.EX2 R250, R8 ;  /* 0x0000000800fa7308 */ /* 0x0004e60000000800 */
[----:B------:R-:W-:Y:S07]  /*4c50*/  @!P1 ISETP.GE.AND P4, PT, R6, R4, PT ;  /* 0x000000040600920c */ /* 0x000fee0003f86270 */
[----:B------:R-:W-:Y:S01]  /*4c60*/  MUFU.EX2 R101, R9 ;  /* 0x0000000900657308 */ /* 0x000fe20000000800 */
[--C-:B--2---:R-:W-:Y:S01]  /*4c70*/  FFMA.FTZ R8, R7, UR14, -R2.reuse ;  /* 0x0000000e07087c23 */ /* 0x104fe20008010802 */
[----:B------:R-:W-:Y:S01]  /*4c80*/  @!P1 VIADD R7, R0, 0x18 ;  /* 0x0000001800079836 */ /* 0x000fe20000000000 */
[----:B-1----:R-:W-:Y:S07]  /*4c90*/  MOV R0, R85 ;  /* 0x0000005500007202 */ /* 0x002fee0000000f00 */
[----:B------:R1:W-:Y:S01]  /*4ca0*/  MUFU.EX2 R102, R8 ;  /* 0x0000000800667308 */ /* 0x0003e20000000800 */
[-C--:B------:R-:W-:Y:S02]  /*4cb0*/  @!P1 ISETP.GE.AND P0, PT, R7, R5.reuse, PT ;  /* 0x000000050700920c */ /* 0x080fe40003f06270 */
[----:B-1----:R-:W-:Y:S02]  /*4cc0*/  MOV R8, R86 ;  /* 0x0000005600087202 */ /* 0x002fe40000000f00 */
[----:B------:R-:W-:Y:S02]  /*4cd0*/  @!P1 FSEL R8, R86, -INF , !P0 ;  /* 0xff80000056089808 */ /* 0x000fe40004000000 */
[----:B------:R-:W-:Y:S02]  /*4ce0*/  @!P1 ISETP.GE.AND P0, PT, R6, R5, PT ;  /* 0x000000050600920c */ /* 0x000fe40003f06270 */
[----:B------:R-:W-:Y:S01]  /*4cf0*/  F2FP.BF16.F32.PACK_AB R6, R105, R106 ;  /* 0x0000006a6906723e */ /* 0x000fe200000010ff */
[--C-:B------:R-:W-:Y:S01]  /*4d00*/  FFMA.FTZ R5, R8, UR14, -R3.reuse ;  /* 0x0000000e08057c23 */ /* 0x100fe20008010803 */
[----:B------:R-:W-:Y:S02]  /*4d10*/  @!P1 FSEL R0, R85, -INF , !P0 ;  /* 0xff80000055009808 */ /* 0x000fe40004000000 */
[----:B------:R-:W-:Y:S01]  /*4d20*/  @!P1 ISETP.GE.AND P0, PT, R7, R4, PT ;  /* 0x000000040700920c */ /* 0x000fe20003f06270 */
[----:B------:R1:W-:Y:S01]  /*4d30*/  MUFU.EX2 R248, R5 ;  /* 0x0000000500f87308 */ /* 0x0003e20000000800 */
[----:B------:R-:W-:Y:S01]  /*4d40*/  F2FP.BF16.F32.PACK_AB R7, R108, R109 ;  /* 0x0000006d6c07723e */ /* 0x000fe200000010ff */
[----:B------:R-:W-:Y:S01]  /*4d50*/  FFMA.FTZ R3, R0, UR14, -R3 ;  /* 0x0000000e00037c23 */ /* 0x000fe20008010803 */
[----:B------:R3:W-:Y:S05]  /*4d60*/  STS [R82+0x14400], R6 ;  /* 0x0144000652007388 */ /* 0x0007ea0000000800 */
[----:B------:R-:W-:Y:S02]  /*4d70*/  STS [R82+0x14000], R7 ;  /* 0x0140000752007388 */ /* 0x000fe40000000800 */
[----:B------:R2:W-:Y:S01]  /*4d80*/  MUFU.EX2 R247, R3 ;  /* 0x0000000300f77308 */ /* 0x0005e20000000800 */
[----:B-1----:R-:W-:Y:S02]  /*4d90*/  MOV R5, R94 ;  /* 0x0000005e00057202 */ /* 0x002fe40000000f00 */
[----:B------:R-:W-:Y:S02]  /*4da0*/  @!P1 FSEL R5, R94, -INF , !P0 ;  /* 0xff8000005e059808 */ /* 0x000fe40004000000 */
[C---:B------:R-:W-:Y:S03]  /*4db0*/  LEA R4, P0, R14.reuse, R244, 0x2 ;  /* 0x000000f40e047211 */ /* 0x040fe600078010ff */
[--C-:B------:R-:W-:Y:S01]  /*4dc0*/  FFMA.FTZ R0, R5, UR14, -R2.reuse ;  /* 0x0000000e05007c23 */ /* 0x100fe20008010802 */
[----:B------:R-:W-:Y:S02]  /*4dd0*/  LEA.HI.X R5, R14, R245, RZ, 0x2, P0 ;  /* 0x000000f50e057211 */ /* 0x000fe400000f14ff */
[----:B------:R-:W4:Y:S01]  /*4de0*/  LDL R245, [R1+0x20] ;  /* 0x0000200001f57983 */ /* 0x000f220000100800 */
[----:B--2---:R-:W-:Y:S01]  /*4df0*/  MOV R3, R93 ;  /* 0x0000005d00037202 */ /* 0x004fe20000000f00 */
[----:B------:R1:W-:Y:S01]  /*4e00*/  MUFU.EX2 R100, R0 ;  /* 0x0000000000647308 */ /* 0x0003e20000000800 */
[----:B------:R-:W-:Y:S02]  /*4e10*/  @!P1 FSEL R3, R93, -INF , !P4 ;  /* 0xff8000005d039808 */ /* 0x000fe40006000000 */
[----:B------:R-:W2:Y:S01]  /*4e20*/  LDG.E R80, desc[UR38][R4.64] ;  /* 0x0000002604507981 */ /* 0x000ea2000c1e1900 */
[----:B---3--:R-:W-:Y:S02]  /*4e30*/  F2FP.BF16.F32.PACK_AB R6, R250, R107 ;  /* 0x0000006bfa06723e */ /* 0x008fe400000010ff */
[----:B------:R-:W-:Y:S01]  /*4e40*/  LOP3.LUT P1, RZ, R110, 0x2, RZ, 0xc0, !PT ;  /* 0x000000026eff7812 */ /* 0x000fe2000782c0ff */
[----:B------:R-:W-:Y:S01]  /*4e50*/  FFMA.FTZ R2, R3, UR14, -R2 ;  /* 0x0000000e03027c23 */ /* 0x000fe20008010802 */
[----:B------:R-:W-:Y:S02]  /*4e60*/  F2FP.BF16.F32.PACK_AB R3, R249, R251 ;  /* 0x000000fbf903723e */ /* 0x000fe400000010ff */
[----:B------:R-:W-:Y:S01]  /*4e70*/  SEL R76, R76, 0xffffffe0, !P1 ;  /* 0xffffffe04c4c7807 */ /* 0x000fe20004800000 */
[----:B------:R3:W3:Y:S03]  /*4e80*/  MUFU.EX2 R244, R2 ;  /* 0x0000000200f47308 */ /* 0x0006e60000000800 */
[----:B------:R-:W-:Y:S02]  /*4e90*/  IADD3 R110, PT, PT, R76, R252, RZ ;  /* 0x000000fc4c6e7210 */ /* 0x000fe40007ffe0ff */
[----:B-1----:R-:W-:Y:S03]  /*4ea0*/  LEA R0, R12, UR5, 0x1 ;  /* 0x000000050c007c11 */ /* 0x002fe6000f8e08ff */
[----:B------:R-:W-:Y:S01]  /*4eb0*/  STL [R1], R110 ;  /* 0x0000006e01007387 */ /* 0x000fe20000100800 */
[C---:B------:R-:W-:Y:S02]  /*4ec0*/  IADD3 R83, PT, PT, R0.reuse, R11, RZ ;  /* 0x0000000b00537210 */ /* 0x040fe40007ffe0ff */
[C---:B------:R-:W-:Y:S02]  /*4ed0*/  IADD3 R81, PT, PT, R0.reuse, 0x20, RZ ;  /* 0x0000002000517810 */ /* 0x040fe40007ffe0ff */
[----:B------:R-:W-:Y:S01]  /*4ee0*/  @P2 IADD3 R81, PT, PT, R0, -0x20, RZ ;  /* 0xffffffe000512810 */ /* 0x000fe20007ffe0ff */
[----:B------:R1:W-:Y:S01]  /*4ef0*/  STS [R83], R3 ;  /* 0x0000000353007388 */ /* 0x0003e20000000800 */
[----:B---3--:R-:W-:Y:S02]  /*4f00*/  F2FP.BF16.F32.PACK_AB R2, R103, R104 ;  /* 0x000000686702723e */ /* 0x008fe400000010ff */
[----:B------:R-:W-:Y:S02]  /*4f10*/  IADD3 R84, PT, PT, R11, R81, RZ ;  /* 0x000000510b547210 */ /* 0x000fe40007ffe0ff */
[----:B------:R-:W-:Y:S01]  /*4f20*/  F2FP.BF16.F32.PACK_AB R0, R244, R100 ;  /* 0x00000064f400723e */ /* 0x000fe200000010ff */
[----:B------:R3:W-:Y:S05]  /*4f30*/  STS [R83+0x400], R2 ;  /* 0x0004000253007388 */ /* 0x0007ea0000000800 */
[----:B------:R-:W-:Y:S01]  /*4f40*/  STS [R81], R6 ;  /* 0x0000000651007388 */ /* 0x000fe20000000800 */
[----:B-1----:R-:W-:Y:S05]  /*4f50*/  F2FP.BF16.F32.PACK_AB R3, R101, R102 ;  /* 0x000000666503723e */ /* 0x002fea00000010ff */
[----:B------:R1:W-:Y:S01]  /*4f60*/  STS [R81+0x400], R3 ;  /* 0x0004000351007388 */ /* 0x0003e20000000800 */
[----:B---3--:R-:W-:Y:S04]  /*4f70*/  F2FP.BF16.F32.PACK_AB R2, R247, R248 ;  /* 0x000000f8f702723e */ /* 0x008fe800000010ff */
[----:B------:R-:W-:Y:S05]  /*4f80*/  STS [R84+0x400], R0 ;  /* 0x0004000054007388 */ /* 0x000fea0000000800 */
[----:B------:R-:W-:Y:S05]  /*4f90*/  STS [R84], R2 ;  /* 0x0000000254007388 */ /* 0x000fea0000000800 */
[----:B------:R-:W3:Y:S05]  /*4fa0*/  LDSM.16.M88.4 R16, [R252+0x6000] ;  /* 0x00600000fc10783b */ /* 0x000eea0000000200 */
[----:B------:R-:W3:Y:S05]  /*4fb0*/  LDSM.16.M88.4 R68, [R110+0x6000] ;  /* 0x006000006e44783b */ /* 0x000eea0000000200 */
[----:B-1----:R3:W2:Y:S02]  /*4fc0*/  LDG.E R3, desc[UR38][R4.64+0x20] ;  /* 0x0000202604037981 */ /* 0x0026a4000c1e1900 */
[C---:B---3--:R-:W-:Y:S08]  /*4fd0*/  HMMA.16816.F32.BF16 R4, R16.reuse, R148, RZ ;  /* 0x000000941004723c */ /* 0x048ff000000418ff */
[C---:B------:R-:W-:Y:S08]  /*4fe0*/  HMMA.16816.F32.BF16 R8, R16.reuse, R150, RZ ;  /* 0x000000961008723c */ /* 0x040ff000000418ff */
[C---:B------:R-:W-:Y:S08]  /*4ff0*/  HMMA.16816.F32.BF16 R12, R16.reuse, R152, RZ ;  /* 0x00000098100c723c */ /* 0x040ff000000418ff */
[----:B------:R-:W-:Y:S08]  /*5000*/  HMMA.16816.F32.BF16 R16, R16, R154, RZ ;  /* 0x0000009a1010723c */ /* 0x000ff000000418ff */
[C---:B------:R-:W-:Y:S08]  /*5010*/  HMMA.16816.F32.BF16 R4, R68.reuse, R156, R4 ;  /* 0x0000009c4404723c */ /* 0x040ff00000041804 */
[C---:B------:R-:W-:Y:S08]  /*5020*/  HMMA.16816.F32.BF16 R8, R68.reuse, R158, R8 ;  /* 0x0000009e4408723c */ /* 0x040ff00000041808 */
[C---:B------:R-:W-:Y:S08]  /*5030*/  HMMA.16816.F32.BF16 R12, R68.reuse, R160, R12 ;  /* 0x000000a0440c723c */ /* 0x040ff0000004180c */
[----:B------:R-:W-:Y:S01]  /*5040*/  HMMA.16816.F32.BF16 R16, R68, R162, R16 ;  /* 0x000000a24410723c */ /* 0x000fe20000041810 */
[----:B------:R-:W-:Y:S02]  /*5050*/  LDSM.16.M88.4 R68, [R252+0x8000] ;  /* 0x00800000fc44783b */ /* 0x000fe40000000200 */
[----:B----4-:R-:W-:Y:S05]  /*5060*/  IMAD.IADD R2, R252, 0x1, R245 ;  /* 0x00000001fc027824 */ /* 0x010fea00078e02f5 */
[----:B------:R-:W1:Y:S01]  /*5070*/  LDSM.16.M88.4 R72, [R2+0x6000] ;  /* 0x006000000248783b */ /* 0x000e620000000200 */
[----:B------:R-:W-:Y:S05]  /*5080*/  IADD3 R0, PT, PT, R76, R2, RZ ;  /* 0x000000024c007210 */ /* 0x000fea0007ffe0ff */
[----:B------:R-:W3:Y:S01]  /*5090*/  LDSM.16.M88.4 R76, [R0+0x6000] ;  /* 0x00600000004c783b */ /* 0x000ee20000000200 */
        /* <DEDUP_REMOVED lines=28> */
[----:B---3-5:R3:W5:Y:S07]  /*5260*/  LDL.LU R110, [R1+0x84] ;  /* 0x00008400016e7983 */ /* 0x02876e0000300800 */
[----:B------:R-:W-:Y:S01]  /*5270*/  HMMA.16816.F32.BF16 R16, R68, R210, R16 ;  /* 0x000000d24410723c */ /* 0x000fe20000041810 */
[----:B------:R-:W4:Y:S07]  /*5280*/  LDSM.16.M88.4 R68, [R2+0xa000] ;  /* 0x00a000000244783b */ /* 0x000f2e0000000200 */
[C---:B-1----:R-:W-:Y:S08]  /*5290*/  HMMA.16816.F32.BF16 R4, R72.reuse, R212, R4 ;  /* 0x000000d44804723c */ /* 0x042ff00000041804 */
[C---:B------:R-:W-:Y:S08]  /*52a0*/  HMMA.16816.F32.BF16 R8, R72.reuse, R214, R8 ;  /* 0x000000d64808723c */ /* 0x040ff00000041808 */
[C---:B------:R-:W-:Y:S08]  /*52b0*/  HMMA.16816.F32.BF16 R12, R72.reuse, R216, R12 ;  /* 0x000000d8480c723c */ /* 0x040ff0000004180c */
[----:B------:R-:W-:Y:S01]  /*52c0*/  HMMA.16816.F32.BF16 R16, R72, R218, R16 ;  /* 0x000000da4810723c */ /* 0x000fe20000041810 */
[----:B------:R1:W3:Y:S07]  /*52d0*/  LDSM.16.M88.4 R72, [R0+0xa000] ;  /* 0x00a000000048783b */ /* 0x0002ee0000000200 */
[C---:B--2---:R-:W-:Y:S08]  /*52e0*/  HMMA.16816.F32.BF16 R4, R76.reuse, R220, R4 ;  /* 0x000000dc4c04723c */ /* 0x044ff00000041804 */
[C---:B------:R-:W-:Y:S08]  /*52f0*/  HMMA.16816.F32.BF16 R8, R76.reuse, R222, R8 ;  /* 0x000000de4c08723c */ /* 0x040ff00000041808 */
[C---:B------:R-:W-:Y:S03]  /*5300*/  HMMA.16816.F32.BF16 R12, R76.reuse, R224, R12 ;  /* 0x000000e04c0c723c */ /* 0x040fe6000004180c */
[----:B-1----:R-:W-:Y:S04]  /*5310*/  FFMA.FTZ R0, -R91, R91, 1 ;  /* 0x3f8000005b007423 */ /* 0x002fe8000001015b */
[----:B------:R-:W-:Y:S01]  /*5320*/  FMUL.FTZ R0, R0, UR15 ;  /* 0x0000000f00007c20 */ /* 0x000fe20008410000 */
[----:B------:R-:W-:Y:S08]  /*5330*/  HMMA.16816.F32.BF16 R16, R76, R226, R16 ;  /* 0x000000e24c10723c */ /* 0x000ff00000041810 */
[C---:B----4-:R-:W-:Y:S08]  /*5340*/  HMMA.16816.F32.BF16 R4, R68.reuse, R228, R4 ;  /* 0x000000e44404723c */ /* 0x050ff00000041804 */
        /* <DEDUP_REMOVED lines=8> */
[----:B------:R-:W-:Y:S01]  /*53d0*/  FFMA.FTZ R4, -R92, R92, 1 ;  /* 0x3f8000005c047423 */ /* 0x000fe2000001015c */
[----:B------:R-:W-:Y:S01]  /*53e0*/  FADD.FTZ R6, -R3, R6 ;  /* 0x0000000603067221 */ /* 0x000fe20000010100 */
[----:B------:R-:W-:Y:S01]  /*53f0*/  FMUL.FTZ R2, R109, R2 ;  /* 0x000000026d027220 */ /* 0x000fe20000410000 */
[----:B------:R-:W-:Y:S01]  /*5400*/  HMMA.16816.F32.BF16 R16, R72, R242, R16 ;  /* 0x000000f24810723c */ /* 0x000fe20000041810 */
[----:B------:R1:W5:Y:S02]  /*5410*/  LDL.LU R109, [R1+0x80] ;  /* 0x00008000016d7983 */ /* 0x0003640000300800 */
[----:B------:R-:W-:Y:S01]  /*5420*/  FMUL.FTZ R4, R4, UR15 ;  /* 0x0000000f04047c20 */ /* 0x000fe20008410000 */
[----:B------:R-:W-:Y:S01]  /*5430*/  FMUL.FTZ R5, R108, R5 ;  /* 0x000000056c057220 */ /* 0x000fe20000410000 */
[C---:B------:R-:W-:Y:S01]  /*5440*/  FADD.FTZ R8, -R80.reuse, R8 ;  /* 0x0000000850087221 */ /* 0x040fe20000010100 */
[----:B------:R-:W-:Y:S01]  /*5450*/  FADD.FTZ R9, -R80, R9 ;  /* 0x0000000950097221 */ /* 0x000fe20000010100 */
[----:B------:R-:W-:Y:S01]  /*5460*/  FMUL.FTZ R4, R2, R4 ;  /* 0x0000000402047220 */ /* 0x000fe20000410000 */
[----:B------:R-:W-:Y:S01]  /*5470*/  FFMA.FTZ R2, -R90, R90, 1 ;  /* 0x3f8000005a027423 */ /* 0x000fe2000001015a */
[----:B------:R-:W-:Y:S01]  /*5480*/  FMUL.FTZ R0, R5, R0 ;  /* 0x0000000005007220 */ /* 0x000fe20000410000 */
[----:B------:R-:W-:Y:S01]  /*5490*/  FFMA.FTZ R5, -R89, R89, 1 ;  /* 0x3f80000059057423 */ /* 0x000fe20000010159 */
[----:B------:R-:W-:Y:S01]  /*54a0*/  FMUL.FTZ R8, R251, R8 ;  /* 0x00000008fb087220 */ /* 0x000fe20000410000 */
[----:B------:R-:W-:Y:S01]  /*54b0*/  FMUL.FTZ R2, R2, UR15 ;  /* 0x0000000f02027c20 */ /* 0x000fe20008410000 */
[----:B------:R-:W-:Y:S01]  /*54c0*/  FADD.FTZ R12, -R80, R12 ;  /* 0x0000000c500c7221 */ /* 0x000fe20000010100 */
[----:B------:R-:W-:Y:S01]  /*54d0*/  FMUL.FTZ R9, R249, R9 ;  /* 0x00000009f9097220 */ /* 0x000fe20000410000 */
[----:B------:R-:W-:Y:S01]  /*54e0*/  FMUL.FTZ R5, R5, UR15 ;  /* 0x0000000f05057c20 */ /* 0x000fe20008410000 */
[----:B------:R-:W-:Y:S01]  /*54f0*/  F2FP.BF16.F32.PACK_AB R0, R0, R4 ;  /* 0x000000040000723e */ /* 0x000fe200000010ff */
[----:B------:R-:W-:Y:S01]  /*5500*/  FMUL.FTZ R2, R8, R2 ;  /* 0x0000000208027220 */ /* 0x000fe20000410000 */
[C---:B------:R-:W-:Y:S01]  /*5510*/  FADD.FTZ R13, -R80.reuse, R13 ;  /* 0x0000000d500d7221 */ /* 0x040fe20000010100 */
[C---:B------:R-:W-:Y:S01]  /*5520*/  FADD.FTZ R69, -R80.reuse, R16 ;  /* 0x0000001050457221 */ /* 0x040fe20000010100 */
[----:B------:R-:W-:Y:S01]  /*5530*/  FADD.FTZ R16, -R80, R17 ;  /* 0x0000001150107221 */ /* 0x000fe20000010100 */
[----:B------:R-:W-:Y:S01]  /*5540*/  FMUL.FTZ R17, R107, R12 ;  /* 0x0000000c6b117220 */ /* 0x000fe20000410000 */
[----:B------:R-:W-:Y:S01]  /*5550*/  FFMA.FTZ R8, -R88, R88, 1 ;  /* 0x3f80000058087423 */ /* 0x000fe20000010158 */
[----:B------:R-:W-:Y:S01]  /*5560*/  FFMA.FTZ R4, -R87, R87, 1 ;  /* 0x3f80000057047423 */ /* 0x000fe20000010157 */
[----:B------:R-:W-:Y:S01]  /*5570*/  FMUL.FTZ R5, R9, R5 ;  /* 0x0000000509057220 */ /* 0x000fe20000410000 */
[----:B------:R1:W5:Y:S01]  /*5580*/  LDL.LU R108, [R1+0x7c] ;  /* 0x00007c00016c7983 */ /* 0x0003620000300800 */
[----:B------:R-:W-:Y:S01]  /*5590*/  FFMA.FTZ R12, -R86, R86, 1 ;  /* 0x3f800000560c7423 */ /* 0x000fe20000010156 */
[----:B------:R-:W-:Y:S01]  /*55a0*/  FFMA.FTZ R9, -R85, R85, 1 ;  /* 0x3f80000055097423 */ /* 0x000fe20000010155 */
[----:B------:R-:W-:Y:S01]  /*55b0*/  FMUL.FTZ R68, R250, R13 ;  /* 0x0000000dfa447220 */ /* 0x000fe20000410000 */
[----:B------:R-:W-:Y:S01]  /*55c0*/  FMUL.FTZ R8, R8, UR15 ;  /* 0x0000000f08087c20 */ /* 0x000fe20008410000 */
[----:B------:R-:W-:Y:S01]  /*55d0*/  FMUL.FTZ R4, R4, UR15 ;  /* 0x0000000f04047c20 */ /* 0x000fe20008410000 */
[----:B------:R1:W5:Y:S01]  /*55e0*/  LDL.LU R107, [R1+0x78] ;  /* 0x00007800016b7983 */ /* 0x0003620000300800 */
[----:B------:R-:W-:Y:S01]  /*55f0*/  FMUL.FTZ R13, R248, R69 ;  /* 0x00000045f80d7220 */ /* 0x000fe20000410000 */
[----:B------:R-:W-:Y:S01]  /*5600*/  FMUL.FTZ R16, R247, R16 ;  /* 0x00000010f7107220 */ /* 0x000fe20000410000 */
[----:B------:R-:W-:Y:S01]  /*5610*/  FMUL.FTZ R12, R12, UR15 ;  /* 0x0000000f0c0c7c20 */ /* 0x000fe20008410000 */
[----:B------:R-:W-:Y:S01]  /*5620*/  FMUL.FTZ R9, R9, UR15 ;  /* 0x0000000f09097c20 */ /* 0x000fe20008410000 */
[----:B------:R-:W-:Y:S01]  /*5630*/  FMUL.FTZ R6, R106, R6 ;  /* 0x000000066a067220 */ /* 0x000fe20000410000 */
[----:B------:R-:W-:Y:S01]  /*5640*/  FADD.FTZ R7, -R3, R7 ;  /* 0x0000000703077221 */ /* 0x000fe20000010100 */
[----:B------:R-:W-:Y:S01]  /*5650*/  FMUL.FTZ R8, R17, R8 ;  /* 0x0000000811087220 */ /* 0x000fe20000410000 */
[----:B------:R-:W-:Y:S01]  /*5660*/  FMUL.FTZ R4, R68, R4 ;  /* 0x0000000444047220 */ /* 0x000fe20000410000 */
[----:B------:R1:W5:Y:S01]  /*5670*/  LDL.LU R106, [R1+0x74] ;  /* 0x00007400016a7983 */ /* 0x0003620000300800 */
[----:B------:R-:W-:Y:S01]  /*5680*/  FMUL.FTZ R12, R13, R12 ;  /* 0x0000000c0d0c7220 */ /* 0x000fe20000410000 */
[----:B------:R-:W-:Y:S01]  /*5690*/  FMUL.FTZ R9, R16, R9 ;  /* 0x0000000910097220 */ /* 0x000fe20000410000 */
[----:B------:R-:W-:Y:S01]  /*56a0*/  FMUL.FTZ R7, R105, R7 ;  /* 0x0000000769077220 */ /* 0x000fe20000410000 */
[C---:B------:R-:W-:Y:S01]  /*56b0*/  FADD.FTZ R10, -R3.reuse, R10 ;  /* 0x0000000a030a7221 */ /* 0x040fe20000010100 */
[----:B------:R1:W5:Y:S01]  /*56c0*/  LDL.LU R105, [R1+0x70] ;  /* 0x0000700001697983 */ /* 0x0003620000300800 */
[----:B------:R-:W-:Y:S01]  /*56d0*/  F2FP.BF16.F32.PACK_AB R4, R4, R8 ;  /* 0x000000080404723e */ /* 0x000fe200000010ff */
[----:B------:R-:W-:Y:S01]  /*56e0*/  FADD.FTZ R18, -R3, R18 ;  /* 0x0000001203127221 */ /* 0x000fe20000010100 */
[----:B------:R-:W-:Y:S01]  /*56f0*/  F2FP.BF16.F32.PACK_AB R8, R9, R12 ;  /* 0x0000000c0908723e */ /* 0x000fe200000010ff */
[----:B------:R-:W-:Y:S01]  /*5700*/  FMUL.FTZ R10, R104, R10 ;  /* 0x0000000a680a7220 */ /* 0x000fe20000410000 */
[C---:B------:R-:W-:Y:S01]  /*5710*/  FADD.FTZ R12, -R3.reuse, R11 ;  /* 0x0000000b030c7221 */ /* 0x040fe20000010100 */
[----:B------:R1:W5:Y:S01]  /*5720*/  LDL.LU R104, [R1+0x6c] ;  /* 0x00006c0001687983 */ /* 0x0003620000300800 */
[C---:B------:R-:W-:Y:S01]  /*5730*/  FADD.FTZ R9, -R3.reuse, R14 ;  /* 0x0000000e03097221 */ /* 0x040fe20000010100 */
[----:B------:R-:W-:Y:S01]  /*5740*/  FADD.FTZ R11, -R3, R15 ;  /* 0x0000000f030b7221 */ /* 0x000fe20000010100 */
[----:B------:R-:W-:Y:S02]  /*5750*/  FMUL.FTZ R12, R103, R12 ;  /* 0x0000000c670c7220 */ /* 0x000fe40000410000 */
[----:B------:R2:W-:Y:S01]  /*5760*/  STS [R82+0x12000], R0 ;  /* 0x0120000052007388 */ /* 0x0005e20000000800 */
[----:B------:R-:W-:Y:S01]  /*5770*/  FMUL.FTZ R9, R102, R9 ;  /* 0x0000000966097220 */ /* 0x000fe20000410000 */
[----:B------:R-:W-:Y:S01]  /*5780*/  FMUL.FTZ R11, R101, R11 ;  /* 0x0000000b650b7220 */ /* 0x000fe20000410000 */
[----:B------:R-:W-:Y:S02]  /*5790*/  F2FP.BF16.F32.PACK_AB R5, R5, R2 ;  /* 0x000000020505723e */ /* 0x000fe400000010ff */
[----:B------:R1:W5:Y:S01]  /*57a0*/  LDL.LU R103, [R1+0x68] ;  /* 0x0000680001677983 */ /* 0x0003620000300800 */
[----:B------:R-:W-:Y:S01]  /*57b0*/  FFMA.FTZ R2, -R98, R98, 1 ;  /* 0x3f80000062027423 */ /* 0x000fe20000010162 */
[----:B------:R-:W-:Y:S01]  /*57c0*/  FADD.FTZ R19, -R3, R19 ;  /* 0x0000001303137221 */ /* 0x000fe20000010100 */
[----:B------:R-:W-:Y:S02]  /*57d0*/  FFMA.FTZ R3, -R96, R96, 1 ;  /* 0x3f80000060037423 */ /* 0x000fe40000010160 */
[----:B------:R1:W5:Y:S01]  /*57e0*/  LDL.LU R102, [R1+0x64] ;  /* 0x0000640001667983 */ /* 0x0003620000300800 */
[----:B------:R-:W-:Y:S01]  /*57f0*/  FMUL.FTZ R2, R2, UR15 ;  /* 0x0000000f02027c20 */ /* 0x000fe20008410000 */
[----:B------:R-:W-:Y:S03]  /*5800*/  FMUL.FTZ R3, R3, UR15 ;  /* 0x0000000f03037c20 */ /* 0x000fe60008410000 */
[----:B------:R1:W5:Y:S01]  /*5810*/  LDL.LU R101, [R1+0x60] ;  /* 0x0000600001657983 */ /* 0x0003620000300800 */
[----:B------:R-:W-:Y:S01]  /*5820*/  FMUL.FTZ R2, R6, R2 ;  /* 0x0000000206027220 */ /* 0x000fe20000410000 */
[----:B------:R-:W-:Y:S01]  /*5830*/  FFMA.FTZ R6, -R99, R99, 1 ;  /* 0x3f80000063067423 */ /* 0x000fe20000010163 */
[----:B------:R-:W-:Y:S02]  /*5840*/  FMUL.FTZ R3, R9, R3 ;  /* 0x0000000309037220 */ /* 0x000fe40000410000 */
[----:B------:R-:W3:Y:S01]  /*5850*/  LDL R14, [R1+0x1c] ;  /* 0x00001c00010e7983 */ /* 0x000ee20000100800 */
[----:B------:R-:W-:Y:S01]  /*5860*/  FFMA.FTZ R9, -R93, R93, 1 ;  /* 0x3f8000005d097423 */ /* 0x000fe2000001015d */
[----:B------:R-:W-:Y:S03]  /*5870*/  FMUL.FTZ R6, R6, UR15 ;  /* 0x0000000f06067c20 */ /* 0x000fe60008410000 */
[----:B------:R-:W4:Y:S01]  /*5880*/  LDL R13, [R1+0x24] ;  /* 0x00002400010d7983 */ /* 0x000f220000100800 */
[----:B------:R-:W-:Y:S01]  /*5890*/  FMUL.FTZ R9, R9, UR15 ;  /* 0x0000000f09097c20 */ /* 0x000fe20008410000 */
[----:B------:R-:W-:Y:S01]  /*58a0*/  FMUL.FTZ R6, R10, R6 ;  /* 0x000000060a067220 */ /* 0x000fe20000410000 */
[----:B------:R-:W-:Y:S01]  /*58b0*/  FMUL.FTZ R10, R100, R18 ;  /* 0x00000012640a7220 */ /* 0x000fe20000410000 */
[----:B------:R-:W1:Y:S01]  /*58c0*/  S2R R250, SR_TID.X ;  /* 0x0000000000fa7919 */ /* 0x000e620000002100 */
[----:B--2---:R-:W-:Y:S01]  /*58d0*/  FFMA.FTZ R0, -R97, R97, 1 ;  /* 0x3f80000061007423 */ /* 0x004fe20000010161 */
[----:B------:R2:W5:Y:S03]  /*58e0*/  LDL.LU R100, [R1+0x58] ;  /* 0x0000580001647983 */ /* 0x0005660000300800 */
[----:B------:R-:W-:Y:S01]  /*58f0*/  FMUL.FTZ R0, R0, UR15 ;  /* 0x0000000f00007c20 */ /* 0x000fe20008410000 */
[----:B------:R-:W2:Y:S03]  /*5900*/  S2R R251, SR_TID.X ;  /* 0x0000000000fb7919 */ /* 0x000ea60000002100 */
[----:B------:R-:W-:Y:S01]  /*5910*/  FMUL.FTZ R0, R7, R0 ;  /* 0x0000000007007220 */ /* 0x000fe20000410000 */
[----:B------:R-:W-:Y:S04]  /*5920*/  FFMA.FTZ R7, -R95, R95, 1 ;  /* 0x3f8000005f077423 */ /* 0x000fe8000001015f */
[----:B------:R-:W-:Y:S01]  /*5930*/  F2FP.BF16.F32.PACK_AB R0, R0, R2 ;  /* 0x000000020000723e */ /* 0x000fe200000010ff */
[----:B------:R-:W-:Y:S01]  /*5940*/  FFMA.FTZ R2, -R246, R246, 1 ;  /* 0x3f800000f6027423 */ /* 0x000fe200000101f6 */
[----:B------:R-:W-:Y:S03]  /*5950*/  FMUL.FTZ R7, R7, UR15 ;  /* 0x0000000f07077c20 */ /* 0x000fe60008410000 */
[----:B------:R2:W-:Y:S01]  /*5960*/  STS [R82+0x12400], R0 ;  /* 0x0124000052007388 */ /* 0x0005e20000000800 */
[----:B------:R-:W-:Y:S04]  /*5970*/  FMUL.FTZ R2, R2, UR15 ;  /* 0x0000000f02027c20 */ /* 0x000fe80008410000 */
[----:B------:R-:W-:Y:S01]  /*5980*/  STS [R83+-0x2000], R5 ;  /* 0xffe0000553007388 */ /* 0x000fe20000000800 */
[----:B------:R-:W-:Y:S05]  /*5990*/  FMUL.FTZ R2, R12, R2 ;  /* 0x000000020c027220 */ /* 0x000fea0000410000 */
[----:B------:R-:W-:Y:S02]  /*59a0*/  F2FP.BF16.F32.PACK_AB R2, R2, R6 ;  /* 0x000000060202723e */ /* 0x000fe400000010ff */
[C---:B-1----:R-:W-:Y:S03]  /*59b0*/  SHF.L.U32 R248, R250.reuse, 0x6, RZ ;  /* 0x00000006faf87819 */ /* 0x042fe600000006ff */
[----:B------:R1:W-:Y:S01]  /*59c0*/  STS [R83+-0x1c00], R2 ;  /* 0xffe4000253007388 */ /* 0x0003e20000000800 */
[----:B------:R-:W-:Y:S02]  /*59d0*/  SHF.L.U32 R249, R250, 0x6, RZ ;  /* 0x00000006faf97819 */ /* 0x000fe400000006ff */
[----:B------:R-:W-:Y:S02]  /*59e0*/  LOP3.LUT R248, R248, 0x1c0, RZ, 0xc0, !PT ;  /* 0x000001c0f8f87812 */ /* 0x000fe400078ec0ff */
[----:B------:R-:W-:Y:S01]  /*59f0*/  STS [R81+-0x2000], R4 ;  /* 0xffe0000451007388 */ /* 0x000fe20000000800 */
[----:B------:R-:W-:Y:S02]  /*5a00*/  LOP3.LUT R249, R249, 0x200, RZ, 0xc0, !PT ;  /* 0x00000200f9f97812 */ /* 0x000fe400078ec0ff */
[----:B--2---:R-:W-:Y:S01]  /*5a10*/  SHF.L.U32 R251, R251, 0x3, RZ ;  /* 0x00000003fbfb7819 */ /* 0x004fe200000006ff */
[----:B------:R-:W-:Y:S01]  /*5a20*/  FMUL.FTZ R0, R11, R7 ;  /* 0x000000070b007220 */ /* 0x000fe20000410000 */
[----:B------:R-:W-:Y:S01]  /*5a30*/  FFMA.FTZ R7, -R94, R94, 1 ;  /* 0x3f8000005e077423 */ /* 0x000fe2000001015e */
[----:B------:R-:W-:Y:S01]  /*5a40*/  FMUL.FTZ R11, R244, R19 ;  /* 0x00000013f40b7220 */ /* 0x000fe20000410000 */
[----:B------:R-:W-:Y:S02]  /*5a50*/  LOP3.LUT R248, R248, 0x38, R251, 0xf8, !PT ;  /* 0x00000038f8f87812 */ /* 0x000fe400078ef8fb */
[----:B------:R-:W-:Y:S01]  /*5a60*/  FMUL.FTZ R7, R7, UR15 ;  /* 0x0000000f07077c20 */ /* 0x000fe20008410000 */
[----:B------:R-:W-:Y:S01]  /*5a70*/  F2FP.BF16.F32.PACK_AB R0, R0, R3 ;  /* 0x000000030000723e */ /* 0x000fe200000010ff */
[----:B------:R-:W-:Y:S01]  /*5a80*/  FMUL.FTZ R3, R11, R9 ;  /* 0x000000090b037220 */ /* 0x000fe20000410000 */
[----:B------:R-:W-:Y:S01]  /*5a90*/  SHF.R.U32.HI R251, RZ, 0x1, R250 ;  /* 0x00000001fffb7819 */ /* 0x000fe200000116fa */
[----:B------:R-:W-:Y:S01]  /*5aa0*/  FMUL.FTZ R6, R10, R7 ;  /* 0x000000070a067220 */ /* 0x000fe20000410000 */
[----:B------:R-:W-:Y:S01]  /*5ab0*/  SHF.L.U32 R250, R250, 0x5, RZ ;  /* 0x00000005fafa7819 */ /* 0x000fe200000006ff */
[----:B------:R-:W-:Y:S01]  /*5ac0*/  STS [R81+-0x1c00], R0 ;  /* 0xffe4000051007388 */ /* 0x000fe20000000800 */
[----:B------:R-:W-:Y:S02]  /*5ad0*/  LOP3.LUT R248, R248, 0x8, R251, 0x78, !PT ;  /* 0x00000008f8f87812 */ /* 0x000fe400078e78fb */
[----:B-1----:R-:W-:Y:S02]  /*5ae0*/  F2FP.BF16.F32.PACK_AB R2, R3, R6 ;  /* 0x000000060302723e */ /* 0x002fe400000010ff */
[----:B------:R-:W-:Y:S05]  /*5af0*/  STS [R84+-0x2000], R8 ;  /* 0xffe0000854007388 */ /* 0x000fea0000000800 */
[----:B------:R1:W-:Y:S01]  /*5b00*/  STS [R84+-0x1c00], R2 ;  /* 0xffe4000254007388 */ /* 0x0003e20000000800 */
[----:B------:R-:W-:Y:S01]  /*5b10*/  BAR.SYNC.DEFER_BLOCKING 0x0 ;  /* 0x0000000000007b1d */ /* 0x000fe20000010000 */
[----:B-1----:R-:W-:Y:S04]  /*5b20*/  LOP3.LUT R2, R249, 0x400, R250, 0xf8, !PT ;  /* 0x00000400f9027812 */ /* 0x002fe800078ef8fa */
[----:B------:R-:W-:Y:S04]  /*5b30*/  LOP3.LUT R2, R2, R248, RZ, 0xfc, !PT ;  /* 0x000000f802027212 */ /* 0x000fe800078efcff */
[----:B------:R-:W-:Y:S02]  /*5b40*/  LEA R2, R2, UR4, 0x1 ;  /* 0x0000000402027c11 */ /* 0x000fe4000f8e08ff */
[C---:B---3--:R-:W-:Y:S02]  /*5b50*/  LEA R3, R14.reuse, UR4, 0x1 ;  /* 0x000000040e037c11 */ /* 0x048fe4000f8e08ff */
[----:B------:R-:W-:Y:S02]  /*5b60*/  LEA R92, R14, UR5, 0x1 ;  /* 0x000000050e5c7c11 */ /* 0x000fe4000f8e08ff */
[----:B----4-:R-:W-:Y:S01]  /*5b70*/  LEA R0, R13, UR4, 0x1 ;  /* 0x000000040d007c11 */ /* 0x010fe2000f8e08ff */
[----:B------:R-:W-:Y:S01]  /*5b80*/  LDSM.16.MT88.4 R4, [R3+0x14000] ;  /* 0x014000000304783b */ /* 0x000fe20000004200 */
[----:B------:R-:W-:Y:S04]  /*5b90*/  IADD3 R92, PT, PT, R245, R92, RZ ;  /* 0x0000005cf55c7210 */ /* 0x000fe80007ffe0ff */
[----:B------:R-:W1:Y:S05]  /*5ba0*/  LDSM.16.MT88.4 R8, [R0+0x6000] ;  /* 0x006000000008783b */ /* 0x000e6a0000004200 */
[----:B------:R-:W2:Y:S05]  /*5bb0*/  LDSM.16.MT88.4 R12, [R92] ;  /* 0x000000005c0c783b */ /* 0x000eaa0000004200 */
[----:B------:R-:W3:Y:S05]  /*5bc0*/  LDSM.16.MT88.4 R16, [R0+0x8000] ;  /* 0x008000000010783b */ /* 0x000eea0000004200 */
[----:B------:R-:W4:Y:S05]  /*5bd0*/  LDSM.16.MT88.4 R68, [R0+0xa000] ;  /* 0x00a000000044783b */ /* 0x000f2a0000004200 */
[----:B------:R-:W-:Y:S05]  /*5be0*/  LDSM.16.MT88.4 R72, [R3+0x14800] ;  /* 0x014800000348783b */ /* 0x000fea0000004200 */
[----:B------:R-:W4:Y:S05]  /*5bf0*/  LDSM.16.MT88.4 R76, [R0+0x6800] ;  /* 0x00680000004c783b */ /* 0x000f2a0000004200 */
[----:B------:R-:W4:Y:S05]  /*5c00*/  LDSM.16.MT88.4 R80, [R92+0x800] ;  /* 0x000800005c50783b */ /* 0x000f2a0000004200 */
[----:B------:R-:W4:Y:S01]  /*5c10*/  LDSM.16.MT88.4 R84, [R0+0x8800] ;  /* 0x008800000054783b */ /* 0x000f220000004200 */
        /* <DEDUP_REMOVED lines=19> */
[----:B------:R-:W2:Y:S05]  /*5d50*/  LDSM.16.MT88.4 R4, [R3+0x15000] ;  /* 0x015000000304783b */ /* 0x000eaa0000004200 */
[----:B------:R-:W3:Y:S02]  /*5d60*/  LDSM.16.MT88.4 R68, [R0+0x9000] ;  /* 0x009000000044783b */ /* 0x000ee40000004200 */
[-C--:B------:R-:W-:Y:S08]  /*5d70*/  HMMA.16816.F32.BF16 R20, R72, R76.reuse, R20 ;  /* 0x0000004c4814723c */ /* 0x080ff00000041814 */
        /* <DEDUP_REMOVED lines=8> */
[----:B------:R-:W4:Y:S01]  /*5e00*/  LDSM.16.MT88.4 R84, [R3+0x15800] ;  /* 0x015800000354783b */ /* 0x000f220000004200 */
        /* <DEDUP_REMOVED lines=32> */
[----:B------:R-:W2:Y:S01]  /*6010*/  LDL.LU R249, [R1+0x38] ;  /* 0x0000380001f97983 */ /* 0x000ea20000300800 */
[----:B------:R-:W-:Y:S01]  /*6020*/  IADD3 R5, P0, PT, RZ, -UR35, RZ ;  /* 0x80000023ff057c10 */ /* 0x000fe2000ff1e0ff */
[----:B------:R-:W-:Y:S02]  /*6030*/  IMAD.U32 R10, RZ, RZ, UR18 ;  /* 0x00000012ff0a7e24 */ /* 0x000fe4000f8e00ff */
[----:B------:R-:W3:Y:S01]  /*6040*/  LDL.LU R248, [R1+0x3c] ;  /* 0x00003c0001f87983 */ /* 0x000ee20000300800 */
[----:B------:R-:W-:Y:S02]  /*6050*/  IMAD.U32 R8, RZ, RZ, UR18 ;  /* 0x00000012ff087e24 */ /* 0x000fe4000f8e00ff */
[----:B------:R-:W-:Y:S01]  /*6060*/  IMAD.X R4, RZ, RZ, ~UR16, P0 ;  /* 0x80000010ff047e24 */ /* 0x000fe200080e06ff */
[----:B------:R-:W1:Y:S01]  /*6070*/  S2R R251, SR_TID.X ;  /* 0x0000000000fb7919 */ /* 0x000e620000002100 */
[----:B------:R-:W-:Y:S02]  /*6080*/  IMAD.U32 R12, RZ, RZ, UR18 ;  /* 0x00000012ff0c7e24 */ /* 0x000fe4000f8e00ff */
[----:B------:R-:W-:Y:S01]  /*6090*/  IMAD.U32 R9, RZ, RZ, UR22 ;  /* 0x00000016ff097e24 */ /* 0x000fe2000f8e00ff */
[----:B------:R-:W-:Y:S04]  /*60a0*/  SHF.R.S64 R5, R5, 0x1f, R4 ;  /* 0x0000001f05057819 */ /* 0x000fe80000001004 */
[----:B---3--:R-:W-:Y:S01]  /*60b0*/  IADD3 R248, P0, PT, R5, R248, RZ ;  /* 0x000000f805f87210 */ /* 0x008fe20007f1e0ff */
[----:B-1----:R-:W-:Y:S02]  /*60c0*/  IMAD.SHL.U32 R251, R251, 0x8, RZ ;  /* 0x00000008fbfb7824 */ /* 0x002fe400078e00ff */
[----:B------:R-:W-:Y:S01]  /*60d0*/  IMAD.U32 R5, RZ, RZ, UR18 ;  /* 0x00000012ff057e24 */ /* 0x000fe2000f8e00ff */
[----:B--2---:R-:W-:Y:S01]  /*60e0*/  LEA.HI.X.SX32 R249, R4, R249, 0x1, P0 ;  /* 0x000000f904f97211 */ /* 0x004fe200000f0eff */
[----:B------:R1:W-:Y:S01]  /*60f0*/  STL [R1+0x3c], R248 ;  /* 0x00003cf801007387 */ /* 0x0003e20000100800 */
[----:B------:R-:W-:Y:S01]  /*6100*/  LOP3.LUT R250, R251, 0x38, RZ, 0xc0, !PT ;  /* 0x00000038fbfa7812 */ /* 0x000fe200078ec0ff */
[----:B------:R-:W-:Y:S01]  /*6110*/  IMAD.U32 R4, RZ, RZ, UR22 ;  /* 0x00000016ff047e24 */ /* 0x000fe2000f8e00ff */
[----:B------:R-:W2:Y:S02]  /*6120*/  S2R R251, SR_TID.X ;  /* 0x0000000000fb7919 */ /* 0x000ea40000002100 */
[C---:B------:R-:W-:Y:S02]  /*6130*/  ISETP.GE.AND P6, PT, R250.reuse, UR8, PT ;  /* 0x00000008fa007c0c */ /* 0x040fe4000bfc6270 */
[----:B------:R-:W-:Y:S01]  /*6140*/  LOP3.LUT R6, R250, 0x40, RZ, 0xfc, !PT ;  /* 0x00000040fa067812 */ /* 0x000fe200078efcff */
[----:B------:R1:W-:Y:S03]  /*6150*/  STL [R1+0x38], R249 ;  /* 0x000038f901007387 */ /* 0x0003e60000100800 */
[----:B------:R-:W-:Y:S02]  /*6160*/  ISETP.GE.AND P5, PT, R6, UR8, PT ;  /* 0x0000000806007c0c */ /* 0x000fe4000bfa6270 */
[----:B------:R-:W-:Y:S04]  /*6170*/  LOP3.LUT R6, R250, 0x80, RZ, 0xfc, !PT ;  /* 0x00000080fa067812 */ /* 0x000fe800078efcff */
[----:B------:R-:W-:Y:S01]  /*6180*/  ISETP.GE.AND P4, PT, R6, UR8, PT ;  /* 0x0000000806007c0c */ /* 0x000fe2000bf86270 */
[----:B------:R-:W-:Y:S01]  /*6190*/  @!P6 IMAD.MOV.U32 R13, RZ, RZ, R249 ;  /* 0x000000ffff0de224 */ /* 0x000fe200078e00f9 */
[-C--:B------:R-:W-:Y:S01]  /*61a0*/  @!P6 LEA R10, P0, R10, R248.reuse, 0x1 ;  /* 0x000000f80a0ae211 */ /* 0x080fe200078008ff */
[----:B------:R-:W-:Y:S03]  /*61b0*/  IMAD.U32 R6, RZ, RZ, UR18 ;  /* 0x00000012ff067e24 */ /* 0x000fe6000f8e00ff */
[-C--:B------:R-:W-:Y:S01]  /*61c0*/  @!P6 LEA.HI.X R11, R5, R249.reuse, R4, 0x1, P0 ;  /* 0x000000f9050be211 */ /* 0x080fe200000f0c04 */
[----:B------:R-:W-:Y:S01]  /*61d0*/  IMAD.U32 R5, RZ, RZ, UR22 ;  /* 0x00000016ff057e24 */ /* 0x000fe2000f8e00ff */
[-C--:B------:R-:W-:Y:S04]  /*61e0*/  @!P5 LEA R8, P1, R8, R248.reuse, 0x1 ;  /* 0x000000f80808d211 */ /* 0x080fe800078208ff */
[-C--:B------:R-:W-:Y:S01]  /*61f0*/  @!P5 LEA.HI.X R9, R12, R249.reuse, R9, 0x1, P1 ;  /* 0x000000f90c09d211 */ /* 0x080fe200008f0c09 */
[----:B------:R-:W-:Y:S01]  /*6200*/  @!P6 IMAD.MOV.U32 R12, RZ, RZ, R248 ;  /* 0x000000ffff0ce224 */ /* 0x000fe200078e00f8 */
[----:B------:R-:W-:Y:S01]  /*6210*/  @!P4 LEA R6, P0, R6, R248, 0x1 ;  /* 0x000000f80606c211 */ /* 0x000fe200078008ff */
[----:B--2---:R-:W-:Y:S05]  /*6220*/  IMAD.SHL.U32 R250, R251, 0x8, RZ ;  /* 0x00000008fbfa7824 */ /* 0x004fea00078e00ff */
[----:B------:R-:W-:Y:S04]  /*6230*/  LOP3.LUT R7, R250, 0x1f8, RZ, 0xc0, !PT ;  /* 0x000001f8fa077812 */ /* 0x000fe800078ec0ff */
[----:B------:R-:W-:Y:S01]  /*6240*/  LOP3.LUT R4, R7, 0x38, R88, 0x78, !PT ;  /* 0x0000003807047812 */ /* 0x000fe200078e7858 */
[----:B------:R-:W-:Y:S03]  /*6250*/  IMAD.U32 R7, RZ, RZ, UR18 ;  /* 0x00000012ff077e24 */ /* 0x000fe6000f8e00ff */
[----:B------:R-:W-:Y:S02]  /*6260*/  LOP3.LUT R4, R4, 0x1e00, R250, 0xf8, !PT ;  /* 0x00001e0004047812 */ /* 0x000fe400078ef8fa */
[----:B------:R-:W-:Y:S02]  /*6270*/  @!P4 LEA.HI.X R7, R7, R249, R5, 0x1, P0 ;  /* 0x000000f90707c211 */ /* 0x000fe400000f0c05 */
[----:B------:R-:W-:Y:S05]  /*6280*/  LEA R4, R4, UR4, 0x1 ;  /* 0x0000000404047c11 */ /* 0x000fea000f8e08ff */
        /* <DEDUP_REMOVED lines=35> */
.L_x_465:
        /* <DEDUP_REMOVED lines=265> */
[----:B------:R1:W5:Y:S02]  /*7550*/  LDL.LU.64 R30, [R1+0x88] ;  /* 0x00008800011e7983 */ /* 0x0003640000300a00 */
[-C--:B---3-5:R-:W-:Y:S02]  /*7560*/  HMMA.16816.F32.BF16 R100, R4, R8.reuse, R100 ;  /* 0x000000080464723c */ /* 0x0a8fe40000041864 */
        /* <DEDUP_REMOVED lines=131> */
.L_x_466:
[----:B------:R-:W2:Y:S02]  /*7da0*/  LDL.LU R0, [R1+0x40] ;  /* 0x0000400001007983 */ /* 0x000ea40000300800 */
[----:B--2---:R-:W-:Y:S05]  /*7db0*/  IADD3 R0, PT, PT, R0, -0x40, RZ ;  /* 0xffffffc000007810 */ /* 0x004fea0007ffe0ff */
[----:B------:R2:W-:Y:S01]  /*7dc0*/  STL [R1+0x40], R0 ;  /* 0x0000400001007387 */ /* 0x0005e20000100800 */
[----:B------:R-:W-:Y:S05]  /*7dd0*/  BRA.U UP1, `(.L_x_467) ;  /* 0xffffffbd01b87547 */ /* 0x000fea000b83ffff */
[----:B--2---:R-:W2:Y:S01]  /*7de0*/  S2R R0, SR_TID.X ;  /* 0x0000000000007919 */ /* 0x004ea20000002100 */
[C---:B-1----:R-:W-:Y:S01]  /*7df0*/  IMAD.SHL.U32 R2, R249.reuse, 0x20, RZ ;  /* 0x00000020f9027824 */ /* 0x042fe200078e00ff */
[----:B------:R-:W-:Y:S01]  /*7e00*/  SHF.R.U32.HI R74, RZ, 0x3, R249 ;  /* 0x00000003ff4a7819 */ /* 0x000fe200000116f9 */
[----:B------:R-:W1:Y:S01]  /*7e10*/  LDCU UR8, c[0x0][0x500] ;  /* 0x0000a000ff0877ac */ /* 0x000e620008000800 */
[C---:B------:R-:W-:Y:S01]  /*7e20*/  IMAD.SHL.U32 R3, R249.reuse, 0x2, RZ ;  /* 0x00000002f9037824 */ /* 0x040fe200078e00ff */
[----:B------:R-:W-:Y:S02]  /*7e30*/  LOP3.LUT P0, RZ, R249, 0x10, RZ, 0xc0, !PT ;  /* 0x00000010f9ff7812 */ /* 0x000fe4000780c0ff */
[----:B------:R-:W-:Y:S01]  /*7e40*/  LOP3.LUT R2, R2, 0x400, RZ, 0xc0, !PT ;  /* 0x0000040002027812 */ /* 0x000fe200078ec0ff */
[----:B------:R-:W-:Y:S01]  /*7e50*/  UISETP.NE.AND UP0, UPT, UR44, -0x1, UPT ;  /* 0xffffffff2c00788c */ /* 0x000fe2000bf05270 */
[----:B-----5:R-:W-:Y:S01]  /*7e60*/  F2FP.BF16.F32.PACK_AB R70, R27, R26 ;  /* 0x0000001a1b46723e */ /* 0x020fe200000010ff */
[----:B------:R-:W-:Y:S01]  /*7e70*/  UMOV UR45, UR7 ;  /* 0x00000007002d7c82 */ /* 0x000fe20008000000 */
[----:B------:R-:W-:Y:S01]  /*7e80*/  LOP3.LUT R2, R2, 0x6, R3, 0xf8, !PT ;  /* 0x0000000602027812 */ /* 0x000fe200078ef803 */
[----:B------:R-:W-:Y:S01]  /*7e90*/  UISETP.NE.AND UP1, UPT, UR44, -0x1, UPT ;  /* 0xffffffff2c00788c */ /* 0x000fe2000bf25270 */
[----:B------:R-:W-:-:S02]  /*7ea0*/  F2FP.BF16.F32.PACK_AB R72, R23, R22 ;  /* 0x000000161748723e */ /* 0x000fc400000010ff */
        /* <DEDUP_REMOVED lines=15> */
[----:B--2---:R-:W-:-:S02]  /*7fa0*/  IMAD.SHL.U32 R0, R0, 0x10, RZ ;  /* 0x0000001000007824 */ /* 0x004fc400078e00ff */
[----:B------:R-:W-:Y:S01]  /*7fb0*/  FMUL.FTZ R24, R107, UR8 ;  /* 0x000000086b187c20 */ /* 0x000fe20008410000 */
[----:B------:R-:W-:Y:S01]  /*7fc0*/  FMUL.FTZ R108, R108, UR8 ;  /* 0x000000086c6c7c20 */ /* 0x000fe20008410000 */
[----:B------:R-:W-:Y:S01]  /*7fd0*/  FMUL.FTZ R21, R109, UR8 ;  /* 0x000000086d157c20 */ /* 0x000fe20008410000 */
[----:B------:R-:W-:Y:S01]  /*7fe0*/  FMUL.FTZ R110, R110, UR8 ;  /* 0x000000086e6e7c20 */ /* 0x000fe20008410000 */
[----:B------:R-:W-:Y:S01]  /*7ff0*/  LOP3.LUT R0, R0, 0x1c0, RZ, 0xc0, !PT ;  /* 0x000001c000007812 */ /* 0x000fe200078ec0ff */
        /* <DEDUP_REMOVED lines=20> */
[C---:B------:R-:W-:Y:S01]  /*8140*/  VIADD R3, R0.reuse, 0xc000 ;  /* 0x0000c00000037836 */ /* 0x040fe20000000000 */
[----:B------:R-:W-:Y:S01]  /*8150*/  F2FP.BF16.F32.PACK_AB R23, R23, R112 ;  /* 0x000000701717723e */ /* 0x000fe200000010ff */
[----:B------:R-:W-:Y:S01]  /*8160*/  VIADD R2, R0, 0xc040 ;  /* 0x0000c04000027836 */ /* 0x000fe20000000000 */
[----:B------:R-:W-:Y:S01]  /*8170*/  F2FP.BF16.F32.PACK_AB R22, R22, R114 ;  /* 0x000000721616723e */ /* 0x000fe200000010ff */
[----:B------:R-:W-:-:S02]  /*8180*/  @P0 VIADD R2, R3, 0xffffffc0 ;  /* 0xffffffc003020836 */ /* 0x000fc40000000000 */
        /* <DEDUP_REMOVED lines=122> */
.L_x_468:
        /* <DEDUP_REMOVED lines=12> */
.L_x_469:
[----:B------:R-:W2:Y:S01]  /*89f0*/  LDCU.64 UR8, c[0x0][0x5c8] ;  /* 0x0000b900ff0877ac */ /* 0x000ea20008000a00 */
[----:B------:R-:W-:-:S04]  /*8a00*/  UIADD3 UR14, UPT, UPT, UR40, UR44, URZ ;  /* 0x0000002c280e7290 */ /* 0x000fc8000fffe0ff */
[----:B--2---:R-:W-:Y:S02]  /*8a10*/  UIMAD.WIDE.U32 UR22, UR14, UR8, URZ ;  /* 0x000000080e1672a5 */ /* 0x004fe4000f8e00ff */
[----:B------:R-:W-:-:S04]  /*8a20*/  UIMAD UR14, UR14, UR9, URZ ;  /* 0x000000090e0e72a4 */ /* 0x000fc8000f8e02ff */
[----:B------:R-:W-:-:S06]  /*8a30*/  UIADD3 UR14, UPT, UPT, UR23, UR14, URZ ;  /* 0x0000000e170e7290 */ /* 0x000fcc000fffe0ff */
[----:B-1----:R-:W-:-:S07]  /*8a40*/  MOV R26, UR14 ;  /* 0x0000000e001a7c02 */ /* 0x002fce0008000f00 */
.L_x_470:
        /* <DEDUP_REMOVED lines=51> */
.L_x_472:
[----:B------:R-:W-:Y:S05]  /*8d80*/  BSYNC.RECONVERGENT B0 ;  /* 0x0000000000007941 */ /* 0x000fea0003800200 */
.L_x_471:
        /* <DEDUP_REMOVED lines=19> */
.L_x_474:
[----:B------:R-:W-:Y:S05]  /*8ec0*/  BSYNC.RECONVERGENT B0 ;  /* 0x0000000000007941 */ /* 0x000fea0003800200 */
.L_x_473:
        /* <DEDUP_REMOVED lines=25> */
.L_x_476:
[----:B------:R-:W-:Y:S05]  /*9060*/  BSYNC.RECONVERGENT B0 ;  /* 0x0000000000007941 */ /* 0x000fea0003800200 */
.L_x_475:
        /* <DEDUP_REMOVED lines=17> */
.L_x_436:
[----:B------:R-:W-:Y:S05]  /*9180*/  BSYNC.RECONVERGENT B1 ;  /* 0x0000000000017941 */ /* 0x000fea0003800200 */
.L_x_414:
        /* <DEDUP_REMOVED lines=11> */
.L_x_478:
        /* <DEDUP_REMOVED lines=12> */
.L_x_1088:


//--------------------- .text._ZN5flash44flash_bwd_dq_dk_dv_loop_seqk_parallel_kernelI23Flash_bwd_kernel_traitsILi192ELi64ELi64ELi8ELi4ELi2ELi2ELb1ELb1EN7cutlass10bfloat16_tE19Flash_kernel_traitsILi192ELi64ELi64ELi8ES3_EELb1ELb1ELb0ELb0ELb0ELb1ELb0EEEvNS_16Flash_bwd_paramsE --------------------------
	.section	.text._ZN5flash44flash_bwd_dq_dk_dv_loop_seqk_parallel_kernelI23Flash_bwd_kernel_traitsILi192ELi64ELi64ELi8ELi4ELi2ELi2ELb1ELb1EN7cutlass10bfloat16_tE19Flash_kernel_traitsILi192ELi64ELi64ELi8ES3_EELb1ELb1ELb0ELb0ELb0ELb1ELb0EEEvNS_16Flash_bwd_paramsE,"ax",@progbits
	.align	128
        .global         _ZN5flash44flash_bwd_dq_dk_dv_loop_seqk_parallel_kernelI23Flash_bwd_kernel_traitsILi192ELi64ELi64ELi8ELi4ELi2ELi2ELb1ELb1EN7cutlass10bfloat16_tE19Flash_kernel_traitsILi192ELi64ELi64ELi8ES3_EELb1ELb1ELb0ELb0ELb0ELb1ELb0EEEvNS_16Flash_bwd_paramsE
        .type           _ZN5flash44flash_bwd_dq_dk_dv_loop_seqk_parallel_kernelI23Flash_bwd_kernel_traitsILi192ELi64ELi64ELi8ELi4ELi2ELi2ELb1ELb1EN7cutlass10bfloat16_tE19Flash_kernel_traitsILi192ELi64ELi64ELi8ES3_EELb1ELb1ELb0ELb0ELb0ELb1ELb0EEEvNS_16Flash_bwd_paramsE,@function
        .size           _ZN5flash44flash_bwd_dq_dk_dv_loop_seqk_parallel_kernelI23Flash_bwd_kernel_traitsILi192ELi64ELi64ELi8ELi4ELi2ELi2ELb1ELb1EN7cutlass10bfloat16_tE19Flash_kernel_traitsILi192ELi64ELi64ELi8ES3_EELb1ELb1ELb0ELb0ELb0ELb1ELb0EEEvNS_16Flash_bwd_paramsE,(.L_x_1089 - _ZN5flash44flash_bwd_dq_dk_dv_loop_seqk_parallel_kernelI23Flash_bwd_kernel_traitsILi192ELi64ELi64ELi8ELi4ELi2ELi2ELb1ELb1EN7cutlass10bfloat16_tE19Flash_kernel_traitsILi192ELi64ELi64ELi8ES3_EELb1ELb1ELb0ELb0ELb0ELb1ELb0EEEvNS_16Flash_bwd_paramsE)
        .other          _ZN5flash44flash_bwd_dq_dk_dv_loop_seqk_parallel_kernelI23Flash_bwd_kernel_traitsILi192ELi64ELi64ELi8ELi4ELi2ELi2ELb1ELb1EN7cutlass10bfloat16_tE19Flash_kernel_traitsILi192ELi64ELi64ELi8ES3_EELb1ELb1ELb0ELb0ELb0ELb1ELb0EEEvNS_16Flash_bwd_paramsE,@"STO_CUDA_ENTRY STV_DEFAULT"
_ZN5flash44flash_bwd_dq_dk_dv_loop_seqk_parallel_kernelI23Flash_bwd_kernel_traitsILi192ELi64ELi64ELi8ELi4ELi2ELi2ELb1ELb1EN7cutlass10bfloat16_tE19Flash_kernel_traitsILi192ELi64ELi64ELi8ES3_EELb1ELb1ELb0ELb0ELb0ELb1ELb0EEEvNS_16Flash_bwd_paramsE:
.text._ZN5flash44flash_bwd_dq_dk_dv_loop_seqk_parallel_kernelI23Flash_bwd_kernel_traitsILi192ELi64ELi64ELi8ELi4ELi2ELi2ELb1ELb1EN7cutlass10bfloat16_tE19Flash_kernel_traitsILi192ELi64ELi64ELi8ES3_EELb1ELb1ELb0ELb0ELb0ELb1ELb0EEEvNS_16Flash_bwd_paramsE:
        /* <DEDUP_REMOVED lines=49> */
.L_x_515:
        /* <DEDUP_REMOVED lines=52> */
.L_x_479:
        /* <DEDUP_REMOVED lines=34> */
.L_x_481:
[----:B------:R-:W1:Y:S01]  /*0870*/  LDCU.64 UR16, c[0x0][0x3b8] ;  /* 0x00007700ff1077ac */ /* 0x000e620008000a00 */
[----:B------:R-:W-:-:S04]  /*0880*/  UIADD3 UR8, UPT, UPT, UR39, UR44, URZ ;  /* 0x0000002c27087290 */ /* 0x000fc8000fffe0ff */
[----:B-1----:R-:W-:Y:S02]  /*0890*/  UIMAD.WIDE.U32 UR50, UR8, UR16, URZ ;  /* 0x00000010083272a5 */ /* 0x002fe4000f8e00ff */
[----:B------:R-:W-:-:S04]  /*08a0*/  UIMAD UR8, UR8, UR17, URZ ;  /* 0x00000011080872a4 */ /* 0x000fc8000f8e02ff */
[----:B------:R-:W-:-:S06]  /*08b0*/  UIADD3 UR8, UPT, UPT, UR51, UR8, URZ ;  /* 0x0000000833087290 */ /* 0x000fcc000fffe0ff */
[----:B------:R-:W-:Y:S02]  /*08c0*/  MOV R21, UR8 ;  /* 0x0000000800157c02 */ /* 0x000fe40008000f00 */
.L_x_482:
        /* <DEDUP_REMOVED lines=43> */
.L_x_483:
[----:B------:R-:W1:Y:S01]  /*0b80*/  LDCU.64 UR14, c[0x0][0x3c0] ;  /* 0x00007800ff0e77ac */ /* 0x000e620008000a00 */
[----:B------:R-:W-:-:S04]  /*0b90*/  UIADD3 UR8, UPT, UPT, UR39, UR44, URZ ;  /* 0x0000002c27087290 */ /* 0x000fc8000fffe0ff */
[----:B-1----:R-:W-:Y:S02]  /*0ba0*/  UIMAD.WIDE.U32 UR52, UR8, UR14, URZ ;  /* 0x0000000e083472a5 */ /* 0x002fe4000f8e00ff */
[----:B------:R-:W-:-:S04]  /*0bb0*/  UIMAD UR8, UR8, UR15, URZ ;  /* 0x0000000f080872a4 */ /* 0x000fc8000f8e02ff */
[----:B------:R-:W-:-:S06]  /*0bc0*/  UIADD3 UR8, UPT, UPT, UR53, UR8, URZ ;  /* 0x0000000835087290 */ /* 0x000fcc000fffe0ff */
[----:B------:R-:W-:-:S07]  /*0bd0*/  MOV R20, UR8 ;  /* 0x0000000800147c02 */ /* 0x000fce0008000f00 */
.L_x_484:
        /* <DEDUP_REMOVED lines=28> */
.L_x_485:
[----:B------:R-:W-:Y:S02]  /*0da0*/  IMAD R0, R5, UR21, RZ ;  /* 0x0000001505007c24 */ /* 0x000fe4000f8e02ff */
[----:B------:R-:W-:-:S05]  /*0db0*/  IMAD.WIDE.U32 R2, R4, UR21, RZ ;  /* 0x0000001504027c25 */ /* 0x000fca000f8e00ff */
[----:B------:R-:W-:Y:S02]  /*0dc0*/  IADD3 R7, PT, PT, R3, R0, RZ ;  /* 0x0000000003077210 */ /* 0x000fe40007ffe0ff */
[----:B------:R-:W-:-:S07]  /*0dd0*/  MOV R6, R2 ;  /* 0x0000000200067202 */ /* 0x000fce0000000f00 */
.L_x_486:
        /* <DEDUP_REMOVED lines=20> */
.L_x_487:
[----:B------:R-:W1:Y:S01]  /*0f20*/  LDCU UR56, c[0x0][0x434] ;  /* 0x00008680ff3877ac */ /* 0x000e620008000800 */
[----:B------:R-:W-:-:S04]  /*0f30*/  UIMAD UR8, UR29, UR51, UR28 ;  /* 0x000000331d0872a4 */ /* 0x000fc8000f8e021c */
[----:B-1----:R-:W-:-:S12]  /*0f40*/  UIMAD UR56, UR8, UR56, URZ ;  /* 0x00000038083872a4 */ /* 0x002fd8000f8e02ff */
.L_x_488:
        /* <DEDUP_REMOVED lines=10> */
.L_x_489:
[----:B------:R-:W1:Y:S01]  /*0ff0*/  LDCU UR55, c[0x0][0x444] ;  /* 0x00008880ff3777ac */ /* 0x000e620008000800 */
[----:B------:R-:W-:-:S04]  /*1000*/  UIMAD UR8, UR29, UR51, UR28 ;  /* 0x000000331d0872a4 */ /* 0x000fc8000f8e021c */
[----:B-1----:R-:W-:-:S12]  /*1010*/  UIMAD UR55, UR8, UR55, URZ ;  /* 0x00000037083772a4 */ /* 0x002fd8000f8e02ff */
.L_x_490:
        /* <DEDUP_REMOVED lines=25> */
[----:B------:R-:W2:Y:S04]  /*11b0*/  LDCU.64 UR58, c[0x0][0x420] ;  /* 0x00008400ff3a77ac */ /* 0x000ea80008000a00 */
[----:B------:R-:W-:Y:S01]  /*11c0*/  IMAD.X R3, RZ, RZ, UR22, P0 ;  /* 0x00000016ff037e24 */ /* 0x000fe200080e06ff */
[----:B------:R-:W4:Y:S01]  /*11d0*/  LDCU.64 UR22, c[0x0][0x3c8] ;  /* 0x00007900ff1677ac */ /* 0x000f220008000a00 */
[----:B------:R-:W-:Y:S01]  /*11e0*/  IADD3 R13, P1, P0, R4, R6, R11 ;  /* 0x00000006040d7210 */ /* 0x000fe2000783e00b */
[----:B------:R-:W-:-:S02]  /*11f0*/  UISETP.GT.AND UP0, UPT, UR47, UR53, UPT ;  /* 0x000000352f00728c */ /* 0x000fc4000bf04270 */
[----:B-1----:R-:W-:Y:S01]  /*1200*/  UIMAD UR21, UR19, UR8, URZ ;  /* 0x00000008131572a4 */ /* 0x002fe2000f8e02ff */
[----:B------:R-:W-:Y:S02]  /*1210*/  IMAD.U32 R0, RZ, RZ, UR8 ;  /* 0x00000008ff007e24 */ /* 0x000fe4000f8e00ff */
[----:B------:R-:W-:Y:S01]  /*1220*/  IMAD.U32 R5, RZ, RZ, UR11 ;  /* 0x0000000bff057e24 */ /* 0x000fe2000f8e00ff */
[----:B------:R-:W-:Y:S01]  /*1230*/  UIMAD UR21, UR49, UR9, UR21 ;  /* 0x00000009311572a4 */ /* 0x000fe2000f8e0215 */
[----:B------:R-:W-:Y:S01]  /*1240*/  IMAD.WIDE.U32 R2, R0, UR49, R2 ;  /* 0x0000003100027c25 */ /* 0x000fe2000f8e0002 */
[----:B------:R-:W-:Y:S01]  /*1250*/  MOV R0, UR10 ;  /* 0x0000000a00007c02 */ /* 0x000fe20008000f00 */
[----:B------:R-:W1:Y:S03]  /*1260*/  LDCU.64 UR10, c[0x0][0x570] ;  /* 0x0000ae00ff0a77ac */ /* 0x000e660008000a00 */
[----:B------:R-:W-:Y:S01]  /*1270*/  VIADD R3, R3, UR21 ;  /* 0x0000001503037c36 */ /* 0x000fe20008000000 */
[----:B--2---:R-:W-:Y:S01]  /*1280*/  UIMAD.WIDE UR58, UR56, 0x4, UR58 ;  /* 0x00000004383a78a5 */ /* 0x004fe2000f8e023a */
[----:B------:R-:W-:Y:S01]  /*1290*/  IMAD.WIDE.U32 R2, R0, UR28, R2 ;  /* 0x0000001c00027c25 */ /* 0x000fe2000f8e0002 */
[----:B------:R-:W-:-:S03]  /*12a0*/  SHF.R.S32.HI R0, RZ, 0x1f, R11 ;  /* 0x0000001fff007819 */ /* 0x000fc6000001140b */
[----:B------:R-:W-:Y:S01]  /*12b0*/  IMAD.MOV.U32 R11, RZ, RZ, RZ ;  /* 0x000000ffff0b7224 */ /* 0x000fe200078e00ff */
[----:B------:R-:W-:Y:S01]  /*12c0*/  IADD3.X R18, PT, PT, R8, R7, R0, P1, P0 ;  /* 0x0000000708127210 */ /* 0x000fe20000fe0400 */
[----:B------:R-:W-:Y:S02]  /*12d0*/  IMAD R5, R5, UR28, R3 ;  /* 0x0000001c05057c24 */ /* 0x000fe4000f8e0203 */
[----:B------:R-:W-:Y:S02]  /*12e0*/  IMAD.MOV.U32 R4, RZ, RZ, R2 ;  /* 0x000000ffff047224 */ /* 0x000fe400078e0002 */
[----:B---3--:R-:W-:-:S04]  /*12f0*/  IMAD.WIDE.U32 R2, R14, UR49, R10 ;  /* 0x000000310e027c25 */ /* 0x008fc8000f8e000a */
[----:B------:R-:W-:Y:S01]  /*1300*/  IMAD R0, R14, UR19, RZ ;  /* 0x000000130e007c24 */ /* 0x000fe2000f8e02ff */
[----:B------:R-:W-:Y:S01]  /*1310*/  IADD3 R2, P0, PT, R2, UR18, RZ ;  /* 0x0000001202027c10 */ /* 0x000fe2000ff1e0ff */
[----:B------:R-:W2:Y:S01]  /*1320*/  LDCU.64 UR18, c[0x0][0x550] ;  /* 0x0000aa00ff1277ac */ /* 0x000ea20008000a00 */
[----:B-----5:R-:W-:-:S04]  /*1330*/  IMAD.WIDE.U32 R6, R16, UR26, RZ ;  /* 0x0000001a10067c25 */ /* 0x020fc8000f8e00ff */
[----:B------:R-:W-:Y:S01]  /*1340*/  IMAD R0, R15, UR49, R0 ;  /* 0x000000310f007c24 */ /* 0x000fe2000f8e0200 */
[----:B------:R-:W-:Y:S01]  /*1350*/  SEL R6, R6, RZ, P3 ;  /* 0x000000ff06067207 */ /* 0x000fe20001800000 */
[----:B------:R-:W-:Y:S02]  /*1360*/  IMAD R8, R19, R28, R29 ;  /* 0x0000001c13087224 */ /* 0x000fe400078e021d */
[----:B------:R-:W-:Y:S01]  /*1370*/  IMAD R12, R17, UR26, R7 ;  /* 0x0000001a110c7c24 */ /* 0x000fe2000f8e0207 */
[----:B------:R-:W-:Y:S01]  /*1380*/  IADD3.X R3, PT, PT, R3, UR20, R0, P0, !PT ;  /* 0x0000001403037c10 */ /* 0x000fe200087fe400 */
[----:B------:R-:W3:Y:S01]  /*1390*/  LDCU.64 UR20, c[0x0][0x380] ;  /* 0x00007000ff1477ac */ /* 0x000ee20008000a00 */
[----:B----4-:R-:W-:Y:S01]  /*13a0*/  MOV R0, UR22 ;  /* 0x0000001600007c02 */ /* 0x010fe20008000f00 */
[----:B------:R-:W-:Y:S01]  /*13b0*/  IMAD.WIDE.U32 R4, R24, UR8, R4 ;  /* 0x0000000818047c25 */ /* 0x000fe2000f8e0004 */
[----:B------:R-:W-:Y:S01]  /*13c0*/  IADD3 R13, P1, P0, R8, R13, R6 ;  /* 0x0000000d080d7210 */ /* 0x000fe2000783e006 */
[----:B------:R-:W-:Y:S01]  /*13d0*/  USHF.L.U64.HI UR22, UR8, 0x5, UR9 ;  /* 0x0000000508167899 */ /* 0x000fe20008010209 */
[----:B------:R-:W-:Y:S01]  /*13e0*/  SHF.R.S32.HI R8, RZ, 0x1f, R8 ;  /* 0x0000001fff087819 */ /* 0x000fe20000011408 */
[----:B------:R-:W-:Y:S01]  /*13f0*/  IMAD.WIDE.U32 R2, R0, UR28, R2 ;  /* 0x0000001c00027c25 */ /* 0x000fe2000f8e0002 */
[----:B------:R-:W-:-:S02]  /*1400*/  SEL R6, R12, RZ, P3 ;  /* 0x000000ff0c067207 */ /* 0x000fc40001800000 */
[----:B--2---:R-:W-:Y:S01]  /*1410*/  LEA R32, P2, R4, UR18, 0x1 ;  /* 0x0000001204207c11 */ /* 0x004fe2000f8408ff */
[----:B------:R-:W-:Y:S01]  /*1420*/  IMAD.U32 R0, RZ, RZ, UR23 ;  /* 0x00000017ff007e24 */ /* 0x000fe2000f8e00ff */
[----:B------:R-:W-:Y:S01]  /*1430*/  IADD3.X R6, PT, PT, R8, R18, R6, P1, P0 ;  /* 0x0000001208067210 */ /* 0x000fe20000fe0406 */
[----:B------:R-:W-:Y:S01]  /*1440*/  IMAD.SHL.U32 R7, R19, 0x40, RZ ;  /* 0x0000004013077824 */ /* 0x000fe200078e00ff */
[----:B------:R-:W-:Y:S01]  /*1450*/  SHF.L.U64.HI R8, R14, 0x5, R15 ;  /* 0x000000050e087819 */ /* 0x000fe2000001020f */
[----:B------:R-:W-:Y:S01]  /*1460*/  IMAD R3, R0, UR28, R3 ;  /* 0x0000001c00037c24 */ /* 0x000fe2000f8e0203 */
[----:B------:R-:W-:Y:S01]  /*1470*/  USHF.L.U32 UR18, UR8, 0x5, URZ ;  /* 0x0000000508127899 */ /* 0x000fe200080006ff */
[C---:B------:R-:W-:Y:S01]  /*1480*/  IMAD R0, R24.reuse, UR9, R5 ;  /* 0x0000000918007c24 */ /* 0x040fe2000f8e0205 */
[----:B------:R-:W-:Y:S01]  /*1490*/  IADD3 R5, P0, PT, R7, R13, RZ ;  /* 0x0000000d07057210 */ /* 0x000fe20007f1e0ff */
[----:B------:R-:W-:-:S03]  /*14a0*/  IMAD.WIDE.U32 R2, R24, R14, R2 ;  /* 0x0000000e18027225 */ /* 0x000fc600078e0002 */
[----:B------:R-:W-:Y:S01]  /*14b0*/  LEA.HI.X R33, R4, UR19, R0, 0x1, P2 ;  /* 0x0000001304217c11 */ /* 0x000fe200090f0c00 */
[----:B------:R-:W-:Y:S01]  /*14c0*/  IMAD R0, R24, R15, R3 ;  /* 0x0000000f18007224 */ /* 0x000fe200078e0203 */
[----:B------:R-:W-:Y:S01]  /*14d0*/  LEA.HI.X.SX32 R4, R7, R6, 0x1, P0 ;  /* 0x0000000607047211 */ /* 0x000fe200000f0eff */
[----:B------:R-:W-:Y:S01]  /*14e0*/  IMAD.SHL.U32 R7, R14, 0x20, RZ ;  /* 0x000000200e077824 */ /* 0x000fe200078e00ff */
[C---:B-1----:R-:W-:Y:S01]  /*14f0*/  LEA R34, P0, R5.reuse, UR10, 0x2 ;  /* 0x0000000a05227c11 */ /* 0x042fe2000f8010ff */
        /* <DEDUP_REMOVED lines=25> */
.L_x_492:
[----:B------:R-:W2:Y:S01]  /*1690*/  LDCU.64 UR14, c[0x0][0x5c0] ;  /* 0x0000b800ff0e77ac */ /* 0x000ea20008000a00 */
[----:B------:R-:W-:-:S04]  /*16a0*/  UIADD3 UR8, UPT, UPT, UR39, UR44, URZ ;  /* 0x0000002c27087290 */ /* 0x000fc8000fffe0ff */
[----:B--2---:R-:W-:Y:S02]  /*16b0*/  UIMAD.WIDE.U32 UR18, UR8, UR14, URZ ;  /* 0x0000000e081272a5 */ /* 0x004fe4000f8e00ff */
[----:B------:R-:W-:-:S04]  /*16c0*/  UIMAD UR8, UR8, UR15, URZ ;  /* 0x0000000f080872a4 */ /* 0x000fc8000f8e02ff */
[----:B------:R-:W-:-:S06]  /*16d0*/  UIADD3 UR8, UPT, UPT, UR19, UR8, URZ ;  /* 0x0000000813087290 */ /* 0x000fcc000fffe0ff */
[----:B------:R-:W-:Y:S02]  /*16e0*/  MOV R0, UR8 ;  /* 0x0000000800007c02 */ /* 0x000fe40008000f00 */
.L_x_493:
        /* <DEDUP_REMOVED lines=13> */
.L_x_494:
[----:B------:R-:W2:Y:S01]  /*17c0*/  LDCU.64 UR10, c[0x0][0x5c8] ;  /* 0x0000b900ff0a77ac */ /* 0x000ea20008000a00 */
[----:B------:R-:W-:-:S04]  /*17d0*/  UIADD3 UR39, UPT, UPT, UR39, UR44, URZ ;  /* 0x0000002c27277290 */ /* 0x000fc8000fffe0ff */
[----:B--2---:R-:W-:Y:S02]  /*17e0*/  UIMAD.WIDE.U32 UR16, UR39, UR10, URZ ;  /* 0x0000000a271072a5 */ /* 0x004fe4000f8e00ff */
[----:B------:R-:W-:-:S04]  /*17f0*/  UIMAD UR39, UR39, UR11, URZ ;  /* 0x0000000b272772a4 */ /* 0x000fc8000f8e02ff */
[----:B------:R-:W-:-:S06]  /*1800*/  UIADD3 UR39, UPT, UPT, UR17, UR39, URZ ;  /* 0x0000002711277290 */ /* 0x000fcc000fffe0ff */
[----:B------:R-:W-:-:S07]  /*1810*/  MOV R8, UR39 ;  /* 0x0000002700087c02 */ /* 0x000fce0008000f00 */
.L_x_495:
        /* <DEDUP_REMOVED lines=26> */
.L_x_497:
[----:B------:R-:W-:Y:S05]  /*19c0*/  BSYNC.RECONVERGENT B0 ;  /* 0x0000000000007941 */ /* 0x000fea0003800200 */
.L_x_496:
        /* <DEDUP_REMOVED lines=13> */
.L_x_499:
[----:B------:R-:W-:Y:S05]  /*1aa0*/  BSYNC.RECONVERGENT B0 ;  /* 0x0000000000007941 */ /* 0x000fea0003800200 */
.L_x_498:
        /* <DEDUP_REMOVED lines=23> */
.L_x_501:
[----:B------:R-:W-:Y:S05]  /*1c20*/  BSYNC.RECONVERGENT B0 ;  /* 0x0000000000007941 */ /* 0x000fea0003800200 */
.L_x_500:
        /* <DEDUP_REMOVED lines=13> */
.L_x_491:
[----:B------:R-:W-:Y:S01]  /*1d00*/  UIADD3 UR21, UPT, UPT, -UR41, UR38, URZ ;  /* 0x0000002629157290 */ /* 0x000fe2000fffe1ff */
[----:B------:R-:W-:Y:S01]  /*1d10*/  IMAD.U32 R2, RZ, RZ, UR14 ;  /* 0x0000000eff027e24 */ /* 0x000fe2000f8e00ff */
[----:B------:R-:W-:Y:S01]  /*1d20*/  UIMAD UR23, UR45, UR14, URZ ;  /* 0x0000000e2d1772a4 */ /* 0x000fe2000f8e02ff */
[----:B------:R-:W-:Y:S01]  /*1d30*/  IMAD.U32 R4, RZ, RZ, UR16 ;  /* 0x00000010ff047e24 */ /* 0x000fe2000f8e00ff */
[----:B------:R-:W2:Y:S01]  /*1d40*/  LDCU.64 UR10, c[0x0][0x3d8] ;  /* 0x00007b00ff0a77ac */ /* 0x000ea20008000a00 */
[--C-:B------:R-:W-:Y:S01]  /*1d50*/  IMAD.WIDE.U32 R2, R2, UR41, R10.reuse ;  /* 0x0000002902027c25 */ /* 0x100fe2000f8e000a */
[----:B------:R-:W-:Y:S01]  /*1d60*/  ISETP.GE.AND P5, PT, R24, UR21, PT ;  /* 0x0000001518007c0c */ /* 0x000fe2000bfa6270 */
[----:B------:R-:W-:Y:S02]  /*1d70*/  UIADD3 UR49, UPT, UPT, -UR49, UR46, URZ ;  /* 0x0000002e31317290 */ /* 0x000fe4000fffe1ff */
[----:B------:R-:W-:Y:S01]  /*1d80*/  IMAD.WIDE.U32 R4, R4, UR41, R10 ;  /* 0x0000002904047c25 */ /* 0x000fe2000f8e000a */
[----:B------:R-:W-:Y:S01]  /*1d90*/  UIMAD UR45, UR45, UR16, URZ ;  /* 0x000000102d2d72a4 */ /* 0x000fe2000f8e02ff */
[----:B------:R-:W-:Y:S01]  /*1da0*/  IADD3 R2, P1, PT, R2, UR52, RZ ;  /* 0x0000003402027c10 */ /* 0x000fe2000ff3e0ff */
[----:B------:R-:W-:Y:S01]  /*1db0*/  UIMAD UR23, UR41, UR15, UR23 ;  /* 0x0000000f291772a4 */ /* 0x000fe2000f8e0217 */
[----:B------:R-:W-:Y:S01]  /*1dc0*/  SHF.R.U32.HI R27, RZ, 0x1, R25 ;  /* 0x00000001ff1b7819 */ /* 0x000fe20000011619 */
[----:B------:R-:W-:Y:S01]  /*1dd0*/  UIMAD UR45, UR41, UR17, UR45 ;  /* 0x00000011292d72a4 */ /* 0x000fe2000f8e022d */
[----:B------:R-:W-:Y:S01]  /*1de0*/  ISETP.GE.AND P2, PT, R6, UR49, PT ;  /* 0x0000003106007c0c */ /* 0x000fe2000bf46270 */
[----:B------:R-:W3:Y:S01]  /*1df0*/  LDCU.64 UR8, c[0x0][0x3d0] ;  /* 0x00007a00ff0877ac */ /* 0x000ee20008000a00 */
[----:B------:R-:W-:Y:S01]  /*1e00*/  IADD3 R4, P0, PT, R4, UR50, RZ ;  /* 0x0000003204047c10 */ /* 0x000fe2000ff1e0ff */
[----:B------:R-:W-:Y:S01]  /*1e10*/  IMAD.U32 R14, RZ, RZ, UR18 ;  /* 0x00000012ff0e7e24 */ /* 0x000fe2000f8e00ff */
[----:B------:R-:W-:Y:S01]  /*1e20*/  IADD3.X R3, PT, PT, R20, UR23, R3, P1, !PT ;  /* 0x0000001714037c10 */ /* 0x000fe20008ffe403 */
[----:B------:R-:W-:Y:S01]  /*1e30*/  IMAD.U32 R11, RZ, RZ, UR18 ;  /* 0x00000012ff0b7e24 */ /* 0x000fe2000f8e00ff */
[----:B------:R-:W-:Y:S01]  /*1e40*/  IADD3.X R5, PT, PT, R21, UR45, R5, P0, !PT ;  /* 0x0000002d15057c10 */ /* 0x000fe200087fe405 */
[----:B------:R-:W-:Y:S01]  /*1e50*/  @P3 BAR.SYNC.DEFER_BLOCKING 0x0 ;  /* 0x0000000000003b1d */ /* 0x000fe20000010000 */
[----:B------:R-:W-:Y:S01]  /*1e60*/  ISETP.GE.AND P4, PT, R6, UR21, PT ;  /* 0x0000001506007c0c */ /* 0x000fe2000bf86270 */
[----:B--2---:R-:W-:Y:S01]  /*1e70*/  IMAD.WIDE.U32 R2, R9, UR10, R2 ;  /* 0x0000000a09027c25 */ /* 0x004fe2000f8e0002 */
[----:B------:R-:W-:-:S02]  /*1e80*/  SHF.R.U32.HI R10, RZ, 0x2, R25 ;  /* 0x00000002ff0a7819 */ /* 0x000fc40000011619 */
[----:B------:R-:W-:-:S03]  /*1e90*/  LOP3.LUT R0, R27, 0x30, RZ, 0xc0, !PT ;  /* 0x000000301b007812 */ /* 0x000fc600078ec0ff */
[----:B------:R-:W2:Y:S01]  /*1ea0*/  @!P5 LDC.64 R20, c[0x0][0x390] ;  /* 0x0000e400ff14db82 */ /* 0x000ea20000000a00 */
[----:B------:R-:W-:Y:S02]  /*1eb0*/  @!P2 LEA R14, P0, R14, R32, 0x1 ;  /* 0x000000200e0ea211 */ /* 0x000fe400078008ff */
[----:B------:R-:W-:Y:S01]  /*1ec0*/  LOP3.LUT R68, R0, 0x7, R10, 0xf8, !PT ;  /* 0x0000000700447812 */ /* 0x000fe200078ef80a */
[----:B------:R-:W-:Y:S01]  /*1ed0*/  IMAD R0, R22, UR10, RZ ;  /* 0x0000000a16007c24 */ /* 0x000fe2000f8e02ff */
[----:B------:R-:W-:Y:S01]  /*1ee0*/  LOP3.LUT R16, R26, 0x1f8, RZ, 0xc0, !PT ;  /* 0x000001f81a107812 */ /* 0x000fe200078ec0ff */
[----:B------:R-:W-:Y:S01]  /*1ef0*/  IMAD.U32 R10, RZ, RZ, UR22 ;  /* 0x00000016ff0a7e24 */ /* 0x000fe2000f8e00ff */
[----:B------:R-:W-:Y:S01]  /*1f00*/  ISETP.GE.AND P3, PT, R24, UR49, PT ;  /* 0x0000003118007c0c */ /* 0x000fe2000bf66270 */
[----:B------:R-:W-:Y:S01]  /*1f10*/  IMAD R6, R9, UR11, R0 ;  /* 0x0000000b09067c24 */ /* 0x000fe2000f8e0200 */
[----:B------:R-:W-:Y:S01]  /*1f20*/  LOP3.LUT R16, R16, 0x38, R25, 0x78, !PT ;  /* 0x0000003810107812 */ /* 0x000fe200078e7819 */
[----:B---3--:R-:W-:Y:S01]  /*1f30*/  IMAD R0, R22, UR8, RZ ;  /* 0x0000000816007c24 */ /* 0x008fe2000f8e02ff */
[----:B------:R-:W-:Y:S01]  /*1f40*/  @!P2 LEA.HI.X R15, R11, R33, R10, 0x1, P0 ;  /* 0x000000210b0fa211 */ /* 0x000fe200000f0c0a */
[----:B------:R-:W3:Y:S01]  /*1f50*/  @!P4 LDC.64 R22, c[0x0][0x390] ;  /* 0x0000e400ff16cb82 */ /* 0x000ee20000000a00 */
[----:B------:R-:W-:Y:S01]  /*1f60*/  @!P2 LEA R12, P0, R7, R30, 0x1 ;  /* 0x0000001e070ca211 */ /* 0x000fe200078008ff */
[----:B------:R-:W-:Y:S01]  /*1f70*/  IMAD.IADD R3, R3, 0x1, R6 ;  /* 0x0000000103037824 */ /* 0x000fe200078e0206 */
[----:B------:R-:W-:Y:S01]  /*1f80*/  STL [R1+0x48], R68 ;  /* 0x0000484401007387 */ /* 0x000fe20000100800 */
[----:B------:R-:W-:Y:S01]  /*1f90*/  @!P4 IMAD.MOV.U32 R6, RZ, RZ, R2 ;  /* 0x000000ffff06c224 */ /* 0x000fe200078e0002 */
[----:B------:R-:W-:Y:S01]  /*1fa0*/  @!P2 LEA.HI.X R13, R7, R31, R8, 0x1, P0 ;  /* 0x0000001f070da211 */ /* 0x000fe200000f0c08 */
[--C-:B------:R-:W-:Y:S01]  /*1fb0*/  @!P4 IMAD.MOV.U32 R7, RZ, RZ, R3.reuse ;  /* 0x000000ffff07c224 */ /* 0x100fe200078e0003 */
[----:B------:R-:W-:Y:S01]  /*1fc0*/  UIMAD UR51, UR29, UR51, UR28 ;  /* 0x000000331d3372a4 */ /* 0x000fe2000f8e021c */
[----:B------:R-:W-:Y:S01]  /*1fd0*/  @!P5 IMAD.WIDE.U32 R2, R24, UR14, R2 ;  /* 0x0000000e1802dc25 */ /* 0x000fe2000f8e0002 */
[----:B------:R-:W-:-:S02]  /*1fe0*/  CS2R R142, SRZ ;  /* 0x00000000008e7805 */ /* 0x000fc4000001ff00 */
[----:B------:R-:W-:Y:S02]  /*1ff0*/  CS2R R140, SRZ ;  /* 0x00000000008c7805 */ /* 0x000fe4000001ff00 */
[----:B------:R-:W-:Y:S01]  /*2000*/  CS2R R146, SRZ ;  /* 0x0000000000927805 */ /* 0x000fe2000001ff00 */
[C---:B------:R-:W-:Y:S01]  /*2010*/  IMAD R0, R9.reuse, UR9, R0 ;  /* 0x0000000909007c24 */ /* 0x040fe2000f8e0200 */
[----:B--2---:R-:W-:Y:S01]  /*2020*/  @!P5 LEA R8, P0, R2, R20, 0x1 ;  /* 0x000000140208d211 */ /* 0x004fe200078008ff */
[----:B------:R-:W-:Y:S01]  /*2030*/  IMAD.WIDE.U32 R4, R9, UR8, R4 ;  /* 0x0000000809047c25 */ /* 0x000fe2000f8e0004 */
[----:B------:R-:W-:Y:S02]  /*2040*/  CS2R R144, SRZ ;  /* 0x0000000000907805 */ /* 0x000fe4000001ff00 */
[----:B------:R-:W-:Y:S02]  /*2050*/  CS2R R138, SRZ ;  /* 0x00000000008a7805 */ /* 0x000fe4000001ff00 */
[----:B------:R-:W-:Y:S01]  /*2060*/  CS2R R136, SRZ ;  /* 0x0000000000887805 */ /* 0x000fe2000001ff00 */
[----:B------:R-:W-:Y:S01]  /*2070*/  @!P5 IMAD R3, R24, UR15, R3 ;  /* 0x0000000f1803dc24 */ /* 0x000fe2000f8e0203 */
[----:B------:R-:W-:Y:S01]  /*2080*/  CS2R R134, SRZ ;  /* 0x0000000000867805 */ /* 0x000fe2000001ff00 */
[----:B------:R-:W-:Y:S01]  /*2090*/  IMAD.IADD R5, R5, 0x1, R0 ;  /* 0x0000000105057824 */ /* 0x000fe200078e0200 */
[----:B------:R-:W-:Y:S01]  /*20a0*/  CS2R R132, SRZ ;  /* 0x0000000000847805 */ /* 0x000fe2000001ff00 */
[----:B------:R-:W-:Y:S01]  /*20b0*/  @!P4 IMAD R0, R18, UR14, RZ ;  /* 0x0000000e1200cc24 */ /* 0x000fe2000f8e02ff */
[----:B------:R-:W-:Y:S01]  /*20c0*/  @!P5 LEA.HI.X R9, R2, R21, R3, 0x1, P0 ;  /* 0x000000150209d211 */ /* 0x000fe200000f0c03 */
[C---:B------:R-:W-:Y:S01]  /*20d0*/  @!P4 IMAD.WIDE.U32 R6, R17.reuse, UR14, R6 ;  /* 0x0000000e1106cc25 */ /* 0x040fe2000f8e0006 */
[----:B------:R-:W-:Y:S01]  /*20e0*/  LOP3.LUT R3, R16, 0x1e00, R26, 0xf8, !PT ;  /* 0x00001e0010037812 */ /* 0x000fe200078ef81a */
[----:B------:R-:W2:Y:S01]  /*20f0*/  @!P4 LDC.64 R20, c[0x0][0x388] ;  /* 0x0000e200ff14cb82 */ /* 0x000ea20000000a00 */
[----:B------:R-:W-:Y:S01]  /*2100*/  USHF.L.U32 UR51, UR51, 0x5, URZ ;  /* 0x0000000533337899 */ /* 0x000fe200080006ff */
[----:B------:R-:W-:Y:S01]  /*2110*/  @!P4 IMAD R16, R18, UR16, RZ ;  /* 0x000000101210cc24 */ /* 0x000fe2000f8e02ff */
[C---:B---3--:R-:W-:Y:S01]  /*2120*/  @!P4 LEA R2, P0, R6.reuse, R22, 0x1 ;  /* 0x000000160602c211 */ /* 0x048fe200078008ff */
[----:B------:R-:W-:Y:S01]  /*2130*/  @!P4 IMAD R0, R17, UR15, R0 ;  /* 0x0000000f1100cc24 */ /* 0x000fe2000f8e0200 */
[----:B------:R-:W-:Y:S01]  /*2140*/  CS2R R126, SRZ ;  /* 0x00000000007e7805 */ /* 0x000fe2000001ff00 */
[----:B------:R-:W-:Y:S01]  /*2150*/  @!P4 IMAD.MOV.U32 R10, RZ, RZ, R4 ;  /* 0x000000ffff0ac224 */ /* 0x000fe200078e0004 */
[----:B------:R-:W-:Y:S01]  /*2160*/  CS2R R124, SRZ ;  /* 0x00000000007c7805 */ /* 0x000fe2000001ff00 */
[----:B------:R-:W3:Y:S01]  /*2170*/  @!P5 LDC.64 R18, c[0x0][0x388] ;  /* 0x0000e200ff12db82 */ /* 0x000ee20000000a00 */
[----:B------:R-:W-:Y:S01]  /*2180*/  @!P4 IMAD.IADD R7, R7, 0x1, R0 ;  /* 0x000000010707c824 */ /* 0x000fe200078e0200 */
[----:B------:R-:W-:Y:S01]  /*2190*/  LEA R0, R3, UR6, 0x1 ;  /* 0x0000000603007c11 */ /* 0x000fe2000f8e08ff */
[----:B------:R-:W-:Y:S01]  /*21a0*/  @!P4 IMAD.MOV.U32 R11, RZ, RZ, R5 ;  /* 0x000000ffff0bc224 */ /* 0x000fe200078e0005 */
[----:B------:R-:W-:Y:S01]  /*21b0*/  CS2R R130, SRZ ;  /* 0x0000000000827805 */ /* 0x000fe2000001ff00 */
[----:B------:R-:W-:Y:S01]  /*21c0*/  @!P4 IMAD R16, R17, UR17, R16 ;  /* 0x000000111110cc24 */ /* 0x000fe2000f8e0210 */
[----:B------:R-:W-:Y:S01]  /*21d0*/  @!P4 LEA.HI.X R3, R6, R23, R7, 0x1, P0 ;  /* 0x000000170603c211 */ /* 0x000fe200000f0c07 */
[----:B------:R-:W-:Y:S01]  /*21e0*/  @!PT LDS RZ, [RZ] ;  /* 0x00000000fffff984 */ /* 0x000fe20000000800 */
[----:B------:R-:W-:Y:S01]  /*21f0*/  @!PT LDS RZ, [RZ] ;  /* 0x00000000fffff984 */ /* 0x000fe20000000800 */
[----:B------:R-:W-:Y:S01]  /*2200*/  @!PT LDS RZ, [RZ] ;  /* 0x00000000fffff984 */ /* 0x000fe20000000800 */
[----:B------:R-:W-:Y:S01]  /*2210*/  @!P5 LDGSTS.E.BYPASS.LTC128B.128 [R0+0x12000], desc[UR36][R8.64] ;  /* 0x120000000800dfae */ /* 0x000fe2000b981a24 */
[----:B------:R-:W-:Y:S01]  /*2220*/  @!P5 IMAD.WIDE.U32 R6, R24, UR16, R4 ;  /* 0x000000101806dc25 */ /* 0x000fe2000f8e0004 */
[----:B------:R-:W-:-:S02]  /*2230*/  CS2R R128, SRZ ;  /* 0x0000000000807805 */ /* 0x000fc4000001ff00 */
[----:B------:R-:W-:Y:S01]  /*2240*/  CS2R R122, SRZ ;  /* 0x00000000007a7805 */ /* 0x000fe2000001ff00 */
[----:B------:R-:W-:Y:S01]  /*2250*/  @!P5 LDGSTS.E.BYPASS.LTC128B.128 [R0+0x14000], desc[UR36][R8.64+0x80] ;  /* 0x140000800800dfae */ /* 0x000fe2000b981a24 */
[----:B------:R-:W-:Y:S01]  /*2260*/  @!P4 IMAD.WIDE.U32 R10, R17, UR16, R10 ;  /* 0x00000010110acc25 */ /* 0x000fe2000f8e000a */
[----:B------:R-:W-:Y:S02]  /*2270*/  CS2R R120, SRZ ;  /* 0x0000000000787805 */ /* 0x000fe4000001ff00 */
[----:B------:R-:W-:Y:S01]  /*2280*/  CS2R R118, SRZ ;  /* 0x0000000000767805 */ /* 0x000fe2000001ff00 */
[----:B------:R4:W-:Y:S01]  /*2290*/  @!P5 LDGSTS.E.BYPASS.LTC128B.128 [R0+0x16000], desc[UR36][R8.64+0x100] ;  /* 0x160001000800dfae */ /* 0x0009e2000b981a24 */
        /* <DEDUP_REMOVED lines=8> */
[----:B---3--:R-:W-:Y:S02]  /*2320*/  @!P5 LEA R4, P1, R6, R18, 0x1 ;  /* 0x000000120604d211 */ /* 0x008fe400078208ff */
        /* <DEDUP_REMOVED lines=16> */
[----:B------:R-:W-:Y:S01]  /*2430*/  CS2R R44, SRZ ;  /* 0x00000000002c7805 */ /* 0x000fe2000001ff00 */
[----:B----4-:R-:W3:Y:S01]  /*2440*/  LDC.64 R8, c[0x0][0x528] ;  /* 0x00014a00ff087b82 */ /* 0x010ee20000000a00 */
[----:B------:R-:W-:Y:S01]  /*2450*/  @!PT LDS RZ, [RZ] ;  /* 0x00000000fffff984 */ /* 0x000fe20000000800 */
[----:B------:R-:W-:Y:S01]  /*2460*/  @!PT LDS RZ, [RZ] ;  /* 0x00000000fffff984 */ /* 0x000fe20000000800 */
[----:B------:R-:W-:Y:S01]  /*2470*/  @!PT LDS RZ, [RZ] ;  /* 0x00000000fffff984 */ /* 0x000fe20000000800 */
[----:B------:R-:W-:Y:S01]  /*2480*/  @!P4 LDGSTS.E.BYPASS.LTC128B.128 [R0+0x13000], desc[UR36][R2.64] ;  /* 0x130000000200cfae */ /* 0x000fe2000b981a24 */
[----:B------:R-:W-:Y:S02]  /*2490*/  CS2R R50, SRZ ;  /* 0x0000000000327805 */ /* 0x000fe4000001ff00 */
[----:B------:R-:W-:-:S02]  /*24a0*/  CS2R R48, SRZ ;  /* 0x0000000000307805 */ /* 0x000fc4000001ff00 */
[----:B------:R-:W-:Y:S01]  /*24b0*/  CS2R R42, SRZ ;  /* 0x00000000002a7805 */ /* 0x000fe2000001ff00 */
[----:B------:R-:W-:Y:S01]  /*24c0*/  @!P4 LDGSTS.E.BYPASS.LTC128B.128 [R0+0x15000], desc[UR36][R2.64+0x80] ;  /* 0x150000800200cfae */ /* 0x000fe2000b981a24 */
[----:B------:R-:W-:Y:S02]  /*24d0*/  CS2R R40, SRZ ;  /* 0x0000000000287805 */ /* 0x000fe4000001ff00 */
[----:B------:R-:W-:Y:S02]  /*24e0*/  CS2R R38, SRZ ;  /* 0x0000000000267805 */ /* 0x000fe4000001ff00 */
[----:B------:R-:W-:Y:S01]  /*24f0*/  CS2R R36, SRZ ;  /* 0x0000000000247805 */ /* 0x000fe2000001ff00 */
[----:B------:R4:W-:Y:S01]  /*2500*/  @!P4 LDGSTS.E.BYPASS.LTC128B.128 [R0+0x17000], desc[UR36][R2.64+0x100] ;  /* 0x170001000200cfae */ /* 0x0009e2000b981a24 */
[----:B-1----:R-:W-:Y:S01]  /*2510*/  CS2R R34, SRZ ;  /* 0x0000000000227805 */ /* 0x002fe2000001ff00 */
[----:B------:R-:W-:Y:S02]  /*2520*/  UIADD3 UR54, UPT, UPT, UR54, 0x40, -UR38 ;  /* 0x0000004036367890 */ /* 0x000fe4000fffe826 */
[----:B------:R-:W0:Y:S01]  /*2530*/  LDGDEPBAR ;  /* 0x00000000000079af */ /* 0x000e220000000000 */
[----:B------:R-:W-:Y:S01]  /*2540*/  UIADD3 UR41, UPT, UPT, UR41, 0x40, URZ ;  /* 0x0000004029297890 */ /* 0x000fe2000fffe0ff */
[----:B------:R-:W1:Y:S02]  /*2550*/  LDCU UR8, c[0x0][0x3e0] ;  /* 0x00007c00ff0877ac */ /* 0x000e640008000800 */
[----:B------:R-:W-:Y:S01]  /*2560*/  @!P3 LDGSTS.E.BYPASS.LTC128B.128 [R0+0x6000], desc[UR36][R32.64] ;  /* 0x060000002000bfae */ /* 0x000fe2000b981a24 */
[----:B------:R-:W1:Y:S03]  /*2570*/  LDCU UR10, c[0x0][0x45c] ;  /* 0x00008b80ff0a77ac */ /* 0x000e660008000800 */
[----:B------:R-:W-:Y:S01]  /*2580*/  @!P3 LDGSTS.E.BYPASS.LTC128B.128 [R0+0x8000], desc[UR36][R32.64+0x80] ;  /* 0x080000802000bfae */ /* 0x000fe2000b981a24 */
[----:B------:R-:W1:Y:S03]  /*2590*/  LDCU.U8 UR9, c[0x0][0x4f8] ;  /* 0x00009f00ff0977ac */ /* 0x000e660008000000 */
[----:B------:R-:W-:Y:S04]  /*25a0*/  @!P3 LDGSTS.E.BYPASS.LTC128B.128 [R0+0xa000], desc[UR36][R32.64+0x100] ;  /* 0x0a0001002000bfae */ /* 0x000fe8000b981a24 */
[----:B------:R-:W-:Y:S04]  /*25b0*/  @P3 STS.128 [R0+0x6000], RZ ;  /* 0x006000ff00003388 */ /* 0x000fe80000000c00 */
[----:B------:R-:W-:Y:S01]  /*25c0*/  @P3 STS.128 [R0+0x8000], RZ ;  /* 0x008000ff00003388 */ /* 0x000fe20000000c00 */
[----:B----4-:R-:W-:-:S03]  /*25d0*/  @!P5 IMAD R3, R24, UR17, R7 ;  /* 0x000000111803dc24 */ /* 0x010fc6000f8e0207 */
[----:B------:R-:W-:Y:S01]  /*25e0*/  @P3 STS.128 [R0+0xa000], RZ ;  /* 0x00a000ff00003388 */ /* 0x000fe20000000c00 */
[----:B------:R-:W-:Y:S01]  /*25f0*/  @!P4 IMAD.IADD R7, R11, 0x1, R16 ;  /* 0x000000010b07c824 */ /* 0x000fe200078e0210 */
[----:B--2---:R-:W-:Y:S02]  /*2600*/  @!P4 LEA R2, P0, R10, R20, 0x1 ;  /* 0x000000140a02c211 */ /* 0x004fe400078008ff */
[----:B------:R-:W-:Y:S01]  /*2610*/  @P2 STS.128 [R0+0x7000], RZ ;  /* 0x007000ff00002388 */ /* 0x000fe20000000c00 */
[----:B------:R-:W-:Y:S01]  /*2620*/  @!P5 LEA.HI.X R5, R6, R19, R3, 0x1, P1 ;  /* 0x000000130605d211 */ /* 0x000fe200008f0c03 */
[----:B------:R-:W-:Y:S01]  /*2630*/  IMAD.MOV.U32 R6, RZ, RZ, 0x7f800000 ;  /* 0x7f800000ff067424 */ /* 0x000fe200078e00ff */
[----:B------:R-:W-:Y:S01]  /*2640*/  @!P4 LEA.HI.X R3, R10, R21, R7, 0x1, P0 ;  /* 0x000000150a03c211 */ /* 0x000fe200000f0c07 */
[----:B------:R-:W-:Y:S01]  /*2650*/  @P2 STS.128 [R0+0x9000], RZ ;  /* 0x009000ff00002388 */ /* 0x000fe20000000c00 */
[----:B------:R-:W-:Y:S01]  /*2660*/  ISETP.GE.AND P1, PT, R68, UR49, PT ;  /* 0x0000003144007c0c */ /* 0x000fe2000bf26270 */
[----:B------:R-:W-:-:S02]  /*2670*/  IMAD.MOV.U32 R7, RZ, RZ, 0x7f800000 ;  /* 0x7f800000ff077424 */ /* 0x000fc400078e00ff */
[----:B------:R-:W-:Y:S04]  /*2680*/  @P2 STS.128 [R0+0xb000], RZ ;  /* 0x00b000ff00002388 */ /* 0x000fe80000000c00 */
[----:B------:R-:W-:Y:S01]  /*2690*/  @!PT LDS RZ, [RZ] ;  /* 0x00000000fffff984 */ /* 0x000fe20000000800 */
[----:B------:R-:W-:Y:S01]  /*26a0*/  @!PT LDS RZ, [RZ] ;  /* 0x00000000fffff984 */ /* 0x000fe20000000800 */
[----:B------:R-:W-:Y:S01]  /*26b0*/  @!PT LDS RZ, [RZ] ;  /* 0x00000000fffff984 */ /* 0x000fe20000000800 */
[----:B------:R-:W-:Y:S04]  /*26c0*/  @!P2 LDGSTS.E.BYPASS.LTC128B.128 [R0+0x7000], desc[UR36][R14.64] ;  /* 0x070000000e00afae */ /* 0x000fe8000b981a24 */
[----:B------:R-:W-:Y:S04]  /*26d0*/  @!P2 LDGSTS.E.BYPASS.LTC128B.128 [R0+0x9000], desc[UR36][R14.64+0x80] ;  /* 0x090000800e00afae */ /* 0x000fe8000b981a24 */
[----:B------:R-:W-:Y:S04]  /*26e0*/  @!P2 LDGSTS.E.BYPASS.LTC128B.128 [R0+0xb000], desc[UR36][R14.64+0x100] ;  /* 0x0b0001000e00afae */ /* 0x000fe8000b981a24 */
        /* <DEDUP_REMOVED lines=17> */
[----:B------:R-:W-:Y:S04]  /*2800*/  @!P5 LDGSTS.E.BYPASS.LTC128B.128 [R0+0x10000], desc[UR36][R4.64+0x100] ;  /* 0x100001000400dfae */ /* 0x000fe8000b981a24 */
[----:B------:R-:W-:Y:S04]  /*2810*/  @P5 STS.128 [R0+0xc000], RZ ;  /* 0x00c000ff00005388 */ /* 0x000fe80000000c00 */
[----:B------:R-:W-:Y:S04]  /*2820*/  @P5 STS.128 [R0+0xe000], RZ ;  /* 0x00e000ff00005388 */ /* 0x000fe80000000c00 */
[----:B------:R-:W-:Y:S04]  /*2830*/  @P5 STS.128 [R0+0x10000], RZ ;  /* 0x010000ff00005388 */ /* 0x000fe80000000c00 */
[----:B------:R-:W-:Y:S04]  /*2840*/  @P4 STS.128 [R0+0xd000], RZ ;  /* 0x00d000ff00004388 */ /* 0x000fe80000000c00 */
[----:B------:R-:W-:Y:S04]  /*2850*/  @P4 STS.128 [R0+0xf000], RZ ;  /* 0x00f000ff00004388 */ /* 0x000fe80000000c00 */
[----:B------:R2:W-:Y:S04]  /*2860*/  @P4 STS.128 [R0+0x11000], RZ ;  /* 0x011000ff00004388 */ /* 0x0005e80000000c00 */
[----:B------:R-:W-:Y:S01]  /*2870*/  @!PT LDS RZ, [RZ] ;  /* 0x00000000fffff984 */ /* 0x000fe20000000800 */
[----:B------:R-:W-:Y:S01]  /*2880*/  @!PT LDS RZ, [RZ] ;  /* 0x00000000fffff984 */ /* 0x000fe20000000800 */
[----:B------:R-:W-:Y:S01]  /*2890*/  @!PT LDS RZ, [RZ] ;  /* 0x00000000fffff984 */ /* 0x000fe20000000800 */
[----:B------:R-:W-:Y:S04]  /*28a0*/  @!P4 LDGSTS.E.BYPASS.LTC128B.128 [R0+0xd000], desc[UR36][R2.64] ;  /* 0x0d0000000200cfae */ /* 0x000fe8000b981a24 */
[----:B------:R-:W-:Y:S04]  /*28b0*/  @!P4 LDGSTS.E.BYPASS.LTC128B.128 [R0+0xf000], desc[UR36][R2.64+0x80] ;  /* 0x0f0000800200cfae */ /* 0x000fe8000b981a24 */
[----:B------:R2:W-:Y:S04]  /*28c0*/  @!P4 LDGSTS.E.BYPASS.LTC128B.128 [R0+0x11000], desc[UR36][R2.64+0x100] ;  /* 0x110001000200cfae */ /* 0x0005e8000b981a24 */
[----:B------:R-:W0:Y:S01]  /*28d0*/  LDGDEPBAR ;  /* 0x00000000000079af */ /* 0x000e220000000000 */
[----:B--2---:R-:W-:Y:S01]  /*28e0*/  VIADD R0, R68, 0x8 ;  /* 0x0000000844007836 */ /* 0x004fe20000000000 */
[----:B------:R-:W-:-:S04]  /*28f0*/  DEPBAR.LE SB0, 0x1 ;  /* 0x000080400000791a */ /* 0x000fc80000000000 */
[----:B------:R-:W-:Y:S01]  /*2900*/  ISETP.GE.AND P0, PT, R0, UR49, PT ;  /* 0x0000003100007c0c */ /* 0x000fe2000bf06270 */
[----:B------:R-:W-:-:S04]  /*2910*/  IMAD.MOV.U32 R2, RZ, RZ, 0x4 ;  /* 0x00000004ff027424 */ /* 0x000fc800078e00ff */
[----:B------:R-:W-:-:S05]  /*2920*/  IMAD.WIDE.U32 R2, R68, R2, UR58 ;  /* 0x0000003a44027e25 */ /* 0x000fca000f8e0002 */
[----:B------:R-:W2:Y:S04]  /*2930*/  @!P1 LDG.E R7, desc[UR36][R2.64] ;  /* 0x0000002402079981 */ /* 0x000ea8000c1e1900 */
[----:B------:R-:W4:Y:S01]  /*2940*/  @!P0 LDG.E R6, desc[UR36][R2.64+0x20] ;  /* 0x0000202402068981 */ /* 0x000f22000c1e1900 */
[----:B------:R-:W-:Y:S06]  /*2950*/  BAR.SYNC.DEFER_BLOCKING 0x0 ;  /* 0x0000000000007b1d */ /* 0x000fec0000010000 */
[----:B------:R-:W5:Y:S01]  /*2960*/  S2R R15, SR_TID.X ;  /* 0x00000000000f7919 */ /* 0x000f620000002100 */
[----:B------:R-:W-:-:S02]  /*2970*/  IMAD.U32 R0, RZ, RZ, UR47 ;  /* 0x0000002fff007e24 */ /* 0x000fc4000f8e00ff */
[C---:B------:R-:W-:Y:S01]  /*2980*/  IMAD.SHL.U32 R5, R25.reuse, 0x20, RZ ;  /* 0x0000002019057824 */ /* 0x040fe200078e00ff */
[----:B----4-:R-:W-:Y:S04]  /*2990*/  STL [R1+0x4c], R6 ;  /* 0x00004c0601007387 */ /* 0x010fe80000100800 */
[----:B--2---:R3:W-:Y:S04]  /*29a0*/  STL [R1+0x50], R7 ;  /* 0x0000500701007387 */ /* 0x0047e80000100800 */
[----:B---3--:R-:W2:Y:S04]  /*29b0*/  LDG.E.64 R6, desc[UR36][R8.64+0x8] ;  /* 0x0000082408067981 */ /* 0x008ea8000c1e1b00 */
[----:B------:R-:W3:Y:S01]  /*29c0*/  LDG.E.64 R8, desc[UR36][R8.64] ;  /* 0x0000002408087981 */ /* 0x000ee2000c1e1b00 */
[C---:B------:R-:W-:Y:S01]  /*29d0*/  IMAD.SHL.U32 R2, R25.reuse, 0x40, RZ ;  /* 0x0000004019027824 */ /* 0x040fe200078e00ff */
[----:B------:R-:W-:Y:S01]  /*29e0*/  LOP3.LUT R3, R28, 0x3, RZ, 0xc0, !PT ;  /* 0x000000031c037812 */ /* 0x000fe200078ec0ff */
[----:B------:R-:W-:Y:S01]  /*29f0*/  IMAD.SHL.U32 R11, R25, 0x10, RZ ;  /* 0x00000010190b7824 */ /* 0x000fe200078e00ff */
[----:B------:R-:W-:Y:S01]  /*2a00*/  LOP3.LUT R10, R5, 0x200, RZ, 0xc0, !PT ;  /* 0x00000200050a7812 */ /* 0x000fe200078ec0ff */
[C---:B-----5:R-:W-:Y:S01]  /*2a10*/  IMAD.SHL.U32 R17, R15.reuse, 0x2, RZ ;  /* 0x000000020f117824 */ /* 0x060fe200078e00ff */
[----:B------:R-:W-:Y:S01]  /*2a20*/  LOP3.LUT R4, R2, 0x1c0, RZ, 0xc0, !PT ;  /* 0x000001c002047812 */ /* 0x000fe200078ec0ff */
[----:B------:R-:W-:Y:S01]  /*2a30*/  IMAD R3, R0, 0x4, R3 ;  /* 0x0000000400037824 */ /* 0x000fe200078e0203 */
[----:B------:R-:W-:Y:S01]  /*2a40*/  LOP3.LUT R2, R2, 0x200, RZ, 0xc0, !PT ;  /* 0x0000020002027812 */ /* 0x000fe200078ec0ff */
[----:B------:R-:W-:Y:S01]  /*2a50*/  IMAD.SHL.U32 R13, R15, 0x20, RZ ;  /* 0x000000200f0d7824 */ /* 0x000fe200078e00ff */
[----:B------:R-:W-:Y:S01]  /*2a60*/  LOP3.LUT R0, R4, 0x38, R26, 0xf8, !PT ;  /* 0x0000003804007812 */ /* 0x000fe200078ef81a */
[----:B------:R-:W-:Y:S01]  /*2a70*/  USHF.R.S32.HI UR11, URZ, 0x1f, UR51 ;  /* 0x0000001fff0b7899 */ /* 0x000fe20008011433 */
[----:B------:R4:W-:Y:S01]  /*2a80*/  STL [R1+0x54], R3 ;  /* 0x0000540301007387 */ /* 0x0009e20000100800 */
[----:B------:R-:W-:-:S02]  /*2a90*/  LOP3.LUT R4, R10, 0x3800, R11, 0xf8, !PT ;  /* 0x000038000a047812 */ /* 0x000fc400078ef80b */
[----:B------:R-:W-:Y:S02]  /*2aa0*/  CS2R R30, SRZ ;  /* 0x00000000001e7805 */ /* 0x000fe4000001ff00 */
[----:B------:R-:W-:Y:S02]  /*2ab0*/  LOP3.LUT R5, R2, 0xc00, R5, 0xf8, !PT ;  /* 0x00000c0002057812 */ /* 0x000fe400078ef805 */
[----:B------:R-:W-:Y:S02]  /*2ac0*/  CS2R R32, SRZ ;  /* 0x0000000000207805 */ /* 0x000fe4000001ff00 */
[----:B------:R-:W-:Y:S02]  /*2ad0*/  LOP3.LUT R2, R0, 0x8, R27, 0x78, !PT ;  /* 0x0000000800027812 */ /* 0x000fe400078e781b */
[----:B------:R-:W-:Y:S02]  /*2ae0*/  CS2R R26, SRZ ;  /* 0x00000000001a7805 */ /* 0x000fe4000001ff00 */
[----:B------:R-:W-:-:S02]  /*2af0*/  SHF.R.U32.HI R11, RZ, 0x3, R15 ;  /* 0x00000003ff0b7819 */ /* 0x000fc4000001160f */
[----:B------:R-:W-:Y:S02]  /*2b00*/  CS2R R22, SRZ ;  /* 0x0000000000167805 */ /* 0x000fe4000001ff00 */
[----:B------:R-:W-:Y:S01]  /*2b10*/  LOP3.LUT R252, R5, R2, RZ, 0xfc, !PT ;  /* 0x0000000205fc7212 */ /* 0x000fe200078efcff */
[----:B------:R-:W-:Y:S01]  /*2b20*/  IMAD.MOV.U32 R5, RZ, RZ, 0x40 ;  /* 0x00000040ff057424 */ /* 0x000fe200078e00ff */
[----:B------:R-:W-:Y:S02]  /*2b30*/  LOP3.LUT R10, R17, 0x20, RZ, 0xc0, !PT ;  /* 0x00000020110a7812 */ /* 0x000fe400078ec0ff */
[----:B------:R-:W-:Y:S02]  /*2b40*/  CS2R R20, SRZ ;  /* 0x0000000000147805 */ /* 0x000fe4000001ff00 */
[----:B------:R-:W-:Y:S02]  /*2b50*/  SHF.R.U32.HI R16, RZ, 0x2, R15 ;  /* 0x00000002ff107819 */ /* 0x000fe4000001160f */
[----:B------:R-:W-:-:S02]  /*2b60*/  LOP3.LUT R2, R13, 0xc00, RZ, 0xc0, !PT ;  /* 0x00000c000d027812 */ /* 0x000fc400078ec0ff */
[----:B------:R-:W-:Y:S02]  /*2b70*/  LOP3.LUT R10, R10, 0x18, R11, 0xf8, !PT ;  /* 0x000000180a0a7812 */ /* 0x000fe400078ef80b */
[----:B------:R-:W-:Y:S02]  /*2b80*/  LOP3.LUT R2, R2, 0x6, R17, 0xf8, !PT ;  /* 0x0000000602027812 */ /* 0x000fe400078ef811 */
[C---:B------:R-:W-:Y:S02]  /*2b90*/  LOP3.LUT P2, RZ, R25.reuse, 0x2, RZ, 0xc0, !PT ;  /* 0x0000000219ff7812 */ /* 0x040fe4000784c0ff */
[----:B------:R-:W-:Y:S02]  /*2ba0*/  LOP3.LUT P3, RZ, R25, 0x4, RZ, 0xc0, !PT ;  /* 0x0000000419ff7812 */ /* 0x000fe4000786c0ff */
[----:B----4-:R-:W-:Y:S02]  /*2bb0*/  LOP3.LUT R3, R0, 0x8, R25, 0x78, !PT ;  /* 0x0000000800037812 */ /* 0x010fe400078e7819 */
[----:B------:R-:W-:-:S02]  /*2bc0*/  CS2R R24, SRZ ;  /* 0x0000000000187805 */ /* 0x000fc4000001ff00 */
[----:B------:R-:W-:Y:S02]  /*2bd0*/  LEA R252, R252, UR6, 0x1 ;  /* 0x00000006fcfc7c11 */ /* 0x000fe4000f8e08ff */
[----:B------:R-:W-:Y:S01]  /*2be0*/  LOP3.LUT R0, R4, R3, RZ, 0xfc, !PT ;  /* 0x0000000304007212 */ /* 0x000fe200078efcff */
[----:B------:R-:W-:Y:S01]  /*2bf0*/  IMAD.SHL.U32 R4, R15, 0x10, RZ ;  /* 0x000000100f047824 */ /* 0x000fe200078e00ff */
[----:B------:R-:W-:Y:S02]  /*2c00*/  LOP3.LUT R3, R17, 0x38, RZ, 0xc0, !PT ;  /* 0x0000003811037812 */ /* 0x000fe400078ec0ff */
[----:B------:R-:W-:Y:S02]  /*2c10*/  LEA R12, R0, UR6, 0x1 ;  /* 0x00000006000c7c11 */ /* 0x000fe4000f8e08ff */
[----:B------:R-:W-:Y:S01]  /*2c20*/  LOP3.LUT R14, R4, 0x1c0, RZ, 0xc0, !PT ;  /* 0x000001c0040e7812 */ /* 0x000fe200078ec0ff */
[----:B------:R-:W-:Y:S01]  /*2c30*/  IMAD.SHL.U32 R4, R15, 0x40, RZ ;  /* 0x000000400f047824 */ /* 0x000fe200078e00ff */
[----:B------:R-:W-:Y:S01]  /*2c40*/  LOP3.LUT R0, R3, 0x20, R16, 0x78, !PT ;  /* 0x0000002003007812 */ /* 0x000fe200078e7810 */
[----:B------:R-:W-:Y:S01]  /*2c50*/  STL [R1+0xc], R12 ;  /* 0x00000c0c01007387 */ /* 0x000fe20000100800 */
[----:B------:R-:W-:-:S02]  /*2c60*/  IMAD.SHL.U32 R16, R15, 0x8, RZ ;  /* 0x000000080f107824 */ /* 0x000fc400078e00ff */
[----:B------:R-:W-:Y:S01]  /*2c70*/  LOP3.LUT R0, R2, R0, R14, 0xfe, !PT ;  /* 0x0000000002007212 */ /* 0x000fe200078efe0e */
[----:B------:R-:W-:Y:S01]  /*2c80*/  VIADD R3, R12, 0x12000 ;  /* 0x000120000c037836 */ /* 0x000fe20000000000 */
[----:B------:R-:W-:Y:S01]  /*2c90*/  LOP3.LUT R2, R10, 0x1c0, R4, 0xf8, !PT ;  /* 0x000001c00a027812 */ /* 0x000fe200078ef804 */
[----:B------:R-:W-:Y:S01]  /*2ca0*/  VIADD R232, R12, 0x12040 ;  /* 0x000120400ce87836 */ /* 0x000fe20000000000 */
[----:B------:R-:W-:Y:S01]  /*2cb0*/  LOP3.LUT R10, R4, 0x200, RZ, 0xc0, !PT ;  /* 0x00000200040a7812 */ /* 0x000fe200078ec0ff */
[----:B------:R-:W-:Y:S01]  /*2cc0*/  @P3 VIADD R232, R3, 0xffffffc0 ;  /* 0xffffffc003e83836 */ /* 0x000fe20000000000 */
[----:B------:R-:W-:Y:S01]  /*2cd0*/  LOP3.LUT R2, R2, 0x38, R16, 0x78, !PT ;  /* 0x0000003802027812 */ /* 0x000fe200078e7810 */
[----:B------:R-:W-:Y:S01]  /*2ce0*/  IMAD.MOV.U32 R3, RZ, RZ, 0x40 ;  /* 0x00000040ff037424 */ /* 0x000fe200078e00ff */
[----:B------:R-:W-:Y:S01]  /*2cf0*/  SHF.R.U32.HI R14, RZ, 0x1, R15 ;  /* 0x00000001ff0e7819 */ /* 0x000fe2000001160f */
[----:B------:R-:W4:Y:S01]  /*2d00*/  LDSM.16.M88.4 R148, [R12+0x12000] ;  /* 0x012000000c94783b */ /* 0x000f220000000200 */
[----:B------:R-:W-:-:S02]  /*2d10*/  LOP3.LUT R2, R2, 0x200, R4, 0xf8, !PT ;  /* 0x0000020002027812 */ /* 0x000fc400078ef804 */
[----:B------:R-:W-:Y:S01]  /*2d20*/  SEL R3, R3, 0xffffffc0, !P3 ;  /* 0xffffffc003037807 */ /* 0x000fe20005800000 */
[----:B------:R-:W1:Y:S04]  /*2d30*/  LDSM.16.M88.4 R164, [R232] ;  /* 0x00000000e8a4783b */ /* 0x000e680000000200 */
[----:B------:R-:W1:Y:S04]  /*2d40*/  LDSM.16.M88.4 R168, [R232+0x800] ;  /* 0x00080000e8a8783b */ /* 0x000e680000000200 */
        /* <DEDUP_REMOVED lines=8> */
[----:B--2---:R-:W-:Y:S01]  /*2dd0*/  IADD3 R11, P1, P0, R6, UR51, R29 ;  /* 0x00000033060b7c10 */ /* 0x004fe2000f83e01d */
[----:B------:R-:W-:Y:S01]  /*2de0*/  IMAD.MOV.U32 R6, RZ, RZ, 0x20 ;  /* 0x00000020ff067424 */ /* 0x000fe200078e00ff */
[----:B------:R-:W-:-:S02]  /*2df0*/  CS2R R28, SRZ ;  /* 0x00000000001c7805 */ /* 0x000fc4000001ff00 */
[----:B------:R-:W-:Y:S01]  /*2e00*/  IADD3.X R0, PT, PT, R7, UR11, RZ, P1, P0 ;  /* 0x0000000b07007c10 */ /* 0x000fe20008fe04ff */
[----:B------:R-:W-:Y:S01]  /*2e10*/  IMAD.U32 R7, RZ, RZ, UR48 ;  /* 0x00000030ff077e24 */ /* 0x000fe2000f8e00ff */
[C---:B------:R-:W-:Y:S01]  /*2e20*/  LOP3.LUT P0, RZ, R15.reuse, 0x2, RZ, 0xc0, !PT ;  /* 0x000000020fff7812 */ /* 0x040fe2000780c0ff */
[----:B------:R-:W2:Y:S01]  /*2e30*/  LDCU UR11, c[0x0][0x590] ;  /* 0x0000b200ff0b77ac */ /* 0x000ea20008000800 */
[----:B------:R-:W-:Y:S01]  /*2e40*/  LOP3.LUT P1, RZ, R15, 0x4, RZ, 0xc0, !PT ;  /* 0x000000040fff7812 */ /* 0x000fe2000782c0ff */
[----:B------:R5:W-:Y:S03]  /*2e50*/  STL [R1+0x64], R0 ;  /* 0x0000640001007387 */ /* 0x000be60000100800 */
[----:B------:R-:W-:Y:S01]  /*2e60*/  SEL R5, R5, 0xffffffc0, !P1 ;  /* 0xffffffc005057807 */ /* 0x000fe20004800000 */
[----:B------:R4:W-:Y:S01]  /*2e70*/  STL [R1+0x24], R2 ;  /* 0x0000240201007387 */ /* 0x0009e20000100800 */
[----:B------:R-:W-:-:S04]  /*2e80*/  LOP3.LUT R5, R14, 0x10, RZ, 0xc0, !PT ;  /* 0x000000100e057812 */ /* 0x000fc800078ec0ff */
[----:B------:R-:W-:Y:S02]  /*2e90*/  LOP3.LUT R5, R5, 0x8, R15, 0xf8, !PT ;  /* 0x0000000805057812 */ /* 0x000fe400078ef80f */
[----:B---3--:R-:W-:Y:S01]  /*2ea0*/  R2UR UR23, R8 ;  /* 0x00000000081772ca */ /* 0x008fe200000e0000 */
[----:B--2---:R-:W-:Y:S01]  /*2eb0*/  USHF.L.U32 UR11, UR11, 0x6, URZ ;  /* 0x000000060b0b7899 */ /* 0x004fe200080006ff */
[----:B------:R-:W-:Y:S02]  /*2ec0*/  LOP3.LUT R8, R4, 0x1c0, RZ, 0xc0, !PT ;  /* 0x000001c004087812 */ /* 0x000fe400078ec0ff */
[----:B------:R-:W-:Y:S02]  /*2ed0*/  SEL R4, R6, 0xffffffe0, !P0 ;  /* 0xffffffe006047807 */ /* 0x000fe40004000000 */
[----:B------:R-:W-:Y:S01]  /*2ee0*/  R2UR UR21, R9 ;  /* 0x00000000091572ca */ /* 0x000fe200000e0000 */
[----:B------:R-:W-:Y:S01]  /*2ef0*/  IMAD.MOV.U32 R9, RZ, RZ, 0x10 ;  /* 0x00000010ff097424 */ /* 0x000fe200078e00ff */
[----:B------:R-:W-:Y:S01]  /*2f00*/  LOP3.LUT R6, R10, 0xc00, R13, 0xf8, !PT ;  /* 0x00000c000a067812 */ /* 0x000fe200078ef80d */
[----:B-----5:R-:W-:-:S03]  /*2f10*/  IMAD.MOV.U32 R0, RZ, RZ, 0x20 ;  /* 0x00000020ff007424 */ /* 0x020fc600078e00ff */
[----:B----4-:R-:W-:Y:S01]  /*2f20*/  SEL R2, R9, 0xfffffff0, !P1 ;  /* 0xfffffff009027807 */ /* 0x010fe20004800000 */
[----:B------:R-:W-:Y:S01]  /*2f30*/  UIADD3 UR17, UPT, UPT, UR23, -0x61c88647, URZ ;  /* 0x9e3779b917117890 */ /* 0x000fe2000fffe0ff */
[----:B------:R-:W-:Y:S01]  /*2f40*/  SEL R0, R0, 0xffffffe0, !P2 ;  /* 0xffffffe000007807 */ /* 0x000fe20005000000 */
[----:B------:R-:W-:Y:S01]  /*2f50*/  UIADD3 UR15, UPT, UPT, UR23, 0x3c6ef372, URZ ;  /* 0x3c6ef372170f7890 */ /* 0x000fe2000fffe0ff */
[----:B------:R-:W-:Y:S01]  /*2f60*/  LOP3.LUT R2, R8, 0x38, R16, 0xf8, !PT ;  /* 0x0000003808027812 */ /* 0x000fe200078ef810 */
[----:B------:R-:W-:Y:S01]  /*2f70*/  UIADD3 UR57, UPT, UPT, UR23, -0x255992d5, URZ ;  /* 0xdaa66d2b17397890 */ /* 0x000fe2000fffe0ff */
[----:B------:R-:W-:Y:S01]  /*2f80*/  LOP3.LUT P2, RZ, R15, 0x8, RZ, 0xc0, !PT ;  /* 0x000000080fff7812 */ /* 0x000fe2000784c0ff */
[----:B------:R-:W-:Y:S01]  /*2f90*/  IMAD.IADD R17, R12, 0x1, R0 ;  /* 0x000000010c117824 */ /* 0x000fe200078e0200 */
[----:B------:R-:W-:Y:S01]  /*2fa0*/  UIADD3 UR16, UPT, UPT, UR21, -0x4498517b, URZ ;  /* 0xbb67ae8515107890 */ /* 0x000fe2000fffe0ff */
[----:B------:R-:W-:Y:S01]  /*2fb0*/  IMAD.IADD R240, R0, 0x1, R232 ;  /* 0x0000000100f07824 */ /* 0x000fe200078e02e8 */
[----:B------:R-:W-:Y:S01]  /*2fc0*/  UIADD3 UR14, UPT, UPT, UR21, 0x76cf5d0a, URZ ;  /* 0x76cf5d0a150e7890 */ /* 0x000fe2000fffe0ff */
[----:B------:R-:W2:Y:S01]  /*2fd0*/  LDSM.16.M88.4 R232, [R232+0x4800] ;  /* 0x00480000e8e8783b */ /* 0x000ea20000000200 */
[----:B------:R-:W-:-:S02]  /*2fe0*/  UIADD3 UR56, UPT, UPT, UR21, 0x32370b8f, URZ ;  /* 0x32370b8f15387890 */ /* 0x000fc4000fffe0ff */
[----:B------:R-:W-:Y:S01]  /*2ff0*/  UIADD3 UR55, UPT, UPT, UR23, 0x78dde6e4, URZ ;  /* 0x78dde6e417377890 */ /* 0x000fe2000fffe0ff */
[----:B------:R-:W-:Y:S01]  /*3000*/  STL [R1+0x10], R17 ;  /* 0x0000101101007387 */ /* 0x000fe20000100800 */
[----:B------:R-:W-:Y:S02]  /*3010*/  UIADD3 UR52, UPT, UPT, UR21, -0x126145ec, URZ ;  /* 0xed9eba1415347890 */ /* 0x000fe4000fffe0ff */
[----:B------:R-:W-:Y:S01]  /*3020*/  UIADD3 UR51, UPT, UPT, UR23, 0x1715609d, URZ ;  /* 0x1715609d17337890 */ /* 0x000fe2000fffe0ff */
[----:B------:R3:W-:Y:S01]  /*3030*/  STL [R1+0x1c], R4 ;  /* 0x00001c0401007387 */ /* 0x0007e20000100800 */
[----:B------:R-:W-:Y:S02]  /*3040*/  UIADD3 UR50, UPT, UPT, UR21, -0x56f99767, URZ ;  /* 0xa906689915327890 */ /* 0x000fe4000fffe0ff */
[----:B------:R-:W-:Y:S01]  /*3050*/  UIADD3 UR49, UPT, UPT, UR23, -0x4ab325aa, URZ ;  /* 0xb54cda5617317890 */ /* 0x000fe2000fffe0ff */
[----:B------:R-:W4:Y:S04]  /*3060*/  LDSM.16.M88.4 R172, [R240] ;  /* 0x00000000f0ac783b */ /* 0x000f280000000200 */
[----:B------:R-:W1:Y:S04]  /*3070*/  LDSM.16.M88.4 R176, [R240+0x800] ;  /* 0x00080000f0b0783b */ /* 0x000e680000000200 */
[----:B------:R-:W1:Y:S04]  /*3080*/  LDSM.16.M88.4 R204, [R240+0x2000] ;  /* 0x00200000f0cc783b */ /* 0x000e680000000200 */
[----:B------:R-:W1:Y:S04]  /*3090*/  LDSM.16.M88.4 R208, [R240+0x2800] ;  /* 0x00280000f0d0783b */ /* 0x000e680000000200 */
[----:B------:R-:W1:Y:S04]  /*30a0*/  LDSM.16.M88.4 R236, [R240+0x4000] ;  /* 0x00400000f0ec783b */ /* 0x000e680000000200 */
[----:B------:R-:W1:Y:S01]  /*30b0*/  LDSM.16.M88.4 R240, [R240+0x4800] ;  /* 0x00480000f0f0783b */ /* 0x000e620000000200 */
[----:B---3--:R-:W-:-:S03]  /*30c0*/  IADD3 R4, PT, PT, R7, UR38, R68 ;  /* 0x0000002607047c10 */ /* 0x008fc6000fffe044 */
[----:B------:R-:W3:Y:S02]  /*30d0*/  LDSM.16.M88.4 R156, [R17+0x12000] ;  /* 0x01200000119c783b */ /* 0x000ee40000000200 */
[----:B------:R-:W-:Y:S01]  /*30e0*/  VIADD R7, R4, -UR46 ;  /* 0x8000002e04077c36 */ /* 0x000fe20008000000 */
[----:B------:R-:W-:Y:S01]  /*30f0*/  LOP3.LUT R4, R5, R2, RZ, 0x3c, !PT ;  /* 0x0000000205047212 */ /* 0x000fe200078e3cff */
[----:B------:R-:W1:Y:S01]  /*3100*/  LDSM.16.M88.4 R160, [R17+0x12800] ;  /* 0x0128000011a0783b */ /* 0x000e620000000200 */
[----:B------:R-:W-:Y:S01]  /*3110*/  IMAD.IADD R5, R0, 0x1, R252 ;  /* 0x0000000100057824 */ /* 0x000fe200078e02fc */
[----:B------:R-:W-:Y:S01]  /*3120*/  UIADD3 UR46, UPT, UPT, UR21, 0x646e171e, URZ ;  /* 0x646e171e152e7890 */ /* 0x000fe2000fffe0ff */
[----:B------:R-:W-:Y:S01]  /*3130*/  LOP3.LUT R4, R4, 0x200, R13, 0xf8, !PT ;  /* 0x0000020004047812 */ /* 0x000fe200078ef80d */
[----:B------:R5:W-:Y:S04]  /*3140*/  STL [R1+0x30], R7 ;  /* 0x0000300701007387 */ /* 0x000be80000100800 */
[----:B------:R2:W-:Y:S04]  /*3150*/  STL [R1+0x20], R4 ;  /* 0x0000200401007387 */ /* 0x0005e80000100800 */
[----:B------:R-:W1:Y:S04]  /*3160*/  LDSM.16.M88.4 R188, [R17+0x14000] ;  /* 0x0140000011bc783b */ /* 0x000e680000000200 */
[----:B------:R-:W1:Y:S04]  /*3170*/  LDSM.16.M88.4 R192, [R17+0x14800] ;  /* 0x0148000011c0783b */ /* 0x000e680000000200 */
[----:B------:R-:W1:Y:S04]  /*3180*/  LDSM.16.M88.4 R220, [R17+0x16000] ;  /* 0x0160000011dc783b */ /* 0x000e680000000200 */
[----:B------:R-:W1:Y:S01]  /*3190*/  LDSM.16.M88.4 R224, [R17+0x16800] ;  /* 0x0168000011e0783b */ /* 0x000e620000000200 */
[----:B-----5:R-:W-:-:S04]  /*31a0*/  LOP3.LUT R7, R2, 0x8, R14, 0x78, !PT ;  /* 0x0000000802077812 */ /* 0x020fc800078e780e */
[----:B------:R-:W-:Y:S01]  /*31b0*/  LOP3.LUT R2, R6, R7, RZ, 0xfc, !PT ;  /* 0x0000000706027212 */ /* 0x000fe200078efcff */
[----:B--2---:R-:W-:-:S04]  /*31c0*/  IMAD.IADD R4, R12, 0x1, R3 ;  /* 0x000000010c047824 */ /* 0x004fc800078e0203 */
[----:B------:R2:W-:Y:S04]  /*31d0*/  STL [R1+0x60], R2 ;  /* 0x0000600201007387 */ /* 0x0005e80000100800 */
[----:B------:R-:W-:Y:S01]  /*31e0*/  STL [R1+0x14], R4 ;  /* 0x0000140401007387 */ /* 0x000fe20000100800 */
[----:B--2---:R-:W-:Y:S02]  /*31f0*/  IMAD.IADD R2, R3, 0x1, R252 ;  /* 0x0000000103027824 */ /* 0x004fe400078e02fc */
[C---:B------:R-:W-:Y:S02]  /*3200*/  IMAD.IADD R3, R0.reuse, 0x1, R4 ;  /* 0x0000000100037824 */ /* 0x040fe400078e0204 */
[----:B------:R-:W-:Y:S01]  /*3210*/  IMAD.IADD R0, R0, 0x1, R2 ;  /* 0x0000000100007824 */ /* 0x000fe200078e0202 */
[----:B------:R-:W-:Y:S04]  /*3220*/  STL [R1], R2 ;  /* 0x0000000201007387 */ /* 0x000fe80000100800 */
[----:B------:R-:W-:Y:S04]  /*3230*/  STL [R1+0x4], R5 ;  /* 0x0000040501007387 */ /* 0x000fe80000100800 */
[----:B------:R2:W-:Y:S02]  /*3240*/  STL [R1+0x18], R3 ;  /* 0x0000180301007387 */ /* 0x0005e40000100800 */
[----:B--2---:R-:W-:-:S05]  /*3250*/  IMAD.WIDE.U32 R2, R11, -0x2daee0ad, RZ ;  /* 0xd2511f530b027825 */ /* 0x004fca00078e00ff */
[----:B------:R2:W-:Y:S04]  /*3260*/  STL.64 [R1+0x58], R2 ;  /* 0x0000580201007387 */ /* 0x0005e80000100a00 */
[----:B-1-34-:R2:W-:Y:S02]  /*3270*/  STL [R1+0x8], R0 ;  /* 0x0000080001007387 */ /* 0x01a5e40000100800 */
.L_x_505:
[----:B------:R-:W3:Y:S01]  /*3280*/  LDL R248, [R1+0xc] ;  /* 0x00000c0001f87983 */ /* 0x000ee20000100800 */
[----:B------:R-:W-:Y:S01]  /*3290*/  UIADD3 UR48, UPT, UPT, UR48, -0x40, URZ ;  /* 0xffffffc030307890 */ /* 0x000fe2000fffe0ff */
[----:B------:R-:W-:Y:S01]  /*32a0*/  IMAD.U32 R244, RZ, RZ, UR20 ;  /* 0x00000014fff47e24 */ /* 0x000fe2000f8e00ff */
[----:B------:R-:W-:Y:S01]  /*32b0*/  UIADD3 UR47, UPT, UPT, UR47, -0x1, URZ ;  /* 0xffffffff2f2f7890 */ /* 0x000fe2000fffe0ff */
[----:B------:R-:W4:Y:S01]  /*32c0*/  LDL.LU R247, [R1+0x4] ;  /* 0x0000040001f77983 */ /* 0x000f220000300800 */
[----:B------:R-:W-:Y:S01]  /*32d0*/  UISETP.GE.AND UP0, UPT, UR48, UR54, UPT ;  /* 0x000000363000728c */ /* 0x000fe2000bf06270 */
[----:B------:R-:W-:Y:S02]  /*32e0*/  IMAD.U32 R245, RZ, RZ, UR19 ;  /* 0x00000013fff57e24 */ /* 0x000fe4000f8e00ff */
[----:B--2---:R-:W2:Y:S01]  /*32f0*/  LDL R2, [R1+0x10] ;  /* 0x0000100001027983 */ /* 0x004ea20000100800 */
[----:B------:R-:W-:Y:S03]  /*3300*/  UISETP.LT.AND UP0, UPT, UR41, UR38, UP0 ;  /* 0x000000262900728c */ /* 0x000fe60008701270 */
[----:B-----5:R-:W5:Y:S03]  /*3310*/  LDL.LU R246, [R1] ;  /* 0x0000000001f67983 */ /* 0x020f660000300800 */
[----:B------:R-:W-:Y:S01]  /*3320*/  PLOP3.LUT P4, PT, PT, PT, UP0, 0x80, 0x8 ;  /* 0x000000000008781c */ /* 0x000fe20003f8f008 */
[----:B------:R-:W5:Y:S01]  /*3330*/  LDL R3, [R1+0x14] ;  /* 0x0000140001037983 */ /* 0x000f620000100800 */
[----:B------:R-:W-:Y:S03]  /*3340*/  UISETP.GT.AND UP0, UPT, UR47, UR53, UPT ;  /* 0x000000352f00728c */ /* 0x000fe6000bf04270 */
        /* <DEDUP_REMOVED lines=10> */
[----:B---3--:R-:W1:Y:S08]  /*33f0*/  LDSM.16.M88.4 R8, [R248+0xc000] ;  /* 0x00c00000f808783b */ /* 0x008e700000000200 */
[----:B------:R-:W3:Y:S08]  /*3400*/  LDSM.16.M88.4 R68, [R248+0xc800] ;  /* 0x00c80000f844783b */ /* 0x000ef00000000200 */
[----:B----4-:R-:W-:Y:S08]  /*3410*/  LDSM.16.M88.4 R72, [R247] ;  /* 0x00000000f748783b */ /* 0x010ff00000000200 */
[----:B--2---:R-:W2:Y:S08]  /*3420*/  LDSM.16.M88.4 R76, [R2+0xc000] ;  /* 0x00c00000024c783b */ /* 0x004eb00000000200 */
[----:B------:R-:W4:Y:S01]  /*3430*/  LDSM.16.M88.4 R80, [R2+0xc800] ;  /* 0x00c800000250783b */ /* 0x000f220000000200 */
[C---:B-1----:R-:W-:Y:S07]  /*3440*/  HMMA.16816.F32.BF16 R4, R16.reuse, R8, RZ ;  /* 0x000000081004723c */ /* 0x042fee00000418ff */
[----:B-----5:R-:W-:Y:S01]  /*3450*/  LDSM.16.M88.4 R84, [R246] ;  /* 0x00000000f654783b */ /* 0x020fe20000000200 */
[C---:B------:R-:W-:Y:S07]  /*3460*/  HMMA.16816.F32.BF16 R8, R16.reuse, R10, RZ ;  /* 0x0000000a1008723c */ /* 0x040fee00000418ff */
[----:B------:R-:W1:Y:S01]  /*3470*/  LDSM.16.M88.4 R88, [R3+0xc000] ;  /* 0x00c000000358783b */ /* 0x000e620000000200 */
[C---:B---3--:R-:W-:Y:S07]  /*3480*/  HMMA.16816.F32.BF16 R12, R16.reuse, R68, RZ ;  /* 0x00000044100c723c */ /* 0x048fee00000418ff */
[----:B------:R-:W3:Y:S01]  /*3490*/  LDSM.16.M88.4 R92, [R3+0xc800] ;  /* 0x00c80000035c783b */ /* 0x000ee20000000200 */
[----:B------:R-:W-:Y:S07]  /*34a0*/  HMMA.16816.F32.BF16 R16, R16, R70, RZ ;  /* 0x000000461010723c */ /* 0x000fee00000418ff */
[----:B------:R-:W-:Y:S01]  /*34b0*/  LDSM.16.M88.4 R68, [R0] ;  /* 0x000000000044783b */ /* 0x000fe20000000200 */
[C---:B--2---:R-:W-:Y:S07]  /*34c0*/  HMMA.16816.F32.BF16 R4, R72.reuse, R76, R4 ;  /* 0x0000004c4804723c */ /* 0x044fee0000041804 */
[----:B------:R-:W-:Y:S01]  /*34d0*/  LDSM.16.M88.4 R96, [R250+0xc800] ;  /* 0x00c80000fa60783b */ /* 0x000fe20000000200 */
[C---:B------:R-:W-:Y:S07]  /*34e0*/  HMMA.16816.F32.BF16 R8, R72.reuse, R78, R8 ;  /* 0x0000004e4808723c */ /* 0x040fee0000041808 */
[----:B------:R-:W2:Y:S01]  /*34f0*/  LDSM.16.M88.4 R76, [R250+0xc000] ;  /* 0x00c00000fa4c783b */ /* 0x000ea20000000200 */
[C---:B----4-:R-:W-:Y:S08]  /*3500*/  HMMA.16816.F32.BF16 R12, R72.reuse, R80, R12 ;  /* 0x00000050480c723c */ /* 0x050ff0000004180c */
[----:B------:R-:W-:Y:S01]  /*3510*/  HMMA.16816.F32.BF16 R16, R72, R82, R16 ;  /* 0x000000524810723c */ /* 0x000fe20000041810 */
[----:B------:R-:W-:Y:S07]  /*3520*/  LDSM.16.M88.4 R72, [R252+0x2000] ;  /* 0x00200000fc48783b */ /* 0x000fee0000000200 */
[C---:B-1----:R-:W-:Y:S01]  /*3530*/  HMMA.16816.F32.BF16 R4, R84.reuse, R88, R4 ;  /* 0x000000585404723c */ /* 0x042fe20000041804 */
[----:B------:R-:W1:Y:S07]  /*3540*/  LDSM.16.M88.4 R80, [R248+0xe000] ;  /* 0x00e00000f850783b */ /* 0x000e6e0000000200 */
[C---:B------:R-:W-:Y:S01]  /*3550*/  HMMA.16816.F32.BF16 R8, R84.reuse, R90, R8 ;  /* 0x0000005a5408723c */ /* 0x040fe20000041808 */
[----:B------:R-:W-:Y:S07]  /*3560*/  LDSM.16.M88.4 R88, [R2+0xe000] ;  /* 0x00e000000258783b */ /* 0x000fee0000000200 */
[C---:B---3--:R-:W-:Y:S08]  /*3570*/  HMMA.16816.F32.BF16 R12, R84.reuse, R92, R12 ;  /* 0x0000005c540c723c */ /* 0x048ff0000004180c */
[----:B------:R-:W-:Y:S01]  /*3580*/  HMMA.16816.F32.BF16 R16, R84, R94, R16 ;  /* 0x0000005e5410723c */ /* 0x000fe20000041810 */
[----:B------:R-:W3:Y:S07]  /*3590*/  LDSM.16.M88.4 R84, [R248+0xe800] ;  /* 0x00e80000f854783b */ /* 0x000eee0000000200 */
[C---:B--2---:R-:W-:Y:S01]  /*35a0*/  HMMA.16816.F32.BF16 R4, R68.reuse, R76, R4 ;  /* 0x0000004c4404723c */ /* 0x044fe20000041804 */
[----:B------:R-:W-:Y:S07]  /*35b0*/  LDSM.16.M88.4 R92, [R3+0xe000] ;  /* 0x00e00000035c783b */ /* 0x000fee0000000200 */
[C---:B------:R-:W-:Y:S01]  /*35c0*/  HMMA.16816.F32.BF16 R8, R68.reuse, R78, R8 ;  /* 0x0000004e4408723c */ /* 0x040fe20000041808 */
[----:B------:R-:W2:Y:S07]  /*35d0*/  LDSM.16.M88.4 R76, [R247+0x2000] ;  /* 0x00200000f74c783b */ /* 0x000eae0000000200 */
[C---:B------:R-:W-:Y:S08]  /*35e0*/  HMMA.16816.F32.BF16 R12, R68.reuse, R96, R12 ;  /* 0x00000060440c723c */ /* 0x040ff0000004180c */
[----:B------:R-:W-:Y:S01]  /*35f0*/  HMMA.16816.F32.BF16 R16, R68, R98, R16 ;  /* 0x000000624410723c */ /* 0x000fe20000041810 */
[----:B------:R-:W4:Y:S07]  /*3600*/  LDSM.16.M88.4 R68, [R2+0xe800] ;  /* 0x00e800000244783b */ /* 0x000f2e0000000200 */
[C---:B-1----:R-:W-:Y:S01]  /*3610*/  HMMA.16816.F32.BF16 R4, R72.reuse, R80, R4 ;  /* 0x000000504804723c */ /* 0x042fe20000041804 */
[----:B------:R-:W-:Y:S07]  /*3620*/  LDSM.16.M88.4 R96, [R3+0xe800] ;  /* 0x00e800000360783b */ /* 0x000fee0000000200 */
[C---:B------:R-:W-:Y:S01]  /*3630*/  HMMA.16816.F32.BF16 R8, R72.reuse, R82, R8 ;  /* 0x000000524808723c */ /* 0x040fe20000041808 */
[----:B------:R-:W1:Y:S07]  /*3640*/  LDSM.16.M88.4 R80, [R246+0x2000] ;  /* 0x00200000f650783b */ /* 0x000e6e0000000200 */
[C---:B---3--:R-:W-:Y:S08]  /*3650*/  HMMA.16816.F32.BF16 R12, R72.reuse, R84, R12 ;  /* 0x00000054480c723c */ /* 0x048ff0000004180c */
[----:B------:R-:W-:Y:S01]  /*3660*/  HMMA.16816.F32.BF16 R16, R72, R86, R16 ;  /* 0x000000564810723c */ /* 0x000fe20000041810 */
[----:B------:R-:W-:Y:S07]  /*3670*/  LDSM.16.M88.4 R72, [R0+0x2000] ;  /* 0x002000000048783b */ /* 0x000fee0000000200 */
[C---:B--2---:R-:W-:Y:S01]  /*3680*/  HMMA.16816.F32.BF16 R4, R76.reuse, R88, R4 ;  /* 0x000000584c04723c */ /* 0x044fe20000041804 */
        /* <DEDUP_REMOVED lines=61> */
[----:B----4-:R-:W-:Y:S01]  /*3a60*/  LOP3.LUT R80, R0, UR21, R249, 0x96, !PT ;  /* 0x0000001500507c12 */ /* 0x010fe2000f8e96f9 */
[----:B------:R-:W-:Y:S02]  /*3a70*/  IMAD.U32 R0, RZ, RZ, UR40 ;  /* 0x00000028ff007e24 */ /* 0x000fe4000f8e00ff */
[----:B------:R-:W4:Y:S02]  /*3a80*/  LDL R99, [R1+0x60] ;  /* 0x0000600001637983 */ /* 0x000f240000100800 */
[----:B------:R-:W-:Y:S04]  /*3a90*/  IMAD.WIDE.U32 R80, R80, -0x326172a9, RZ ;  /* 0xcd9e8d5750507825 */ /* 0x000fe800078e00ff */
[----:B-1----:R-:W-:Y:S01]  /*3aa0*/  IMAD.WIDE.U32 R2, R2, -0x326172a9, RZ ;  /* 0xcd9e8d5702027825 */ /* 0x002fe200078e00ff */
[----:B---3--:R-:W-:Y:S04]  /*3ab0*/  LEA R78, P0, R95, R244, 0x2 ;  /* 0x000000f45f4e7211 */ /* 0x008fe800078010ff */
[----:B------:R-:W-:Y:S01]  /*3ac0*/  LOP3.LUT R3, R247, UR23, R3, 0x96, !PT ;  /* 0x00000017f7037c12 */ /* 0x000fe2000f8e9603 */
[----:B------:R-:W-:Y:S01]  /*3ad0*/  IMAD.SHL.U32 R247, R246, 0x2, RZ ;  /* 0x00000002f6f77824 */ /* 0x000fe200078e00ff */
[----:B------:R-:W-:Y:S02]  /*3ae0*/  LOP3.LUT R2, R2, UR17, R81, 0x96, !PT ;  /* 0x0000001102027c12 */ /* 0x000fe4000f8e9651 */
[----:B-----5:R-:W-:Y:S01]  /*3af0*/  @!P4 VIADDMNMX R76, R94, -R97, UR38, PT ;  /* 0x000000265e4cce46 */ /* 0x020fe2000b800961 */
[----:B------:R-:W-:Y:S01]  /*3b00*/  IMAD.WIDE.U32 R82, R3, -0x2daee0ad, RZ ;  /* 0xd2511f5303527825 */ /* 0x000fe200078e00ff */
[----:B------:R-:W-:Y:S02]  /*3b10*/  @!P4 LOP3.LUT R3, R247, 0x6, RZ, 0xc0, !PT ;  /* 0x00000006f703c812 */ /* 0x000fe400078ec0ff */
[----:B------:R-:W-:Y:S01]  /*3b20*/  LEA.HI.X R79, R95, R245, RZ, 0x2, P0 ;  /* 0x000000f55f4f7211 */ /* 0x000fe200000f14ff */
[----:B------:R-:W-:Y:S01]  /*3b30*/  IMAD.WIDE.U32 R84, R2, -0x2daee0ad, RZ ;  /* 0xd2511f5302547825 */ /* 0x000fe200078e00ff */
[--C-:B------:R-:W-:Y:S02]  /*3b40*/  @!P4 LOP3.LUT R3, R3, 0xe0, R96.reuse, 0xf8, !PT ;  /* 0x000000e00303c812 */ /* 0x100fe400078ef860 */
        /* <DEDUP_REMOVED lines=455> */
.L_x_503:
        /* <DEDUP_REMOVED lines=357> */
.L_x_504:
        /* <DEDUP_REMOVED lines=172> */
[----:B------:R-:W-:Y:S01]  /*78d0*/  F2FP.BF16.F32.PACK_AB R14, R14, R48 ;  /* 0x000000300e0e723e */ /* 0x000fe200000010ff */
[----:B------:R-:W-:Y:S01]  /*78e0*/  FMUL.FTZ R60, R60, UR9 ;  /* 0x000000093c3c7c20 */ /* 0x000fe20008410000 */
[----:B------:R1:W-:Y:S01]  /*78f0*/  STS [R0+0x10000], R27 ;  /* 0x0100001b00007388 */ /* 0x0003e20000000800 */
[----:B------:R-:W-:Y:S01]  /*7900*/  F2FP.BF16.F32.PACK_AB R13, R13, R50 ;  /* 0x000000320d0d723e */ /* 0x000fe200000010ff */
[----:B------:R-:W-:Y:S01]  /*7910*/  FMUL.FTZ R62, R62, UR9 ;  /* 0x000000093e3e7c20 */ /* 0x000fe20008410000 */
[----:B------:R-:W-:Y:S01]  /*7920*/  FMUL.FTZ R63, R63, UR9 ;  /* 0x000000093f3f7c20 */ /* 0x000fe20008410000 */
[----:B------:R1:W-:Y:S01]  /*7930*/  STS [R0+0x10400], R134 ;  /* 0x0104008600007388 */ /* 0x0003e20000000800 */
[----:B------:R-:W-:Y:S01]  /*7940*/  F2FP.BF16.F32.PACK_AB R12, R12, R44 ;  /* 0x0000002c0c0c723e */ /* 0x000fe200000010ff */
[----:B------:R-:W2:Y:S01]  /*7950*/  @UP0 LDCU.64 UR14, c[0x0][0x5c0] ;  /* 0x0000b800ff0e07ac */ /* 0x000ea20008000a00 */
        /* <DEDUP_REMOVED lines=15> */
[----:B--2---:R-:W-:-:S02]  /*7a50*/  @UP0 UIMAD.WIDE.U32 UR20, UR18, UR14, URZ ;  /* 0x0000000e121402a5 */ /* 0x004fc4000f8e00ff */
[----:B------:R-:W-:Y:S01]  /*7a60*/  @UP0 UIMAD UR18, UR18, UR15, URZ ;  /* 0x0000000f121202a4 */ /* 0x000fe2000f8e02ff */
[----:B------:R1:W-:Y:S03]  /*7a70*/  STS [R2+0x5400], R142 ;  /* 0x0054008e02007388 */ /* 0x0003e60000000800 */
[----:B------:R-:W-:Y:S01]  /*7a80*/  @UP0 UIADD3 UR18, UPT, UPT, UR21, UR18, URZ ;  /* 0x0000001215120290 */ /* 0x000fe2000fffe0ff */
        /* <DEDUP_REMOVED lines=35> */
.L_x_506:
        /* <DEDUP_REMOVED lines=12> */
.L_x_507:
[----:B------:R-:W2:Y:S01]  /*7d80*/  LDCU.64 UR10, c[0x0][0x5c8] ;  /* 0x0000b900ff0a77ac */ /* 0x000ea20008000a00 */
[----:B------:R-:W-:-:S04]  /*7d90*/  UIADD3 UR8, UPT, UPT, UR39, UR44, URZ ;  /* 0x0000002c27087290 */ /* 0x000fc8000fffe0ff */
[----:B--2---:R-:W-:Y:S02]  /*7da0*/  UIMAD.WIDE.U32 UR22, UR8, UR10, URZ ;  /* 0x0000000a081672a5 */ /* 0x004fe4000f8e00ff */
[----:B------:R-:W-:-:S04]  /*7db0*/  UIMAD UR8, UR8, UR11, URZ ;  /* 0x0000000b080872a4 */ /* 0x000fc8000f8e02ff */
[----:B------:R-:W-:-:S06]  /*7dc0*/  UIADD3 UR8, UPT, UPT, UR23, UR8, URZ ;  /* 0x0000000817087290 */ /* 0x000fcc000fffe0ff */
[----:B-1----:R-:W-:-:S07]  /*7dd0*/  MOV R23, UR8 ;  /* 0x0000000800177c02 */ /* 0x002fce0008000f00 */
.L_x_508:
        /* <DEDUP_REMOVED lines=53> */
.L_x_510:
[----:B------:R-:W-:Y:S05]  /*8130*/  BSYNC.RECONVERGENT B0 ;  /* 0x0000000000007941 */ /* 0x000fea0003800200 */
.L_x_509:
        /* <DEDUP_REMOVED lines=15> */
.L_x_512:
[----:B------:R-:W-:Y:S05]  /*8230*/  BSYNC.RECONVERGENT B0 ;  /* 0x0000000000007941 */ /* 0x000fea0003800200 */
.L_x_511:
        /* <DEDUP_REMOVED lines=21> */
.L_x_514:
[----:B------:R-:W-:Y:S05]  /*8390*/  BSYNC.RECONVERGENT B0 ;  /* 0x0000000000007941 */ /* 0x000fea0003800200 */
.L_x_513:
        /* <DEDUP_REMOVED lines=13> */
.L_x_502:
[----:B------:R-:W-:Y:S05]  /*8470*/  BSYNC.RECONVERGENT B1 ;  /* 0x0000000000017941 */ /* 0x000fea0003800200 */
.L_x_480:
        /* <DEDUP_REMOVED lines=11> */
.L_x_516:
        /* <DEDUP_REMOVED lines=13> */
.L_x_1089:


//--------------------- .text._ZN5flash44flash_bwd_dq_dk_dv_loop_seqk_parallel_kernelI23Flash_bwd_kernel_traitsILi192ELi64ELi64ELi8ELi4ELi2ELi2ELb1ELb1EN7cutlass10bfloat16_tE19Flash_kernel_traitsILi192ELi64ELi64ELi8ES3_EELb0ELb1ELb0ELb0ELb0ELb1ELb1EEEvNS_16Flash_bwd_paramsE --------------------------
	.section	.text._ZN5flash44flash_bwd_dq_dk_dv_loop_seqk_parallel_kernelI23Flash_bwd_kernel_traitsILi192ELi64ELi64ELi8ELi4ELi2ELi2ELb1ELb1EN7cutlass10bfloat16_tE19Flash_kernel_traitsILi192ELi64ELi64ELi8ES3_EELb0ELb1ELb0ELb0ELb0ELb1ELb1EEEvNS_16Flash_bwd_paramsE,"ax",@progbits
	.align	128
        .global         _ZN5flash44flash_bwd_dq_dk_dv_loop_seqk_parallel_kernelI23Flash_bwd_kernel_traitsILi192ELi64ELi64ELi8ELi4ELi2ELi2ELb1ELb1EN7cutlass10bfloat16_tE19Flash_kernel_traitsILi192ELi64ELi64ELi8ES3_EELb0ELb1ELb0ELb0ELb0ELb1ELb1EEEvNS_16Flash_bwd_paramsE
        .type           _ZN5flash44flash_bwd_dq_dk_dv_loop_seqk_parallel_kernelI23Flash_bwd_kernel_traitsILi192ELi64ELi64ELi8ELi4ELi2ELi2ELb1ELb1EN7cutlass10bfloat16_tE19Flash_kernel_traitsILi192ELi64ELi64ELi8ES3_EELb0ELb1ELb0ELb0ELb0ELb1ELb1EEEvNS_16Flash_bwd_paramsE,@function
        .size           _ZN5flash44flash_bwd_dq_dk_dv_loop_seqk_parallel_kernelI23Flash_bwd_kernel_traitsILi192ELi64ELi64ELi8ELi4ELi2ELi2ELb1ELb1EN7cutlass10bfloat16_tE19Flash_kernel_traitsILi192ELi64ELi64ELi8ES3_EELb0ELb1ELb0ELb0ELb0ELb1ELb1EEEvNS_16Flash_bwd_paramsE,(.L_x_1090 - _ZN5flash44flash_bwd_dq_dk_dv_loop_seqk_parallel_kernelI23Flash_bwd_kernel_traitsILi192ELi64ELi64ELi8ELi4ELi2ELi2ELb1ELb1EN7cutlass10bfloat16_tE19Flash_kernel_traitsILi192ELi64ELi64ELi8ES3_EELb0ELb1ELb0ELb0ELb0ELb1ELb1EEEvNS_16Flash_bwd_paramsE)
        .other          _ZN5flash44flash_bwd_dq_dk_dv_loop_seqk_parallel_kernelI23Flash_bwd_kernel_traitsILi192ELi64ELi64ELi8ELi4ELi2ELi2ELb1ELb1EN7cutlass10bfloat16_tE19Flash_kernel_traitsILi192ELi64ELi64ELi8ES3_EELb0ELb1ELb0ELb0ELb0ELb1ELb1EEEvNS_16Flash_bwd_paramsE,@"STO_CUDA_ENTRY STV_DEFAULT"
_ZN5flash44flash_bwd_dq_dk_dv_loop_seqk_parallel_kernelI23Flash_bwd_kernel_traitsILi192ELi64ELi64ELi8ELi4ELi2ELi2ELb1ELb1EN7cutlass10bfloat16_tE19Flash_kernel_traitsILi192ELi64ELi64ELi8ES3_EELb0ELb1ELb0ELb0ELb0ELb1ELb1EEEvNS_16Flash_bwd_paramsE:
.text._ZN5flash44flash_bwd_dq_dk_dv_loop_seqk_parallel_kernelI23Flash_bwd_kernel_traitsILi192ELi64ELi64ELi8ELi4ELi2ELi2ELb1ELb1EN7cutlass10bfloat16_tE19Flash_kernel_traitsILi192ELi64ELi64ELi8ES3_EELb0ELb1ELb0ELb0ELb0ELb1ELb1EEEvNS_16Flash_bwd_paramsE:
        /* <DEDUP_REMOVED lines=49> */
.L_x_553:
        /* <DEDUP_REMOVED lines=52> */
.L_x_517:
        /* <DEDUP_REMOVED lines=34> */
.L_x_519:
[----:B------:R-:W1:Y:S01]  /*0870*/  LDCU.64 UR16, c[0x0][0x3b8] ;  /* 0x00007700ff1077ac */ /* 0x000e620008000a00 */
[----:B------:R-:W-:-:S04]  /*0880*/  UIADD3 UR8, UPT, UPT, UR44, UR45, URZ ;  /* 0x0000002d2c087290 */ /* 0x000fc8000fffe0ff */
[----:B-1----:R-:W-:Y:S02]  /*0890*/  UIMAD.WIDE.U32 UR50, UR8, UR16, URZ ;  /* 0x00000010083272a5 */ /* 0x002fe4000f8e00ff */
[----:B------:R-:W-:-:S04]  /*08a0*/  UIMAD UR8, UR8, UR17, URZ ;  /* 0x00000011080872a4 */ /* 0x000fc8000f8e02ff */
[----:B------:R-:W-:-:S06]  /*08b0*/  UIADD3 UR8, UPT, UPT, UR51, UR8, URZ ;  /* 0x0000000833087290 */ /* 0x000fcc000fffe0ff */
[----:B------:R-:W-:Y:S02]  /*08c0*/  MOV R22, UR8 ;  /* 0x0000000800167c02 */ /* 0x000fe40008000f00 */
.L_x_520:
        /* <DEDUP_REMOVED lines=43> */
.L_x_521:
[----:B------:R-:W1:Y:S01]  /*0b80*/  LDCU.64 UR14, c[0x0][0x3c0] ;  /* 0x00007800ff0e77ac */ /* 0x000e620008000a00 */
[----:B------:R-:W-:-:S04]  /*0b90*/  UIADD3 UR8, UPT, UPT, UR44, UR45, URZ ;  /* 0x0000002d2c087290 */ /* 0x000fc8000fffe0ff */
[----:B-1----:R-:W-:Y:S02]  /*0ba0*/  UIMAD.WIDE.U32 UR52, UR8, UR14, URZ ;  /* 0x0000000e083472a5 */ /* 0x002fe4000f8e00ff */
[----:B------:R-:W-:-:S04]  /*0bb0*/  UIMAD UR8, UR8, UR15, URZ ;  /* 0x0000000f080872a4 */ /* 0x000fc8000f8e02ff */
[----:B------:R-:W-:-:S06]  /*0bc0*/  UIADD3 UR8, UPT, UPT, UR53, UR8, URZ ;  /* 0x0000000835087290 */ /* 0x000fcc000fffe0ff */
[----:B------:R-:W-:-:S07]  /*0bd0*/  MOV R20, UR8 ;  /* 0x0000000800147c02 */ /* 0x000fce0008000f00 */
.L_x_522:
        /* <DEDUP_REMOVED lines=28> */
.L_x_523:
[----:B------:R-:W-:Y:S02]  /*0da0*/  IMAD R0, R5, UR21, RZ ;  /* 0x0000001505007c24 */ /* 0x000fe4000f8e02ff */
[----:B------:R-:W-:-:S05]  /*0db0*/  IMAD.WIDE.U32 R2, R4, UR21, RZ ;  /* 0x0000001504027c25 */ /* 0x000fca000f8e00ff */
[----:B------:R-:W-:Y:S02]  /*0dc0*/  IADD3 R7, PT, PT, R3, R0, RZ ;  /* 0x0000000003077210 */ /* 0x000fe40007ffe0ff */
[----:B------:R-:W-:-:S07]  /*0dd0*/  MOV R6, R2 ;  /* 0x0000000200067202 */ /* 0x000fce0000000f00 */
.L_x_524:
        /* <DEDUP_REMOVED lines=20> */
.L_x_525:
[----:B------:R-:W1:Y:S01]  /*0f20*/  LDCU UR55, c[0x0][0x434] ;  /* 0x00008680ff3777ac */ /* 0x000e620008000800 */
[----:B------:R-:W-:-:S04]  /*0f30*/  UIMAD UR8, UR41, UR22, UR28 ;  /* 0x00000016290872a4 */ /* 0x000fc8000f8e021c */
[----:B-1----:R-:W-:-:S12]  /*0f40*/  UIMAD UR55, UR8, UR55, URZ ;  /* 0x00000037083772a4 */ /* 0x002fd8000f8e02ff */
.L_x_526:
        /* <DEDUP_REMOVED lines=10> */
.L_x_527:
[----:B------:R-:W1:Y:S01]  /*0ff0*/  LDCU UR54, c[0x0][0x444] ;  /* 0x00008880ff3677ac */ /* 0x000e620008000800 */
[----:B------:R-:W-:-:S04]  /*1000*/  UIMAD UR8, UR41, UR22, UR28 ;  /* 0x00000016290872a4 */ /* 0x000fc8000f8e021c */
[----:B-1----:R-:W-:-:S12]  /*1010*/  UIMAD UR54, UR8, UR54, URZ ;  /* 0x00000036083672a4 */ /* 0x002fd8000f8e02ff */
.L_x_528:
        /* <DEDUP_REMOVED lines=103> */
.L_x_530:
[----:B------:R-:W2:Y:S01]  /*1690*/  LDCU.64 UR14, c[0x0][0x5c0] ;  /* 0x0000b800ff0e77ac */ /* 0x000ea20008000a00 */
[----:B------:R-:W-:-:S04]  /*16a0*/  UIADD3 UR8, UPT, UPT, UR44, UR45, URZ ;  /* 0x0000002d2c087290 */ /* 0x000fc8000fffe0ff */
[----:B--2---:R-:W-:Y:S02]  /*16b0*/  UIMAD.WIDE.U32 UR18, UR8, UR14, URZ ;  /* 0x0000000e081272a5 */ /* 0x004fe4000f8e00ff */
[----:B------:R-:W-:-:S04]  /*16c0*/  UIMAD UR8, UR8, UR15, URZ ;  /* 0x0000000f080872a4 */ /* 0x000fc8000f8e02ff */
[----:B------:R-:W-:-:S06]  /*16d0*/  UIADD3 UR8, UPT, UPT, UR19, UR8, URZ ;  /* 0x0000000813087290 */ /* 0x000fcc000fffe0ff */
[----:B------:R-:W-:Y:S02]  /*16e0*/  MOV R0, UR8 ;  /* 0x0000000800007c02 */ /* 0x000fe40008000f00 */
.L_x_531:
        /* <DEDUP_REMOVED lines=13> */
.L_x_532:
[----:B------:R-:W2:Y:S01]  /*17c0*/  LDCU.64 UR10, c[0x0][0x5c8] ;  /* 0x0000b900ff0a77ac */ /* 0x000ea20008000a00 */
[----:B------:R-:W-:-:S04]  /*17d0*/  UIADD3 UR44, UPT, UPT, UR44, UR45, URZ ;  /* 0x0000002d2c2c7290 */ /* 0x000fc8000fffe0ff */
[----:B--2---:R-:W-:Y:S02]  /*17e0*/  UIMAD.WIDE.U32 UR16, UR44, UR10, URZ ;  /* 0x0000000a2c1072a5 */ /* 0x004fe4000f8e00ff */
[----:B------:R-:W-:-:S04]  /*17f0*/  UIMAD UR44, UR44, UR11, URZ ;  /* 0x0000000b2c2c72a4 */ /* 0x000fc8000f8e02ff */
[----:B------:R-:W-:-:S06]  /*1800*/  UIADD3 UR44, UPT, UPT, UR17, UR44, URZ ;  /* 0x0000002c112c7290 */ /* 0x000fcc000fffe0ff */
[----:B------:R-:W-:-:S07]  /*1810*/  MOV R8, UR44 ;  /* 0x0000002c00087c02 */ /* 0x000fce0008000f00 */
.L_x_533:
        /* <DEDUP_REMOVED lines=26> */
.L_x_535:
[----:B------:R-:W-:Y:S05]  /*19c0*/  BSYNC.RECONVERGENT B0 ;  /* 0x0000000000007941 */ /* 0x000fea0003800200 */
.L_x_534:
        /* <DEDUP_REMOVED lines=13> */
.L_x_537:
[----:B------:R-:W-:Y:S05]  /*1aa0*/  BSYNC.RECONVERGENT B0 ;  /* 0x0000000000007941 */ /* 0x000fea0003800200 */
.L_x_536:
        /* <DEDUP_REMOVED lines=23> */
.L_x_539:
[----:B------:R-:W-:Y:S05]  /*1c20*/  BSYNC.RECONVERGENT B0 ;  /* 0x0000000000007941 */ /* 0x000fea0003800200 */
.L_x_538:
        /* <DEDUP_REMOVED lines=13> */
.L_x_529:
[----:B------:R-:W-:Y:S01]  /*1d00*/  UIADD3 UR21, UPT, UPT, -UR34, UR37, URZ ;  /* 0x0000002522157290 */ /* 0x000fe2000fffe1ff */
[----:B------:R-:W-:Y:S01]  /*1d10*/  IMAD.U32 R0, RZ, RZ, UR14 ;  /* 0x0000000eff007e24 */ /* 0x000fe2000f8e00ff */
[----:B------:R-:W2:Y:S01]  /*1d20*/  LDCU.64 UR10, c[0x0][0x3d8] ;  /* 0x00007b00ff0a77ac */ /* 0x000ea20008000a00 */
[----:B------:R-:W-:Y:S01]  /*1d30*/  IMAD.U32 R2, RZ, RZ, UR16 ;  /* 0x00000010ff027e24 */ /* 0x000fe2000f8e00ff */
[----:B------:R-:W-:Y:S01]  /*1d40*/  SHF.R.U32.HI R27, RZ, 0x1, R25 ;  /* 0x00000001ff1b7819 */ /* 0x000fe20000011619 */
[----:B------:R-:W-:Y:S01]  /*1d50*/  IMAD.U32 R14, RZ, RZ, UR18 ;  /* 0x00000012ff0e7e24 */ /* 0x000fe2000f8e00ff */
[----:B------:R-:W3:Y:S01]  /*1d60*/  LDCU.64 UR8, c[0x0][0x3d0] ;  /* 0x00007a00ff0877ac */ /* 0x000ee20008000a00 */
[----:B------:R-:W-:Y:S01]  /*1d70*/  ISETP.GE.AND P4, PT, R24, UR21, PT ;  /* 0x0000001518007c0c */ /* 0x000fe2000bf86270 */
[----:B------:R-:W-:Y:S01]  /*1d80*/  IMAD.WIDE.U32 R2, R2, UR34, R10 ;  /* 0x0000002202027c25 */ /* 0x000fe2000f8e000a */
[C---:B------:R-:W-:Y:S01]  /*1d90*/  ISETP.GE.AND P3, PT, R5.reuse, UR21, PT ;  /* 0x0000001505007c0c */ /* 0x040fe2000bf66270 */
[----:B------:R-:W-:Y:S01]  /*1da0*/  UIADD3 UR49, UPT, UPT, -UR49, UR46, URZ ;  /* 0x0000002e31317290 */ /* 0x000fe2000fffe1ff */
[----:B------:R-:W-:Y:S01]  /*1db0*/  SHF.R.U32.HI R8, RZ, 0x2, R25 ;  /* 0x00000002ff087819 */ /* 0x000fe20000011619 */
[----:B------:R-:W-:Y:S01]  /*1dc0*/  UIMAD UR23, UR31, UR14, URZ ;  /* 0x0000000e1f1772a4 */ /* 0x000fe2000f8e02ff */
[----:B------:R-:W-:Y:S01]  /*1dd0*/  @P5 BAR.SYNC.DEFER_BLOCKING 0x0 ;  /* 0x0000000000005b1d */ /* 0x000fe20000010000 */
[----:B------:R-:W-:Y:S01]  /*1de0*/  UIMAD UR31, UR31, UR16, URZ ;  /* 0x000000101f1f72a4 */ /* 0x000fe2000f8e02ff */
[----:B------:R-:W-:Y:S01]  /*1df0*/  LOP3.LUT R16, R26, 0x1f8, RZ, 0xc0, !PT ;  /* 0x000001f81a107812 */ /* 0x000fe200078ec0ff */
[----:B------:R-:W-:Y:S01]  /*1e00*/  UIMAD UR23, UR34, UR15, UR23 ;  /* 0x0000000f221772a4 */ /* 0x000fe2000f8e0217 */
[----:B------:R-:W-:Y:S01]  /*1e10*/  ISETP.GE.AND P2, PT, R5, UR49, PT ;  /* 0x0000003105007c0c */ /* 0x000fe2000bf46270 */
[----:B------:R-:W-:Y:S01]  /*1e20*/  IMAD.WIDE.U32 R4, R0, UR34, R10 ;  /* 0x0000002200047c25 */ /* 0x000fe2000f8e000a */
[----:B------:R-:W-:Y:S01]  /*1e30*/  LOP3.LUT R0, R27, 0x30, RZ, 0xc0, !PT ;  /* 0x000000301b007812 */ /* 0x000fe200078ec0ff */
[----:B------:R-:W-:Y:S01]  /*1e40*/  UIMAD UR31, UR34, UR17, UR31 ;  /* 0x00000011221f72a4 */ /* 0x000fe2000f8e021f */
[----:B------:R-:W-:Y:S01]  /*1e50*/  LOP3.LUT R16, R16, 0x38, R25, 0x78, !PT ;  /* 0x0000003810107812 */ /* 0x000fe200078e7819 */
[----:B------:R-:W-:Y:S01]  /*1e60*/  IMAD.U32 R10, RZ, RZ, UR18 ;  /* 0x00000012ff0a7e24 */ /* 0x000fe2000f8e00ff */
[----:B------:R-:W-:-:S02]  /*1e70*/  IADD3 R6, P1, PT, R4, UR52, RZ ;  /* 0x0000003404067c10 */ /* 0x000fc4000ff3e0ff */
[----:B------:R-:W-:Y:S01]  /*1e80*/  IADD3 R4, P0, PT, R2, UR50, RZ ;  /* 0x0000003202047c10 */ /* 0x000fe2000ff1e0ff */
[C---:B--2---:R-:W-:Y:S01]  /*1e90*/  IMAD R2, R21.reuse, UR10, RZ ;  /* 0x0000000a15027c24 */ /* 0x044fe2000f8e02ff */
[----:B------:R-:W-:Y:S01]  /*1ea0*/  LOP3.LUT R68, R0, 0x7, R8, 0xf8, !PT ;  /* 0x0000000700447812 */ /* 0x000fe200078ef808 */
[----:B---3--:R-:W-:Y:S01]  /*1eb0*/  IMAD R0, R21, UR8, RZ ;  /* 0x0000000815007c24 */ /* 0x008fe2000f8e02ff */
[----:B------:R-:W-:Y:S01]  /*1ec0*/  IADD3.X R7, PT, PT, R20, UR23, R5, P1, !PT ;  /* 0x0000001714077c10 */ /* 0x000fe20008ffe405 */
[----:B------:R-:W-:Y:S01]  /*1ed0*/  IMAD R8, R12, UR11, R2 ;  /* 0x0000000b0c087c24 */ /* 0x000fe2000f8e0202 */
[----:B------:R-:W2:Y:S01]  /*1ee0*/  @!P4 LDC.64 R20, c[0x0][0x390] ;  /* 0x0000e400ff14cb82 */ /* 0x000ea20000000a00 */
[----:B------:R-:W-:Y:S01]  /*1ef0*/  IADD3.X R5, PT, PT, R22, UR31, R3, P0, !PT ;  /* 0x0000001f16057c10 */ /* 0x000fe200087fe403 */
[----:B------:R-:W-:Y:S01]  /*1f00*/  IMAD R0, R12, UR9, R0 ;  /* 0x000000090c007c24 */ /* 0x000fe2000f8e0200 */
[----:B------:R-:W-:Y:S01]  /*1f10*/  @!P2 LEA R14, P1, R14, R30, 0x1 ;  /* 0x0000001e0e0ea211 */ /* 0x000fe200078208ff */
[----:B------:R-:W-:Y:S01]  /*1f20*/  IMAD.WIDE.U32 R2, R12, UR10, R6 ;  /* 0x0000000a0c027c25 */ /* 0x000fe2000f8e0006 */
[----:B------:R-:W-:Y:S01]  /*1f30*/  ISETP.GE.AND P5, PT, R24, UR49, PT ;  /* 0x0000003118007c0c */ /* 0x000fe2000bfa6270 */
[----:B------:R-:W-:Y:S01]  /*1f40*/  STL [R1+0x48], R68 ;  /* 0x0000484401007387 */ /* 0x000fe20000100800 */
[----:B------:R-:W3:Y:S01]  /*1f50*/  LDCU UR11, c[0x0][0x590] ;  /* 0x0000b200ff0b77ac */ /* 0x000ee20008000800 */
[----:B------:R-:W4:Y:S01]  /*1f60*/  @!P3 LDC.64 R22, c[0x0][0x390] ;  /* 0x0000e400ff16bb82 */ /* 0x000f220000000a00 */
[----:B------:R-:W-:Y:S01]  /*1f70*/  IMAD.WIDE.U32 R4, R12, UR8, R4 ;  /* 0x000000080c047c25 */ /* 0x000fe2000f8e0004 */
[----:B------:R-:W-:-:S02]  /*1f80*/  @!P2 LEA R12, P0, R9, R28, 0x1 ;  /* 0x0000001c090ca211 */ /* 0x000fc400078008ff */
[----:B------:R-:W-:Y:S02]  /*1f90*/  CS2R R142, SRZ ;  /* 0x00000000008e7805 */ /* 0x000fe4000001ff00 */
[----:B------:R-:W-:Y:S01]  /*1fa0*/  CS2R R140, SRZ ;  /* 0x00000000008c7805 */ /* 0x000fe2000001ff00 */
[----:B------:R-:W-:Y:S01]  /*1fb0*/  IMAD.IADD R3, R3, 0x1, R8 ;  /* 0x0000000103037824 */ /* 0x000fe200078e0208 */
[----:B------:R-:W-:Y:S01]  /*1fc0*/  @!P2 LEA.HI.X R13, R9, R29, R13, 0x1, P0 ;  /* 0x0000001d090da211 */ /* 0x000fe200000f0c0d */
[----:B------:R-:W-:Y:S01]  /*1fd0*/  IMAD.U32 R7, RZ, RZ, UR22 ;  /* 0x00000016ff077e24 */ /* 0x000fe2000f8e00ff */
[----:B------:R-:W-:Y:S01]  /*1fe0*/  CS2R R146, SRZ ;  /* 0x0000000000927805 */ /* 0x000fe2000001ff00 */
[----:B------:R-:W-:Y:S01]  /*1ff0*/  VIADD R6, R68, 0x8 ;  /* 0x0000000844067836 */ /* 0x000fe20000000000 */
[----:B------:R-:W-:Y:S01]  /*2000*/  CS2R R144, SRZ ;  /* 0x0000000000907805 */ /* 0x000fe2000001ff00 */
[--C-:B------:R-:W-:Y:S01]  /*2010*/  @!P3 IMAD.MOV.U32 R8, RZ, RZ, R2.reuse ;  /* 0x000000ffff08b224 */ /* 0x100fe200078e0002 */
[----:B------:R-:W-:Y:S01]  /*2020*/  @!P2 LEA.HI.X R15, R10, R31, R7, 0x1, P1 ;  /* 0x0000001f0a0fa211 */ /* 0x000fe200008f0c07 */
[--C-:B------:R-:W-:Y:S01]  /*2030*/  @!P3 IMAD.MOV.U32 R9, RZ, RZ, R3.reuse ;  /* 0x000000ffff09b224 */ /* 0x100fe200078e0003 */
[----:B------:R-:W-:Y:S01]  /*2040*/  ISETP.GE.AND P1, PT, R6, UR49, PT ;  /* 0x0000003106007c0c */ /* 0x000fe2000bf26270 */
[----:B------:R-:W-:Y:S01]  /*2050*/  @!P4 IMAD.WIDE.U32 R2, R24, UR14, R2 ;  /* 0x0000000e1802cc25 */ /* 0x000fe2000f8e0002 */
[----:B------:R-:W-:-:S02]  /*2060*/  CS2R R138, SRZ ;  /* 0x00000000008a7805 */ /* 0x000fc4000001ff00 */
[----:B------:R-:W-:Y:S02]  /*2070*/  CS2R R136, SRZ ;  /* 0x0000000000887805 */ /* 0x000fe4000001ff00 */
[----:B------:R-:W-:Y:S01]  /*2080*/  CS2R R134, SRZ ;  /* 0x0000000000867805 */ /* 0x000fe2000001ff00 */
[--C-:B------:R-:W-:Y:S01]  /*2090*/  @!P4 IMAD.MOV.U32 R6, RZ, RZ, R4.reuse ;  /* 0x000000ffff06c224 */ /* 0x100fe200078e0004 */
[----:B------:R-:W-:Y:S01]  /*20a0*/  CS2R R132, SRZ ;  /* 0x0000000000847805 */ /* 0x000fe2000001ff00 */
[----:B------:R-:W-:Y:S01]  /*20b0*/  @!P3 IMAD.MOV.U32 R10, RZ, RZ, R4 ;  /* 0x000000ffff0ab224 */ /* 0x000fe200078e0004 */
[----:B--2---:R-:W-:Y:S01]  /*20c0*/  @!P4 LEA R4, P0, R2, R20, 0x1 ;  /* 0x000000140204c211 */ /* 0x004fe200078008ff */
[----:B------:R-:W-:Y:S01]  /*20d0*/  @!P4 IMAD R3, R24, UR15, R3 ;  /* 0x0000000f1803cc24 */ /* 0x000fe2000f8e0203 */
[----:B------:R-:W-:Y:S01]  /*20e0*/  CS2R R126, SRZ ;  /* 0x00000000007e7805 */ /* 0x000fe2000001ff00 */
[----:B------:R-:W-:Y:S01]  /*20f0*/  IMAD.IADD R7, R5, 0x1, R0 ;  /* 0x0000000105077824 */ /* 0x000fe200078e0200 */
[----:B------:R-:W-:Y:S01]  /*2100*/  CS2R R124, SRZ ;  /* 0x00000000007c7805 */ /* 0x000fe2000001ff00 */
[----:B------:R-:W-:Y:S01]  /*2110*/  @!P3 IMAD R0, R19, UR14, RZ ;  /* 0x0000000e1300bc24 */ /* 0x000fe2000f8e02ff */
[----:B------:R-:W-:Y:S01]  /*2120*/  @!P4 LEA.HI.X R5, R2, R21, R3, 0x1, P0 ;  /* 0x000000150205c211 */ /* 0x000fe200000f0c03 */
[----:B------:R-:W-:Y:S01]  /*2130*/  @!P3 IMAD.WIDE.U32 R8, R17, UR14, R8 ;  /* 0x0000000e1108bc25 */ /* 0x000fe2000f8e0008 */
[----:B------:R-:W2:Y:S01]  /*2140*/  @!P4 LDC.64 R20, c[0x0][0x388] ;  /* 0x0000e200ff14cb82 */ /* 0x000ea20000000a00 */
[----:B------:R-:W-:-:S02]  /*2150*/  CS2R R130, SRZ ;  /* 0x0000000000827805 */ /* 0x000fc4000001ff00 */
[----:B------:R-:W-:Y:S01]  /*2160*/  CS2R R128, SRZ ;  /* 0x0000000000807805 */ /* 0x000fe2000001ff00 */
[----:B------:R-:W-:Y:S01]  /*2170*/  @!P3 IMAD R18, R17, UR15, R0 ;  /* 0x0000000f1112bc24 */ /* 0x000fe2000f8e0200 */
[----:B------:R-:W-:Y:S01]  /*2180*/  LOP3.LUT R0, R16, 0x1e00, R26, 0xf8, !PT ;  /* 0x00001e0010007812 */ /* 0x000fe200078ef81a */
[----:B------:R-:W-:Y:S01]  /*2190*/  @!P3 IMAD R3, R19, UR16, RZ ;  /* 0x000000101303bc24 */ /* 0x000fe2000f8e02ff */
[----:B----4-:R-:W-:Y:S01]  /*21a0*/  @!P3 LEA R2, P0, R8, R22, 0x1 ;  /* 0x000000160802b211 */ /* 0x010fe200078008ff */
[----:B------:R-:W-:Y:S01]  /*21b0*/  @!P3 IMAD.IADD R9, R9, 0x1, R18 ;  /* 0x000000010909b824 */ /* 0x000fe200078e0212 */
[----:B------:R-:W-:Y:S01]  /*21c0*/  LEA R0, R0, UR6, 0x1 ;  /* 0x0000000600007c11 */ /* 0x000fe2000f8e08ff */
[C---:B------:R-:W-:Y:S01]  /*21d0*/  @!P3 IMAD R16, R17.reuse, UR17, R3 ;  /* 0x000000111110bc24 */ /* 0x040fe2000f8e0203 */
[----:B------:R-:W-:Y:S01]  /*21e0*/  CS2R R122, SRZ ;  /* 0x00000000007a7805 */ /* 0x000fe2000001ff00 */
[----:B------:R-:W-:Y:S01]  /*21f0*/  @!P3 IMAD.MOV.U32 R11, RZ, RZ, R7 ;  /* 0x000000ffff0bb224 */ /* 0x000fe200078e0007 */
[----:B------:R-:W-:Y:S01]  /*2200*/  @!P3 LEA.HI.X R3, R8, R23, R9, 0x1, P0 ;  /* 0x000000170803b211 */ /* 0x000fe200000f0c09 */
[----:B------:R-:W-:Y:S01]  /*2210*/  @!PT LDS RZ, [RZ] ;  /* 0x00000000fffff984 */ /* 0x000fe20000000800 */
[----:B------:R-:W-:Y:S01]  /*2220*/  @!PT LDS RZ, [RZ] ;  /* 0x00000000fffff984 */ /* 0x000fe20000000800 */
[----:B------:R-:W-:Y:S01]  /*2230*/  @!PT LDS RZ, [RZ] ;  /* 0x00000000fffff984 */ /* 0x000fe20000000800 */
[----:B------:R-:W-:Y:S01]  /*2240*/  @!P4 LDGSTS.E.BYPASS.LTC128B.128 [R0+0x12000], desc[UR38][R4.64] ;  /* 0x120000000400cfae */ /* 0x000fe2000b981a26 */
[----:B------:R-:W-:Y:S01]  /*2250*/  @!P4 IMAD.WIDE.U32 R6, R24, UR16, R6 ;  /* 0x000000101806cc25 */ /* 0x000fe2000f8e0006 */
[----:B------:R-:W4:Y:S01]  /*2260*/  @!P3 LDC.64 R8, c[0x0][0x388] ;  /* 0x0000e200ff08bb82 */ /* 0x000f220000000a00 */
[----:B------:R-:W-:Y:S01]  /*2270*/  CS2R R120, SRZ ;  /* 0x0000000000787805 */ /* 0x000fe2000001ff00 */
[----:B------:R-:W-:Y:S01]  /*2280*/  @!P4 LDGSTS.E.BYPASS.LTC128B.128 [R0+0x14000], desc[UR38][R4.64+0x80] ;  /* 0x140000800400cfae */ /* 0x000fe2000b981a26 */
[----:B------:R-:W-:Y:S01]  /*2290*/  @!P3 IMAD.WIDE.U32 R10, R17, UR16, R10 ;  /* 0x00000010110abc25 */ /* 0x000fe2000f8e000a */
[----:B------:R-:W-:-:S02]  /*22a0*/  CS2R R118, SRZ ;  /* 0x0000000000767805 */ /* 0x000fc4000001ff00 */
[----:B------:R-:W-:Y:S01]  /*22b0*/  CS2R R116, SRZ ;  /* 0x0000000000747805 */ /* 0x000fe2000001ff00 */
[----:B------:R2:W-:Y:S01]  /*22c0*/  @!P4 LDGSTS.E.BYPASS.LTC128B.128 [R0+0x16000], desc[UR38][R4.64+0x100] ;  /* 0x160001000400cfae */ /* 0x0005e2000b981a26 */
[----:B------:R-:W-:Y:S02]  /*22d0*/  CS2R R110, SRZ ;  /* 0x00000000006e7805 */ /* 0x000fe4000001ff00 */
[----:B------:R-:W-:Y:S02]  /*22e0*/  CS2R R108, SRZ ;  /* 0x00000000006c7805 */ /* 0x000fe4000001ff00 */
[----:B------:R-:W-:Y:S01]  /*22f0*/  CS2R R114, SRZ ;  /* 0x0000000000727805 */ /* 0x000fe2000001ff00 */
[----:B------:R-:W-:Y:S01]  /*2300*/  @P4 STS.128 [R0+0x12000], RZ ;  /* 0x012000ff00004388 */ /* 0x000fe20000000c00 */
[----:B------:R-:W-:Y:S02]  /*2310*/  CS2R R112, SRZ ;  /* 0x0000000000707805 */ /* 0x000fe4000001ff00 */
[----:B------:R-:W-:-:S02]  /*2320*/  CS2R R106, SRZ ;  /* 0x00000000006a7805 */ /* 0x000fc4000001ff00 */
[----:B------:R-:W-:Y:S01]  /*2330*/  CS2R R104, SRZ ;  /* 0x0000000000687805 */ /* 0x000fe2000001ff00 */
[----:B------:R-:W-:Y:S01]  /*2340*/  @P4 STS.128 [R0+0x14000], RZ ;  /* 0x014000ff00004388 */ /* 0x000fe20000000c00 */
        /* <DEDUP_REMOVED lines=18> */
[----:B--2---:R-:W-:Y:S01]  /*2470*/  @!P4 LEA R4, P0, R6, R20, 0x1 ;  /* 0x000000140604c211 */ /* 0x004fe200078008ff */
        /* <DEDUP_REMOVED lines=10> */
[----:B-1----:R-:W-:Y:S01]  /*2520*/  CS2R R32, SRZ ;  /* 0x0000000000207805 */ /* 0x002fe2000001ff00 */
[----:B------:R1:W-:Y:S01]  /*2530*/  @!P3 LDGSTS.E.BYPASS.LTC128B.128 [R0+0x17000], desc[UR38][R2.64+0x100] ;  /* 0x170001000200bfae */ /* 0x0003e2000b981a26 */
[----:B------:R-:W-:Y:S02]  /*2540*/  UIADD3 UR53, UPT, UPT, UR53, 0x40, -UR37 ;  /* 0x0000004035357890 */ /* 0x000fe4000fffe825 */
[----:B------:R-:W-:Y:S01]  /*2550*/  UIADD3 UR34, UPT, UPT, UR34, 0x40, URZ ;  /* 0x0000004022227890 */ /* 0x000fe2000fffe0ff */
[----:B------:R-:W0:Y:S01]  /*2560*/  LDGDEPBAR ;  /* 0x00000000000079af */ /* 0x000e220000000000 */
[----:B------:R-:W2:Y:S03]  /*2570*/  LDCU UR8, c[0x0][0x3e0] ;  /* 0x00007c00ff0877ac */ /* 0x000ea60008000800 */
[----:B------:R-:W-:Y:S01]  /*2580*/  @!P5 LDGSTS.E.BYPASS.LTC128B.128 [R0+0x6000], desc[UR38][R30.64] ;  /* 0x060000001e00dfae */ /* 0x000fe2000b981a26 */
[----:B------:R-:W1:Y:S03]  /*2590*/  LDCU UR10, c[0x0][0x50c] ;  /* 0x0000a180ff0a77ac */ /* 0x000e660008000800 */
[----:B------:R-:W-:Y:S01]  /*25a0*/  @!P5 LDGSTS.E.BYPASS.LTC128B.128 [R0+0x8000], desc[UR38][R30.64+0x80] ;  /* 0x080000801e00dfae */ /* 0x000fe2000b981a26 */
[----:B------:R-:W2:Y:S03]  /*25b0*/  LDCU UR9, c[0x0][0x45c] ;  /* 0x00008b80ff0977ac */ /* 0x000ea60008000800 */
[----:B------:R-:W-:Y:S04]  /*25c0*/  @!P5 LDGSTS.E.BYPASS.LTC128B.128 [R0+0xa000], desc[UR38][R30.64+0x100] ;  /* 0x0a0001001e00dfae */ /* 0x000fe8000b981a26 */
[----:B------:R-:W-:Y:S04]  /*25d0*/  @P5 STS.128 [R0+0x6000], RZ ;  /* 0x006000ff00005388 */ /* 0x000fe80000000c00 */
[----:B------:R-:W-:Y:S01]  /*25e0*/  @P5 STS.128 [R0+0x8000], RZ ;  /* 0x008000ff00005388 */ /* 0x000fe20000000c00 */
[----:B-1----:R-:W-:-:S03]  /*25f0*/  @!P4 IMAD R2, R24, UR17, R7 ;  /* 0x000000111802cc24 */ /* 0x002fc6000f8e0207 */
[----:B------:R-:W-:Y:S01]  /*2600*/  @P5 STS.128 [R0+0xa000], RZ ;  /* 0x00a000ff00005388 */ /* 0x000fe20000000c00 */
[----:B------:R-:W-:Y:S02]  /*2610*/  @!P3 IMAD.IADD R3, R11, 0x1, R16 ;  /* 0x000000010b03b824 */ /* 0x000fe400078e0210 */
[----:B------:R-:W-:Y:S01]  /*2620*/  IMAD.MOV.U32 R7, RZ, RZ, 0x7f800000 ;  /* 0x7f800000ff077424 */ /* 0x000fe200078e00ff */
[----:B------:R-:W-:Y:S01]  /*2630*/  @P2 STS.128 [R0+0x7000], RZ ;  /* 0x007000ff00002388 */ /* 0x000fe20000000c00 */
[----:B------:R-:W-:Y:S01]  /*2640*/  @!P4 LEA.HI.X R5, R6, R21, R2, 0x1, P0 ;  /* 0x000000150605c211 */ /* 0x000fe200000f0c02 */
[----:B------:R-:W-:Y:S01]  /*2650*/  IMAD.MOV.U32 R6, RZ, RZ, 0x7f800000 ;  /* 0x7f800000ff067424 */ /* 0x000fe200078e00ff */
[C---:B----4-:R-:W-:Y:S01]  /*2660*/  @!P3 LEA R2, P0, R10.reuse, R8, 0x1 ;  /* 0x000000080a02b211 */ /* 0x050fe200078008ff */
        /* <DEDUP_REMOVED lines=28> */
[----:B-1----:R-:W1:Y:S03]  /*2830*/  S2R R14, SR_TID.X ;  /* 0x00000000000e7919 */ /* 0x002e660000002100 */
[----:B------:R-:W-:Y:S04]  /*2840*/  @P4 STS.128 [R0+0xc000], RZ ;  /* 0x00c000ff00004388 */ /* 0x000fe80000000c00 */
[----:B------:R-:W-:Y:S04]  /*2850*/  @P4 STS.128 [R0+0xe000], RZ ;  /* 0x00e000ff00004388 */ /* 0x000fe80000000c00 */
[----:B------:R-:W-:Y:S04]  /*2860*/  @P4 STS.128 [R0+0x10000], RZ ;  /* 0x010000ff00004388 */ /* 0x000fe80000000c00 */
[----:B------:R-:W-:Y:S04]  /*2870*/  @P3 STS.128 [R0+0xd000], RZ ;  /* 0x00d000ff00003388 */ /* 0x000fe80000000c00 */
[----:B------:R-:W-:Y:S01]  /*2880*/  @P3 STS.128 [R0+0xf000], RZ ;  /* 0x00f000ff00003388 */ /* 0x000fe20000000c00 */
[----:B----4-:R-:W-:-:S03]  /*2890*/  IMAD.MOV.U32 R4, RZ, RZ, 0x4 ;  /* 0x00000004ff047424 */ /* 0x010fc600078e00ff */
        /* <DEDUP_REMOVED lines=9> */
[----:B------:R-:W5:Y:S04]  /*2930*/  @!P1 LDG.E R6, desc[UR38][R4.64+0x20] ;  /* 0x0000202604069981 */ /* 0x000f68000c1e1900 */
[----:B------:R3:W2:Y:S01]  /*2940*/  @!P0 LDG.E R7, desc[UR38][R4.64] ;  /* 0x0000002604078981 */ /* 0x0006a2000c1e1900 */
[----:B-1----:R-:W-:-:S02]  /*2950*/  IMAD.SHL.U32 R11, R14, 0x20, RZ ;  /* 0x000000200e0b7824 */ /* 0x002fc400078e00ff */
[----:B----4-:R-:W-:Y:S01]  /*2960*/  IMAD.SHL.U32 R0, R25, 0x40, RZ ;  /* 0x0000004019007824 */ /* 0x010fe200078e00ff */
[----:B------:R-:W-:Y:S01]  /*2970*/  SHF.R.U32.HI R8, RZ, 0x2, R14 ;  /* 0x00000002ff087819 */ /* 0x000fe2000001160e */
[----:B------:R-:W-:Y:S01]  /*2980*/  IMAD.SHL.U32 R12, R14, 0x2, RZ ;  /* 0x000000020e0c7824 */ /* 0x000fe200078e00ff */
[----:B------:R-:W-:-:S04]  /*2990*/  DEPBAR.LE SB0, 0x1 ;  /* 0x000080400000791a */ /* 0x000fc80000000000 */
[C---:B------:R-:W-:Y:S02]  /*29a0*/  LOP3.LUT R2, R0.reuse, 0x1c0, RZ, 0xc0, !PT ;  /* 0x000001c000027812 */ /* 0x040fe400078ec0ff */
[----:B------:R-:W-:Y:S01]  /*29b0*/  LOP3.LUT R3, R0, 0x200, RZ, 0xc0, !PT ;  /* 0x0000020000037812 */ /* 0x000fe200078ec0ff */
[----:B---3--:R-:W-:Y:S01]  /*29c0*/  IMAD.SHL.U32 R5, R25, 0x10, RZ ;  /* 0x0000001019057824 */ /* 0x008fe200078e00ff */
[----:B------:R-:W-:Y:S02]  /*29d0*/  LOP3.LUT R0, R2, 0x38, R26, 0xf8, !PT ;  /* 0x0000003802007812 */ /* 0x000fe400078ef81a */
[----:B------:R-:W-:-:S04]  /*29e0*/  LOP3.LUT P0, R2, R14, 0x4, RZ, 0xc0, !PT ;  /* 0x000000040e027812 */ /* 0x000fc8000780c0ff */
[----:B------:R-:W-:Y:S02]  /*29f0*/  R2P PR, R25, 0x6 ;  /* 0x0000000619007804 */ /* 0x000fe40000000000 */
[----:B------:R-:W-:Y:S02]  /*2a00*/  ISETP.NE.AND P3, PT, R2, RZ, PT ;  /* 0x000000ff0200720c */ /* 0x000fe40003f65270 */
[----:B------:R-:W-:-:S04]  /*2a10*/  LOP3.LUT R2, R11, 0xc00, RZ, 0xc0, !PT ;  /* 0x00000c000b027812 */ /* 0x000fc800078ec0ff */
[----:B------:R-:W-:Y:S01]  /*2a20*/  LOP3.LUT R2, R2, 0x6, R12, 0xf8, !PT ;  /* 0x0000000602027812 */ /* 0x000fe200078ef80c */
[----:B------:R-:W-:Y:S02]  /*2a30*/  IMAD.SHL.U32 R15, R14, 0x8, RZ ;  /* 0x000000080e0f7824 */ /* 0x000fe400078e00ff */
[----:B------:R-:W-:Y:S01]  /*2a40*/  IMAD.MOV.U32 R9, RZ, RZ, 0x10 ;  /* 0x00000010ff097424 */ /* 0x000fe200078e00ff */
[----:B------:R-:W-:Y:S02]  /*2a50*/  CS2R R30, SRZ ;  /* 0x00000000001e7805 */ /* 0x000fe4000001ff00 */
[----:B------:R-:W-:Y:S02]  /*2a60*/  CS2R R28, SRZ ;  /* 0x00000000001c7805 */ /* 0x000fe4000001ff00 */
[----:B------:R-:W-:Y:S02]  /*2a70*/  CS2R R22, SRZ ;  /* 0x0000000000167805 */ /* 0x000fe4000001ff00 */
[----:B------:R-:W-:Y:S01]  /*2a80*/  CS2R R20, SRZ ;  /* 0x0000000000147805 */ /* 0x000fe2000001ff00 */
[----:B------:R-:W-:Y:S01]  /*2a90*/  USHF.L.U32 UR11, UR11, 0x6, URZ ;  /* 0x000000060b0b7899 */ /* 0x000fe200080006ff */
[----:B------:R-:W-:Y:S06]  /*2aa0*/  BAR.SYNC.DEFER_BLOCKING 0x0 ;  /* 0x0000000000007b1d */ /* 0x000fec0000010000 */
[----:B-----5:R1:W-:Y:S04]  /*2ab0*/  STL [R1+0x4c], R6 ;  /* 0x00004c0601007387 */ /* 0x0203e80000100800 */
[----:B--2---:R2:W-:Y:S01]  /*2ac0*/  STL [R1+0x50], R7 ;  /* 0x0000500701007387 */ /* 0x0045e20000100800 */
[----:B-1----:R-:W-:-:S05]  /*2ad0*/  IMAD.SHL.U32 R6, R25, 0x20, RZ ;  /* 0x0000002019067824 */ /* 0x002fca00078e00ff */
[----:B------:R-:W-:Y:S02]  /*2ae0*/  LOP3.LUT R4, R6, 0x200, RZ, 0xc0, !PT ;  /* 0x0000020006047812 */ /* 0x000fe400078ec0ff */
[----:B------:R-:W-:Y:S02]  /*2af0*/  LOP3.LUT R6, R3, 0xc00, R6, 0xf8, !PT ;  /* 0x00000c0003067812 */ /* 0x000fe400078ef806 */
[----:B------:R-:W-:Y:S02]  /*2b00*/  LOP3.LUT R4, R4, 0x3800, R5, 0xf8, !PT ;  /* 0x0000380004047812 */ /* 0x000fe400078ef805 */
[C---:B------:R-:W-:Y:S02]  /*2b10*/  LOP3.LUT R3, R0.reuse, 0x8, R25, 0x78, !PT ;  /* 0x0000000800037812 */ /* 0x040fe400078e7819 */
[----:B------:R-:W-:Y:S02]  /*2b20*/  LOP3.LUT R5, R0, 0x8, R27, 0x78, !PT ;  /* 0x0000000800057812 */ /* 0x000fe400078e781b */
[----:B------:R-:W-:Y:S01]  /*2b30*/  LOP3.LUT R0, R4, R3, RZ, 0xfc, !PT ;  /* 0x0000000304007212 */ /* 0x000fe200078efcff */
[----:B------:R-:W-:Y:S01]  /*2b40*/  IMAD.SHL.U32 R4, R14, 0x10, RZ ;  /* 0x000000100e047824 */ /* 0x000fe200078e00ff */
[----:B------:R-:W-:-:S02]  /*2b50*/  LOP3.LUT R3, R12, 0x38, RZ, 0xc0, !PT ;  /* 0x000000380c037812 */ /* 0x000fc400078ec0ff */
[----:B------:R-:W-:Y:S02]  /*2b60*/  LEA R10, R0, UR6, 0x1 ;  /* 0x00000006000a7c11 */ /* 0x000fe4000f8e08ff */
[----:B--2---:R-:W-:Y:S02]  /*2b70*/  LOP3.LUT R7, R4, 0x1c0, RZ, 0xc0, !PT ;  /* 0x000001c004077812 */ /* 0x004fe400078ec0ff */
[----:B------:R-:W-:Y:S01]  /*2b80*/  LOP3.LUT R0, R3, 0x20, R8, 0x78, !PT ;  /* 0x0000002003007812 */ /* 0x000fe200078e7808 */
[----:B------:R-:W1:Y:S01]  /*2b90*/  LDSM.16.M88.4 R148, [R10+0x12000] ;  /* 0x012000000a94783b */ /* 0x000e620000000200 */
[----:B------:R-:W-:Y:S02]  /*2ba0*/  SHF.R.U32.HI R8, RZ, 0x3, R14 ;  /* 0x00000003ff087819 */ /* 0x000fe4000001160e */
[----:B------:R-:W-:Y:S01]  /*2bb0*/  LOP3.LUT R0, R2, R0, R7, 0xfe, !PT ;  /* 0x0000000002007212 */ /* 0x000fe200078efe07 */
[----:B------:R-:W-:Y:S01]  /*2bc0*/  IMAD.MOV.U32 R0, RZ, RZ, 0x20 ;  /* 0x00000020ff007424 */ /* 0x000fe200078e00ff */
[----:B------:R-:W-:Y:S01]  /*2bd0*/  LOP3.LUT R2, R12, 0x20, RZ, 0xc0, !PT ;  /* 0x000000200c027812 */ /* 0x000fe200078ec0ff */
[----:B------:R-:W-:Y:S01]  /*2be0*/  IMAD.SHL.U32 R4, R14, 0x40, RZ ;  /* 0x000000400e047824 */ /* 0x000fe200078e00ff */
[----:B------:R-:W-:Y:S01]  /*2bf0*/  LOP3.LUT R252, R6, R5, RZ, 0xfc, !PT ;  /* 0x0000000506fc7212 */ /* 0x000fe200078efcff */
[----:B------:R-:W2:Y:S01]  /*2c00*/  LDSM.16.M88.4 R152, [R10+0x12800] ;  /* 0x012800000a98783b */ /* 0x000ea20000000200 */
[----:B------:R-:W-:-:S02]  /*2c10*/  LOP3.LUT R2, R2, 0x18, R8, 0xf8, !PT ;  /* 0x0000001802027812 */ /* 0x000fc400078ef808 */
[----:B------:R-:W-:Y:S01]  /*2c20*/  SEL R0, R0, 0xffffffe0, !P1 ;  /* 0xffffffe000007807 */ /* 0x000fe20004800000 */
[----:B------:R-:W3:Y:S01]  /*2c30*/  LDSM.16.M88.4 R180, [R10+0x14000] ;  /* 0x014000000ab4783b */ /* 0x000ee20000000200 */
[----:B------:R-:W-:Y:S01]  /*2c40*/  LOP3.LUT R2, R2, 0x1c0, R4, 0xf8, !PT ;  /* 0x000001c002027812 */ /* 0x000fe200078ef804 */
[----:B------:R-:W-:Y:S02]  /*2c50*/  IMAD.MOV.U32 R5, RZ, RZ, 0x40 ;  /* 0x00000040ff057424 */ /* 0x000fe400078e00ff */
[----:B------:R-:W-:Y:S01]  /*2c60*/  IMAD.IADD R8, R0, 0x1, R10 ;  /* 0x0000000100087824 */ /* 0x000fe200078e020a */
[----:B------:R-:W-:Y:S01]  /*2c70*/  LOP3.LUT R2, R2, 0x38, R15, 0x78, !PT ;  /* 0x0000003802027812 */ /* 0x000fe200078e780f */
[----:B------:R-:W-:Y:S01]  /*2c80*/  IMAD.MOV.U32 R6, RZ, RZ, 0x20 ;  /* 0x00000020ff067424 */ /* 0x000fe200078e00ff */
[----:B------:R-:W-:Y:S01]  /*2c90*/  SHF.R.U32.HI R12, RZ, 0x1, R14 ;  /* 0x00000001ff0c7819 */ /* 0x000fe2000001160e */
[----:B------:R-:W-:Y:S01]  /*2ca0*/  STL [R1+0x4], R10 ;  /* 0x0000040a01007387 */ /* 0x000fe20000100800 */
[----:B------:R-:W-:Y:S01]  /*2cb0*/  VIADD R3, R10, 0x12000 ;  /* 0x000120000a037836 */ /* 0x000fe20000000000 */
[----:B------:R-:W-:Y:S01]  /*2cc0*/  LOP3.LUT P1, RZ, R14, 0x2, RZ, 0xc0, !PT ;  /* 0x000000020eff7812 */ /* 0x000fe2000782c0ff */
[----:B------:R-:W-:Y:S01]  /*2cd0*/  IMAD.U32 R7, RZ, RZ, UR48 ;  /* 0x00000030ff077e24 */ /* 0x000fe2000f8e00ff */
[----:B------:R-:W-:Y:S01]  /*2ce0*/  STL [R1+0x8], R8 ;  /* 0x0000080801007387 */ /* 0x000fe20000100800 */
[----:B------:R-:W-:Y:S01]  /*2cf0*/  LOP3.LUT R2, R2, 0x200, R4, 0xf8, !PT ;  /* 0x0000020002027812 */ /* 0x000fe200078ef804 */
[----:B------:R-:W-:Y:S01]  /*2d00*/  VIADD R232, R10, 0x12040 ;  /* 0x000120400ae87836 */ /* 0x000fe20000000000 */
[----:B------:R-:W-:Y:S01]  /*2d10*/  LOP3.LUT R13, R4, 0x200, RZ, 0xc0, !PT ;  /* 0x00000200040d7812 */ /* 0x000fe200078ec0ff */
[----:B------:R-:W4:Y:S01]  /*2d20*/  LDSM.16.M88.4 R156, [R8+0x12000] ;  /* 0x01200000089c783b */ /* 0x000f220000000200 */
[----:B------:R-:W-:-:S03]  /*2d30*/  SEL R16, R5, 0xffffffc0, !P0 ;  /* 0xffffffc005107807 */ /* 0x000fc60004000000 */
[----:B------:R-:W1:Y:S01]  /*2d40*/  LDSM.16.M88.4 R160, [R8+0x12800] ;  /* 0x0128000008a0783b */ /* 0x000e620000000200 */
[----:B------:R-:W-:-:S03]  /*2d50*/  @P2 VIADD R232, R3, 0xffffffc0 ;  /* 0xffffffc003e82836 */ /* 0x000fc60000000000 */
[----:B------:R-:W1:Y:S01]  /*2d60*/  LDSM.16.M88.4 R188, [R8+0x14000] ;  /* 0x0140000008bc783b */ /* 0x000e620000000200 */
[----:B------:R-:W-:-:S03]  /*2d70*/  SEL R5, R6, 0xffffffe0, !P1 ;  /* 0xffffffe006057807 */ /* 0x000fc60004800000 */
[----:B------:R-:W1:Y:S04]  /*2d80*/  LDSM.16.M88.4 R192, [R8+0x14800] ;  /* 0x0148000008c0783b */ /* 0x000e680000000200 */
[----:B------:R-:W1:Y:S04]  /*2d90*/  LDSM.16.M88.4 R220, [R8+0x16000] ;  /* 0x0160000008dc783b */ /* 0x000e680000000200 */
[----:B------:R5:W1:Y:S01]  /*2da0*/  LDSM.16.M88.4 R224, [R8+0x16800] ;  /* 0x0168000008e0783b */ /* 0x000a620000000200 */
[----:B------:R-:W-:Y:S01]  /*2db0*/  IADD3 R5, PT, PT, R7, UR37, R68 ;  /* 0x0000002507057c10 */ /* 0x000fe2000fffe044 */
[----:B------:R-:W-:-:S02]  /*2dc0*/  IMAD.IADD R240, R0, 0x1, R232 ;  /* 0x0000000100f07824 */ /* 0x000fc400078e02e8 */
[----:B------:R2:W-:Y:S01]  /*2dd0*/  STL [R1+0x24], R2 ;  /* 0x0000240201007387 */ /* 0x0005e20000100800 */
[----:B------:R-:W-:Y:S02]  /*2de0*/  IMAD.MOV.U32 R3, RZ, RZ, 0x40 ;  /* 0x00000040ff037424 */ /* 0x000fe400078e00ff */
[----:B------:R-:W-:Y:S01]  /*2df0*/  VIADD R5, R5, -UR46 ;  /* 0x8000002e05057c36 */ /* 0x000fe20008000000 */
[----:B------:R-:W-:Y:S01]  /*2e00*/  LOP3.LUT R6, R13, 0xc00, R11, 0xf8, !PT ;  /* 0x00000c000d067812 */ /* 0x000fe200078ef80b */
[----:B------:R-:W1:Y:S01]  /*2e10*/  LDSM.16.M88.4 R164, [R232] ;  /* 0x00000000e8a4783b */ /* 0x000e620000000200 */
[----:B------:R-:W-:-:S03]  /*2e20*/  SEL R3, R3, 0xffffffc0, !P2 ;  /* 0xffffffc003037807 */ /* 0x000fc60005000000 */
[----:B------:R-:W1:Y:S01]  /*2e30*/  LDSM.16.M88.4 R168, [R232+0x800] ;  /* 0x00080000e8a8783b */ /* 0x000e620000000200 */
[----:B------:R-:W-:-:S03]  /*2e40*/  LEA R252, R252, UR6, 0x1 ;  /* 0x00000006fcfc7c11 */ /* 0x000fc6000f8e08ff */
[----:B------:R-:W1:Y:S04]  /*2e50*/  LDSM.16.M88.4 R196, [R232+0x2000] ;  /* 0x00200000e8c4783b */ /* 0x000e680000000200 */
[----:B------:R-:W1:Y:S01]  /*2e60*/  LDSM.16.M88.4 R200, [R232+0x2800] ;  /* 0x00280000e8c8783b */ /* 0x000e620000000200 */
[----:B-----5:R-:W-:Y:S02]  /*2e70*/  LOP3.LUT R8, R4, 0x1c0, RZ, 0xc0, !PT ;  /* 0x000001c004087812 */ /* 0x020fe400078ec0ff */
[----:B------:R-:W-:Y:S01]  /*2e80*/  LOP3.LUT R4, R12, 0x10, RZ, 0xc0, !PT ;  /* 0x000000100c047812 */ /* 0x000fe200078ec0ff */
[----:B------:R-:W1:Y:S01]  /*2e90*/  LDSM.16.M88.4 R228, [R232+0x4000] ;  /* 0x00400000e8e4783b */ /* 0x000e620000000200 */
[----:B--2---:R-:W-:-:S03]  /*2ea0*/  LOP3.LUT R2, R8, 0x38, R15, 0xf8, !PT ;  /* 0x0000003808027812 */ /* 0x004fc600078ef80f */
[----:B------:R-:W2:Y:S01]  /*2eb0*/  LDSM.16.M88.4 R172, [R240] ;  /* 0x00000000f0ac783b */ /* 0x000ea20000000200 */
[----:B------:R-:W-:Y:S02]  /*2ec0*/  LOP3.LUT R4, R4, 0x8, R14, 0xf8, !PT ;  /* 0x0000000804047812 */ /* 0x000fe400078ef80e */
[----:B------:R-:W-:Y:S01]  /*2ed0*/  SEL R8, R9, 0xfffffff0, !P0 ;  /* 0xfffffff009087807 */ /* 0x000fe20004000000 */
[----:B------:R-:W1:Y:S01]  /*2ee0*/  LDSM.16.M88.4 R176, [R240+0x800] ;  /* 0x00080000f0b0783b */ /* 0x000e620000000200 */
[----:B------:R-:W-:Y:S02]  /*2ef0*/  LOP3.LUT R4, R4, R2, RZ, 0x3c, !PT ;  /* 0x0000000204047212 */ /* 0x000fe400078e3cff */
[----:B------:R-:W-:Y:S01]  /*2f00*/  LOP3.LUT R7, R2, 0x8, R12, 0x78, !PT ;  /* 0x0000000802077812 */ /* 0x000fe200078e780c */
[----:B------:R-:W1:Y:S01]  /*2f10*/  LDSM.16.M88.4 R204, [R240+0x2000] ;  /* 0x00200000f0cc783b */ /* 0x000e620000000200 */
[----:B------:R-:W-:-:S03]  /*2f20*/  LOP3.LUT R2, R4, 0x200, R11, 0xf8, !PT ;  /* 0x0000020004027812 */ /* 0x000fc600078ef80b */
[----:B------:R-:W1:Y:S04]  /*2f30*/  LDSM.16.M88.4 R208, [R240+0x2800] ;  /* 0x00280000f0d0783b */ /* 0x000e680000000200 */
[----:B------:R-:W1:Y:S04]  /*2f40*/  LDSM.16.M88.4 R236, [R240+0x4000] ;  /* 0x00400000f0ec783b */ /* 0x000e680000000200 */
[----:B------:R-:W-:Y:S04]  /*2f50*/  STL [R1+0x20], R16 ;  /* 0x0000201001007387 */ /* 0x000fe80000100800 */
[----:B------:R-:W1:Y:S04]  /*2f60*/  LDSM.16.M88.4 R232, [R232+0x4800] ;  /* 0x00480000e8e8783b */ /* 0x000e680000000200 */
[----:B------:R-:W1:Y:S04]  /*2f70*/  LDSM.16.M88.4 R240, [R240+0x4800] ;  /* 0x00480000f0f0783b */ /* 0x000e680000000200 */
[----:B------:R-:W1:Y:S04]  /*2f80*/  LDSM.16.M88.4 R184, [R10+0x14800] ;  /* 0x014800000ab8783b */ /* 0x000e680000000200 */
[----:B------:R-:W1:Y:S04]  /*2f90*/  LDSM.16.M88.4 R212, [R10+0x16000] ;  /* 0x016000000ad4783b */ /* 0x000e680000000200 */
[----:B------:R-:W1:Y:S04]  /*2fa0*/  LDSM.16.M88.4 R216, [R10+0x16800] ;  /* 0x016800000ad8783b */ /* 0x000e680000000200 */
[----:B------:R-:W-:Y:S04]  /*2fb0*/  STL [R1+0x54], R8 ;  /* 0x0000540801007387 */ /* 0x000fe80000100800 */
[----:B------:R5:W-:Y:S01]  /*2fc0*/  STL [R1+0x30], R5 ;  /* 0x0000300501007387 */ /* 0x000be20000100800 */
[----:B------:R-:W-:-:S03]  /*2fd0*/  IMAD.IADD R4, R10, 0x1, R3 ;  /* 0x000000010a047824 */ /* 0x000fc600078e0203 */
[----:B------:R3:W-:Y:S01]  /*2fe0*/  STL [R1+0x1c], R2 ;  /* 0x00001c0201007387 */ /* 0x0007e20000100800 */
[----:B-----5:R-:W-:Y:S01]  /*2ff0*/  LOP3.LUT R5, R6, R7, RZ, 0xfc, !PT ;  /* 0x0000000706057212 */ /* 0x020fe200078efcff */
[----:B---3--:R-:W-:-:S04]  /*3000*/  IMAD.IADD R2, R3, 0x1, R252 ;  /* 0x0000000103027824 */ /* 0x008fc800078e02fc */
[----:B------:R3:W-:Y:S01]  /*3010*/  STL [R1+0x58], R5 ;  /* 0x0000580501007387 */ /* 0x0007e20000100800 */
[----:B------:R-:W-:-:S03]  /*3020*/  IMAD.IADD R3, R0, 0x1, R4 ;  /* 0x0000000100037824 */ /* 0x000fc600078e0204 */
[----:B------:R1:W-:Y:S01]  /*3030*/  STL [R1+0xc], R4 ;  /* 0x00000c0401007387 */ /* 0x0003e20000100800 */
[C---:B---3--:R-:W-:Y:S02]  /*3040*/  IMAD.IADD R5, R0.reuse, 0x1, R252 ;  /* 0x0000000100057824 */ /* 0x048fe400078e02fc */
[----:B------:R-:W-:-:S03]  /*3050*/  IMAD.IADD R0, R0, 0x1, R2 ;  /* 0x0000000100007824 */ /* 0x000fc600078e0202 */
[----:B------:R3:W-:Y:S04]  /*3060*/  STL [R1], R5 ;  /* 0x0000000501007387 */ /* 0x0007e80000100800 */
[----:B------:R3:W-:Y:S04]  /*3070*/  STL [R1+0x14], R2 ;  /* 0x0000140201007387 */ /* 0x0007e80000100800 */
[----:B------:R3:W-:Y:S04]  /*3080*/  STL [R1+0x10], R3 ;  /* 0x0000100301007387 */ /* 0x0007e80000100800 */
[----:B------:R3:W-:Y:S01]  /*3090*/  STL [R1+0x18], R0 ;  /* 0x0000180001007387 */ /* 0x0007e20000100800 */
[----:B------:R-:W-:-:S02]  /*30a0*/  CS2R R26, SRZ ;  /* 0x00000000001a7805 */ /* 0x000fc4000001ff00 */
[----:B------:R-:W-:Y:S02]  /*30b0*/  CS2R R24, SRZ ;  /* 0x0000000000187805 */ /* 0x000fe4000001ff00 */
[----:B-12-4-:R-:W-:-:S13]  /*30c0*/  LOP3.LUT P2, RZ, R14, 0x8, RZ, 0xc0, !PT ;  /* 0x000000080eff7812 */ /* 0x016fda000784c0ff */
.L_x_543:
[----:B------:R-:W2:Y:S01]  /*30d0*/  LDL R249, [R1+0x4] ;  /* 0x0000040001f97983 */ /* 0x000ea20000100800 */
[----:B------:R-:W-:Y:S01]  /*30e0*/  UIADD3 UR48, UPT, UPT, UR48, -0x40, URZ ;  /* 0xffffffc030307890 */ /* 0x000fe2000fffe0ff */
[----:B------:R-:W-:Y:S01]  /*30f0*/  MOV R244, UR20 ;  /* 0x0000001400f47c02 */ /* 0x000fe20008000f00 */
[----:B------:R-:W-:Y:S02]  /*3100*/  UIADD3 UR47, UPT, UPT, UR47, -0x1, URZ ;  /* 0xffffffff2f2f7890 */ /* 0x000fe4000fffe0ff */
[----:B------:R-:W4:Y:S01]  /*3110*/  LDL.LU R248, [R1] ;  /* 0x0000000001f87983 */ /* 0x000f220000300800 */
[----:B------:R-:W-:Y:S01]  /*3120*/  UISETP.GE.AND UP0, UPT, UR48, UR53, UPT ;  /* 0x000000353000728c */ /* 0x000fe2000bf06270 */
[----:B------:R-:W-:Y:S03]  /*3130*/  MOV R245, UR19 ;  /* 0x0000001300f57c02 */ /* 0x000fe60008000f00 */
[----:B------:R-:W4:Y:S01]  /*3140*/  LDL R247, [R1+0x8] ;  /* 0x0000080001f77983 */ /* 0x000f220000100800 */
[----:B------:R-:W-:Y:S04]  /*3150*/  UISETP.LT.AND UP0, UPT, UR34, UR37, UP0 ;  /* 0x000000252200728c */ /* 0x000fe80008701270 */
[----:B------:R-:W4:Y:S02]  /*3160*/  LDL R246, [R1+0x14] ;  /* 0x0000140001f67983 */ /* 0x000f240000100800 */
[----:B------:R-:W-:Y:S03]  /*3170*/  PLOP3.LUT P1, PT, PT, PT, UP0, 0x80, 0x8 ;  /* 0x000000000008781c */ /* 0x000fe60003f2f008 */
[----:B---3--:R-:W3:Y:S01]  /*3180*/  LDL R3, [R1+0xc] ;  /* 0x00000c0001037983 */ /* 0x008ee20000100800 */
[----:B------:R-:W-:Y:S04]  /*3190*/  UISETP.GT.AND UP0, UPT, UR47, UR51, UPT ;  /* 0x000000332f00728c */ /* 0x000fe8000bf04270 */
[----:B------:R-:W3:Y:S05]  /*31a0*/  LDL R2, [R1+0x18] ;  /* 0x0000180001027983 */ /* 0x000eea0000100800 */
[----:B-1----:R-:W3:Y:S05]  /*31b0*/  LDL R0, [R1+0x10] ;  /* 0x0000100001007983 */ /* 0x002eea0000100800 */
        /* <DEDUP_REMOVED lines=23> */
[----:B----4-:R-:W-:Y:S05]  /*3330*/  LDSM.16.M88.4 R72, [R248] ;  /* 0x00000000f848783b */ /* 0x010fea0000000200 */
[----:B------:R-:W4:Y:S05]  /*3340*/  LDSM.16.M88.4 R76, [R247+0xc000] ;  /* 0x00c00000f74c783b */ /* 0x000f2a0000000200 */
[----:B------:R-:W4:Y:S05]  /*3350*/  LDSM.16.M88.4 R80, [R247+0xc800] ;  /* 0x00c80000f750783b */ /* 0x000f2a0000000200 */
[----:B------:R-:W-:Y:S05]  /*3360*/  LDSM.16.M88.4 R84, [R246] ;  /* 0x00000000f654783b */ /* 0x000fea0000000200 */
[----:B---3--:R-:W3:Y:S05]  /*3370*/  LDSM.16.M88.4 R88, [R3+0xc000] ;  /* 0x00c000000358783b */ /* 0x008eea0000000200 */
[----:B------:R-:W-:Y:S01]  /*3380*/  LDSM.16.M88.4 R92, [R2] ;  /* 0x00000000025c783b */ /* 0x000fe20000000200 */
[C---:B-1----:R-:W-:Y:S04]  /*3390*/  HMMA.16816.F32.BF16 R4, R16.reuse, R8, RZ ;  /* 0x000000081004723c */ /* 0x042fe800000418ff */
[----:B------:R-:W-:Y:S04]  /*33a0*/  LDSM.16.M88.4 R96, [R0+0xc000] ;  /* 0x00c000000060783b */ /* 0x000fe80000000200 */
[C---:B------:R-:W-:Y:S08]  /*33b0*/  HMMA.16816.F32.BF16 R8, R16.reuse, R10, RZ ;  /* 0x0000000a1008723c */ /* 0x040ff000000418ff */
[C---:B--2---:R-:W-:Y:S08]  /*33c0*/  HMMA.16816.F32.BF16 R12, R16.reuse, R68, RZ ;  /* 0x00000044100c723c */ /* 0x044ff000000418ff */
[----:B------:R-:W-:Y:S01]  /*33d0*/  HMMA.16816.F32.BF16 R16, R16, R70, RZ ;  /* 0x000000461010723c */ /* 0x000fe200000418ff */
[----:B------:R-:W1:Y:S07]  /*33e0*/  LDSM.16.M88.4 R68, [R3+0xc800] ;  /* 0x00c800000344783b */ /* 0x000e6e0000000200 */
[C---:B----4-:R-:W-:Y:S08]  /*33f0*/  HMMA.16816.F32.BF16 R4, R72.reuse, R76, R4 ;  /* 0x0000004c4804723c */ /* 0x050ff00000041804 */
[C---:B------:R-:W-:Y:S01]  /*3400*/  HMMA.16816.F32.BF16 R8, R72.reuse, R78, R8 ;  /* 0x0000004e4808723c */ /* 0x040fe20000041808 */
[----:B------:R-:W-:Y:S07]  /*3410*/  LDSM.16.M88.4 R76, [R252+0x2000] ;  /* 0x00200000fc4c783b */ /* 0x000fee0000000200 */
[C---:B------:R-:W-:Y:S08]  /*3420*/  HMMA.16816.F32.BF16 R12, R72.reuse, R80, R12 ;  /* 0x00000050480c723c */ /* 0x040ff0000004180c */
        /* <DEDUP_REMOVED lines=25> */
[C---:B------:R-:W-:Y:S01]  /*35c0*/  HMMA.16816.F32.BF16 R8, R84.reuse, R90, R8 ;  /* 0x0000005a5408723c */ /* 0x040fe20000041808 */
[----:B------:R-:W-:Y:S07]  /*35d0*/  LDSM.16.M88.4 R88, [R249+0x10000] ;  /* 0x01000000f958783b */ /* 0x000fee0000000200 */
[C---:B--2---:R-:W-:Y:S08]  /*35e0*/  HMMA.16816.F32.BF16 R12, R84.reuse, R72, R12 ;  /* 0x00000048540c723c */ /* 0x044ff0000004180c */
        /* <DEDUP_REMOVED lines=10> */
[C---:B----4-:R-:W-:Y:S08]  /*3690*/  HMMA.16816.F32.BF16 R4, R76.reuse, R80, R4 ;  /* 0x000000504c04723c */ /* 0x050ff00000041804 */
        /* <DEDUP_REMOVED lines=11> */
[----:B------:R1:W3:Y:S05]  /*3750*/  LDSM.16.M88.4 R68, [R3+0x10800] ;  /* 0x010800000344783b */ /* 0x0002ea0000000200 */
[----:B------:R4:W3:Y:S02]  /*3760*/  LDSM.16.M88.4 R84, [R2+0x4000] ;  /* 0x004000000254783b */ /* 0x0008e40000000200 */
[C---:B------:R-:W-:Y:S08]  /*3770*/  HMMA.16816.F32.BF16 R4, R92.reuse, R96, R4 ;  /* 0x000000605c04723c */ /* 0x040ff00000041804 */
[C---:B------:R-:W-:Y:S08]  /*3780*/  HMMA.16816.F32.BF16 R8, R92.reuse, R98, R8 ;  /* 0x000000625c08723c */ /* 0x040ff00000041808 */
[C---:B--2---:R-:W-:Y:S01]  /*3790*/  HMMA.16816.F32.BF16 R12, R92.reuse, R72, R12 ;  /* 0x000000485c0c723c */ /* 0x044fe2000004180c */
[----:B-1----:R-:W2:Y:S02]  /*37a0*/  LDL R3, [R1+0x50] ;  /* 0x0000500001037983 */ /* 0x002ea40000100800 */
[C---:B------:R-:W-:Y:S02]  /*37b0*/  SHF.L.U32 R72, R110.reuse, 0x1, RZ ;  /* 0x000000016e487819 */ /* 0x040fe400000006ff */
[----:B------:R-:W-:Y:S01]  /*37c0*/  SHF.R.U32.HI R73, RZ, 0x2, R110 ;  /* 0x00000002ff497819 */ /* 0x000fe2000001166e */
[----:B------:R-:W-:Y:S01]  /*37d0*/  IMAD.SHL.U32 R110, R110, 0x10, RZ ;  /* 0x000000106e6e7824 */ /* 0x000fe200078e00ff */
[----:B----4-:R-:W-:Y:S01]  /*37e0*/  @!P1 LOP3.LUT R2, R72, 0x6, RZ, 0xc0, !PT ;  /* 0x0000000648029812 */ /* 0x010fe200078ec0ff */
[----:B------:R-:W-:Y:S01]  /*37f0*/  HMMA.16816.F32.BF16 R16, R92, R74, R16 ;  /* 0x0000004a5c10723c */ /* 0x000fe20000041810 */
[----:B------:R-:W4:Y:S02]  /*3800*/  LDL R75, [R1+0x30] ;  /* 0x00003000014b7983 */ /* 0x000f240000100800 */
[--C-:B------:R-:W-:Y:S03]  /*3810*/  @!P1 LOP3.LUT R2, R2, 0xe0, R73.reuse, 0xf8, !PT ;  /* 0x000000e002029812 */ /* 0x100fe600078ef849 */
[----:B------:R-:W4:Y:S01]  /*3820*/  LDL R74, [R1+0x4c] ;  /* 0x00004c00014a7983 */ /* 0x000f220000100800 */
[----:B------:R-:W-:Y:S01]  /*3830*/  LOP3.LUT R110, R110, 0x1c0, RZ, 0xc0, !PT ;  /* 0x000001c06e6e7812 */ /* 0x000fe200078ec0ff */
[C---:B------:R-:W-:Y:S08]  /*3840*/  HMMA.16816.F32.BF16 R4, R76.reuse, R80, R4 ;  /* 0x000000504c04723c */ /* 0x040ff00000041804 */
[C---:B------:R-:W-:Y:S08]  /*3850*/  HMMA.16816.F32.BF16 R8, R76.reuse, R82, R8 ;  /* 0x000000524c08723c */ /* 0x040ff00000041808 */
[C---:B---3--:R-:W-:Y:S08]  /*3860*/  HMMA.16816.F32.BF16 R12, R76.reuse, R68, R12 ;  /* 0x000000444c0c723c */ /* 0x048ff0000004180c */
[----:B------:R-:W-:Y:S01]  /*3870*/  HMMA.16816.F32.BF16 R16, R76, R70, R16 ;  /* 0x000000464c10723c */ /* 0x000fe20000041810 */
[----:B------:R1:W3:Y:S01]  /*3880*/  LDSM.16.M88.4 R68, [R0+0x10800] ;  /* 0x010800000044783b */ /* 0x0002e20000000200 */
[----:B------:R-:W-:Y:S06]  /*3890*/  MOV R76, 0x3f ;  /* 0x0000003f004c7802 */ /* 0x000fec0000000f00 */
[C---:B------:R-:W-:Y:S08]  /*38a0*/  HMMA.16816.F32.BF16 R4, R84.reuse, R88, R4 ;  /* 0x000000585404723c */ /* 0x040ff00000041804 */
[C---:B------:R-:W-:Y:S01]  /*38b0*/  HMMA.16816.F32.BF16 R8, R84.reuse, R90, R8 ;  /* 0x0000005a5408723c */ /* 0x040fe20000041808 */
[----:B-1----:R-:W-:Y:S10]  /*38c0*/  MOV R0, UR40 ;  /* 0x0000002800007c02 */ /* 0x002ff40008000f00 */
[----:B------:R-:W-:Y:S01]  /*38d0*/  FMUL.FTZ R5, R5, UR10 ;  /* 0x0000000a05057c20 */ /* 0x000fe20008410000 */
[----:B------:R-:W-:Y:S01]  /*38e0*/  FMUL.FTZ R4, R4, UR10 ;  /* 0x0000000a04047c20 */ /* 0x000fe20008410000 */
[----:B------:R-:W-:Y:S01]  /*38f0*/  @!P1 LEA R0, R0, R2, 0x6 ;  /* 0x0000000200009211 */ /* 0x000fe200078e30ff */
[----:B------:R-:W-:Y:S01]  /*3900*/  FMUL.FTZ R7, R7, UR10 ;  /* 0x0000000a07077c20 */ /* 0x000fe20008410000 */
[----:B------:R-:W-:Y:S01]  /*3910*/  MUFU.TANH R91, R5 ;  /* 0x00000005005b7308 */ /* 0x000fe20000002400 */
[----:B------:R-:W-:Y:S03]  /*3920*/  FMUL.FTZ R6, R6, UR10 ;  /* 0x0000000a06067c20 */ /* 0x000fe60008410000 */
[----:B------:R-:W-:Y:S01]  /*3930*/  FMUL.FTZ R10, R10, UR10 ;  /* 0x0000000a0a0a7c20 */ /* 0x000fe20008410000 */
[----:B------:R-:W-:Y:S01]  /*3940*/  FMUL.FTZ R11, R11, UR10 ;  /* 0x0000000a0b0b7c20 */ /* 0x000fe20008410000 */
[----:B------:R-:W-:Y:S01]  /*3950*/  FMUL.FTZ R8, R8, UR10 ;  /* 0x0000000a08087c20 */ /* 0x000fe20008410000 */
[----:B------:R-:W-:Y:S03]  /*3960*/  FMUL.FTZ R9, R9, UR10 ;  /* 0x0000000a09097c20 */ /* 0x000fe60008410000 */
[----:B------:R1:W-:Y:S01]  /*3970*/  MUFU.TANH R97, R7 ;  /* 0x0000000700617308 */ /* 0x0003e20000002400 */
[C---:B---3--:R-:W-:Y:S09]  /*3980*/  HMMA.16816.F32.BF16 R12, R84.reuse, R68, R12 ;  /* 0x00000044540c723c */ /* 0x048ff2000004180c */
[----:B------:R-:W3:Y:S01]  /*3990*/  MUFU.TANH R92, R4 ;  /* 0x00000004005c7308 */ /* 0x000ee20000002400 */
[----:B------:R-:W-:Y:S09]  /*39a0*/  HMMA.16816.F32.BF16 R16, R84, R70, R16 ;  /* 0x000000465410723c */ /* 0x000ff20000041810 */
[----:B------:R3:W3:Y:S01]  /*39b0*/  MUFU.TANH R98, R6 ;  /* 0x0000000600627308 */ /* 0x0006e20000002400 */
[----:B-1----:R-:W-:Y:S01]  /*39c0*/  @!P1 IADD3 R7, PT, PT, R0, 0x1, RZ ;  /* 0x0000000100079810 */ /* 0x002fe20007ffe0ff */
[----:B------:R-:W-:Y:S01]  /*39d0*/  FMUL.FTZ R14, R14, UR10 ;  /* 0x0000000a0e0e7c20 */ /* 0x000fe20008410000 */
[----:B------:R-:W-:Y:S01]  /*39e0*/  FMUL.FTZ R12, R12, UR10 ;  /* 0x0000000a0c0c7c20 */ /* 0x000fe20008410000 */
[----:B------:R-:W-:Y:S06]  /*39f0*/  FMUL.FTZ R13, R13, UR10 ;  /* 0x0000000a0d0d7c20 */ /* 0x000fec0008410000 */
[----:B------:R1:W4:Y:S01]  /*3a00*/  MUFU.TANH R90, R8 ;  /* 0x00000008005a7308 */ /* 0x0003220000002400 */
[----:B---3--:R-:W-:Y:S02]  /*3a10*/  IMAD.MOV.U32 R2, RZ, RZ, R92 ;  /* 0x000000ffff027224 */ /* 0x008fe400078e005c */
[----:B------:R-:W-:Y:S01]  /*3a20*/  FMUL.FTZ R15, R15, UR10 ;  /* 0x0000000a0f0f7c20 */ /* 0x000fe20008410000 */
[----:B------:R-:W-:Y:S01]  /*3a30*/  FMUL.FTZ R16, R16, UR10 ;  /* 0x0000000a10107c20 */ /* 0x000fe20008410000 */
[----:B------:R-:W-:Y:S01]  /*3a40*/  FMUL.FTZ R17, R17, UR10 ;  /* 0x0000000a11117c20 */ /* 0x000fe20008410000 */
[----:B------:R-:W-:Y:S04]  /*3a50*/  FMUL.FTZ R18, R18, UR10 ;  /* 0x0000000a12127c20 */ /* 0x000fe80008410000 */
[----:B------:R3:W-:Y:S01]  /*3a60*/  MUFU.TANH R96, R14 ;  /* 0x0000000e00607308 */ /* 0x0007e20000002400 */
[----:B------:R-:W-:Y:S01]  /*3a70*/  MOV R6, R91 ;  /* 0x0000005b00067202 */ /* 0x000fe20000000f00 */
[----:B------:R-:W-:Y:S08]  /*3a80*/  FMUL.FTZ R19, R19, UR10 ;  /* 0x0000000a13137c20 */ /* 0x000ff00008410000 */
[----:B------:R-:W4:Y:S01]  /*3a90*/  MUFU.TANH R89, R9 ;  /* 0x0000000900597308 */ /* 0x000f220000002400 */
[----:B-1----:R-:W-:Y:S09]  /*3aa0*/  MOV R8, R98 ;  /* 0x0000006200087202 */ /* 0x002ff20000000f00 */
[----:B------:R1:W4:Y:S01]  /*3ab0*/  MUFU.TANH R99, R10 ;  /* 0x0000000a00637308 */ /* 0x0003220000002400 */
[----:B---3--:R-:W3:Y:S09]  /*3ac0*/  LDL R14, [R1+0x48] ;  /* 0x00004800010e7983 */ /* 0x008ef20000100800 */
[----:B------:R1:W4:Y:S10]  /*3ad0*/  MUFU.TANH R246, R11 ;  /* 0x0000000b00f67308 */ /* 0x0003340000002400 */
[----:B------:R1:W-:Y:S02]  /*3ae0*/  MUFU.TANH R88, R12 ;  /* 0x0000000c00587308 */ /* 0x0003e40000002400 */
[----:B-1----:R-:W3:Y:S08]  /*3af0*/  LDL R10, [R1+0x58] ;  /* 0x00005800010a7983 */ /* 0x002ef00000100800 */
[----:B------:R1:W4:Y:S01]  /*3b00*/  MUFU.TANH R87, R13 ;  /* 0x0000000d00577308 */ /* 0x0003220000002400 */
[----:B------:R-:W3:Y:S09]  /*3b10*/  LDL R11, [R1+0x54] ;  /* 0x00005400010b7983 */ /* 0x000ef20000100800 */
[----:B------:R-:W3:Y:S01]  /*3b20*/  MUFU.TANH R95, R15 ;  /* 0x0000000f005f7308 */ /* 0x000ee20000002400 */
        /* <DEDUP_REMOVED lines=14> */
[C---:B----4-:R-:W-:Y:S02]  /*3c10*/  @!P1 VIADDMNMX R5, R75.reuse, -R76, UR37, PT ;  /* 0x000000254b059e46 */ /* 0x050fe4000b80094c */
        /* <DEDUP_REMOVED lines=18> */
[----:B----4-:R-:W-:Y:S01]  /*3d40*/  MOV R6, R97 ;  /* 0x0000006100067202 */ /* 0x010fe20000000f00 */
        /* <DEDUP_REMOVED lines=11> */
[----:B----4-:R-:W-:Y:S02]  /*3e00*/  MOV R9, R89 ;  /* 0x0000005900097202 */ /* 0x010fe40000000f00 */
        /* <DEDUP_REMOVED lines=17> */
[----:B----4-:R-:W-:Y:S02]  /*3f20*/  MOV R9, R87 ;  /* 0x0000005700097202 */ /* 0x010fe40000000f00 */
[----:B--2---:R-:W-:Y:S02]  /*3f30*/  MOV R8, R88 ;  /* 0x0000005800087202 */ /* 0x004fe40000000f00 */
[----:B------:R-:W-:Y:S02]  /*3f40*/  @!P1 FSEL R8, R88, -INF , !P0 ;  /* 0xff80000058089808 */ /* 0x000fe40004000000 */
[----:B------:R-:W-:Y:S02]  /*3f50*/  @!P1 ISETP.GE.AND P0, PT, R6, R5, PT ;  /* 0x000000050600920c */ /* 0x000fe40003f06270 */
[----:B---3--:R-:W-:Y:S01]  /*3f60*/  LEA R252, R10, UR4, 0x1 ;  /* 0x000000040afc7c11 */ /* 0x008fe2000f8e08ff */
        /* <DEDUP_REMOVED lines=311> */
[-C--:B-1----:R-:W-:Y:S08]  /*52e0*/  HMMA.16816.F32.BF16 R52, R4, R76.reuse, R52 ;  /* 0x0000004c0434723c */ /* 0x082ff00000041834 */
        /* <DEDUP_REMOVED lines=47> */
.L_x_541:
        /* <DEDUP_REMOVED lines=358> */
.L_x_542:
        /* <DEDUP_REMOVED lines=186> */
.L_x_544:
        /* <DEDUP_REMOVED lines=12> */
.L_x_545:
[----:B------:R-:W2:Y:S01]  /*78a0*/  LDCU.64 UR8, c[0x0][0x5c8] ;  /* 0x0000b900ff0877ac */ /* 0x000ea20008000a00 */
[----:B------:R-:W-:-:S04]  /*78b0*/  UIADD3 UR14, UPT, UPT, UR44, UR45, URZ ;  /* 0x0000002d2c0e7290 */ /* 0x000fc8000fffe0ff */
[----:B--2---:R-:W-:Y:S02]  /*78c0*/  UIMAD.WIDE.U32 UR22, UR14, UR8, URZ ;  /* 0x000000080e1672a5 */ /* 0x004fe4000f8e00ff */
[----:B------:R-:W-:-:S04]  /*78d0*/  UIMAD UR14, UR14, UR9, URZ ;  /* 0x000000090e0e72a4 */ /* 0x000fc8000f8e02ff */
[----:B------:R-:W-:-:S06]  /*78e0*/  UIADD3 UR14, UPT, UPT, UR23, UR14, URZ ;  /* 0x0000000e170e7290 */ /* 0x000fcc000fffe0ff */
[----:B-1----:R-:W-:-:S07]  /*78f0*/  MOV R23, UR14 ;  /* 0x0000000e00177c02 */ /* 0x002fce0008000f00 */
.L_x_546:
        /* <DEDUP_REMOVED lines=8> */
[----:B------:R-:W2:Y:S01]  /*7980*/  S2R R57, SR_TID.X ;  /* 0x0000000000397919 */ /* 0x000ea20000002100 */
[--C-:B------:R-:W-:Y:S01]  /*7990*/  LOP3.LUT R0, R0, 0x1e00, R251.reuse, 0xf8, !PT ;  /* 0x00001e0000007812 */ /* 0x100fe200078ef8fb */
[----:B------:R-:W-:Y:S01]  /*79a0*/  USHF.R.S32.HI UR17, URZ, 0x1f, UR16 ;  /* 0x0000001fff117899 */ /* 0x000fe20008011410 */
[----:B------:R-:W-:Y:S01]  /*79b0*/  BSSY.RECONVERGENT B0, `(.L_x_547) ;  /* 0x000002b000007945 */ /* 0x000fe20003800200 */
[----:B------:R-:W-:Y:S01]  /*79c0*/  IMAD.U32 R2, RZ, RZ, UR44 ;  /* 0x0000002cff027e24 */ /* 0x000fe2000f8e00ff */
[----:B------:R-:W-:Y:S01]  /*79d0*/  LEA R0, R0, UR4, 0x1 ;  /* 0x0000000400007c11 */ /* 0x000fe2000f8e08ff */
[----:B------:R-:W-:Y:S01]  /*79e0*/  UIMAD UR14, UR17, UR10, URZ ;  /* 0x0000000a110e72a4 */ /* 0x000fe2000f8e02ff */
[----:B------:R-:W3:Y:S01]  /*79f0*/  LDC.64 R58, c[0x0][0x5e0] ;  /* 0x00017800ff3a7b82 */ /* 0x000ee20000000a00 */
[----:B------:R-:W-:Y:S01]  /*7a00*/  UIADD3 UR37, UPT, UPT, -UR15, UR37, URZ ;  /* 0x000000250f257290 */ /* 0x000fe2000fffe1ff */
[----:B------:R-:W-:Y:S01]  /*7a10*/  LOP3.LUT R4, R2, 0x38, R251, 0xf8, !PT ;  /* 0x0000003802047812 */ /* 0x000fe200078ef8fb */
[----:B------:R-:W-:Y:S01]  /*7a20*/  UIMAD UR14, UR16, UR11, UR14 ;  /* 0x0000000b100e72a4 */ /* 0x000fe2000f8e020e */
[----:B------:R-:W-:-:S02]  /*7a30*/  IMAD.U32 R3, RZ, RZ, UR45 ;  /* 0x0000002dff037e24 */ /* 0x000fc4000f8e00ff */
[----:B------:R-:W-:Y:S01]  /*7a40*/  IADD3 R2, P0, PT, R4, UR20, RZ ;  /* 0x0000001404027c10 */ /* 0x000fe2000ff1e0ff */
[----:B------:R-:W-:Y:S01]  /*7a50*/  IMAD.U32 R56, RZ, RZ, UR8 ;  /* 0x00000008ff387e24 */ /* 0x000fe2000f8e00ff */
[----:B------:R-:W-:Y:S01]  /*7a60*/  ISETP.GE.AND P1, PT, R71, UR37, PT ;  /* 0x0000002547007c0c */ /* 0x000fe2000bf26270 */
[----:B------:R4:W3:Y:S01]  /*7a70*/  LDS.128 R28, [R0+0xd000] ;  /* 0x00d00000001c7984 */ /* 0x0008e20000000c00 */
[----:B------:R-:W-:Y:S01]  /*7a80*/  IMAD.U32 R4, RZ, RZ, UR14 ;  /* 0x0000000eff047e24 */ /* 0x000fe2000f8e00ff */
[----:B------:R-:W-:Y:S02]  /*7a90*/  ISETP.GE.AND P2, PT, R5, UR37, PT ;  /* 0x0000002505007c0c */ /* 0x000fe4000bf46270 */
[----:B------:R4:W3:Y:S02]  /*7aa0*/  LDS.128 R24, [R0+0xf000] ;  /* 0x00f0000000187984 */ /* 0x0008e40000000c00 */
[----:B------:R-:W-:Y:S02]  /*7ab0*/  IADD3.X R3, PT, PT, R3, UR18, R4, P0, !PT ;  /* 0x0000001203037c10 */ /* 0x000fe400087fe404 */
[----:B------:R4:W3:Y:S01]  /*7ac0*/  LDS.128 R40, [R0+0x12000] ;  /* 0x0120000000287984 */ /* 0x0008e20000000c00 */
[----:B------:R-:W-:Y:S01]  /*7ad0*/  IADD3 R21, P0, PT, R71, 0x20, RZ ;  /* 0x0000002047157810 */ /* 0x000fe20007f1e0ff */
[----:B-1----:R-:W-:-:S02]  /*7ae0*/  IMAD.WIDE.U32 R4, R6, UR25, R2 ;  /* 0x0000001906047c25 */ /* 0x002fc4000f8e0002 */
[----:B------:R4:W1:Y:S02]  /*7af0*/  LDS.128 R52, [R0+0x13000] ;  /* 0x0130000000347984 */ /* 0x0008640000000c00 */
[----:B------:R-:W-:Y:S02]  /*7b00*/  IMAD.X R22, RZ, RZ, RZ, P0 ;  /* 0x000000ffff167224 */ /* 0x000fe400000e06ff */
[----:B------:R4:W1:Y:S01]  /*7b10*/  LDS.128 R36, [R0+0x14000] ;  /* 0x0140000000247984 */ /* 0x0008620000000c00 */
[----:B--2---:R-:W-:Y:S02]  /*7b20*/  IMAD.SHL.U32 R57, R57, 0x8, RZ ;  /* 0x0000000839397824 */ /* 0x004fe400078e00ff */
[----:B------:R-:W-:Y:S01]  /*7b30*/  IMAD R20, R7, UR25, R5 ;  /* 0x0000001907147c24 */ /* 0x000fe2000f8e0205 */
[----:B------:R4:W2:Y:S02]  /*7b40*/  LDS.128 R48, [R0+0x15000] ;  /* 0x0150000000307984 */ /* 0x0008a40000000c00 */
[----:B------:R-:W-:-:S02]  /*7b50*/  LOP3.LUT R57, R57, 0x38, RZ, 0xc0, !PT ;  /* 0x0000003839397812 */ /* 0x000fc400078ec0ff */
[----:B------:R4:W1:Y:S04]  /*7b60*/  LDS.128 R32, [R0+0x16000] ;  /* 0x0160000000207984 */ /* 0x0008680000000c00 */
[----:B------:R4:W1:Y:S01]  /*7b70*/  LDS.128 R44, [R0+0x17000] ;  /* 0x01700000002c7984 */ /* 0x0008620000000c00 */
[----:B---3--:R-:W-:Y:S05]  /*7b80*/  @P1 BRA `(.L_x_548) ;  /* 0x0000000000341947 */ /* 0x008fea0003800000 */
[----:B------:R-:W3:Y:S01]  /*7b90*/  LDS.128 R12, [R0+0xe000] ;  /* 0x00e00000000c7984 */ /* 0x000ee20000000c00 */
[----:B------:R-:W5:Y:S01]  /*7ba0*/  LDCU.64 UR14, c[0x0][0x560] ;  /* 0x0000ac00ff0e77ac */ /* 0x000f620008000a00 */
[----:B------:R-:W-:Y:S02]  /*7bb0*/  MOV R2, R4 ;  /* 0x0000000400027202 */ /* 0x000fe40000000f00 */
[----:B------:R-:W4:Y:S01]  /*7bc0*/  LDS.128 R8, [R0+0xc000] ;  /* 0x00c0000000087984 */ /* 0x000f220000000c00 */
[----:B------:R-:W-:-:S03]  /*7bd0*/  MOV R3, R20 ;  /* 0x0000001400037202 */ /* 0x000fc60000000f00 */
[----:B------:R-:W2:Y:S01]  /*7be0*/  LDS.128 R16, [R0+0x10000] ;  /* 0x0100000000107984 */ /* 0x000ea20000000c00 */
[----:B------:R-:W-:-:S04]  /*7bf0*/  IMAD.WIDE.U32 R6, R71, UR10, R2 ;  /* 0x0000000a47067c25 */ /* 0x000fc8000f8e0002 */
[----:B------:R-:W-:Y:S01]  /*7c00*/  IMAD R3, R71, UR11, R7 ;  /* 0x0000000b47037c24 */ /* 0x000fe2000f8e0207 */
[----:B-----5:R-:W-:-:S04]  /*7c10*/  LEA R2, P0, R6, UR14, 0x1 ;  /* 0x0000000e06027c11 */ /* 0x020fc8000f8008ff */
[----:B------:R-:W-:-:S05]  /*7c20*/  LEA.HI.X R3, R6, UR15, R3, 0x1, P0 ;  /* 0x0000000f06037c11 */ /* 0x000fca00080f0c03 */
[----:B---3--:R3:W-:Y:S04]  /*7c30*/  STG.E.128 desc[UR38][R2.64+0x80], R12 ;  /* 0x0000800c02007986 */ /* 0x0087e8000c101d26 */
[----:B----4-:R3:W-:Y:S04]  /*7c40*/  STG.E.128 desc[UR38][R2.64], R8 ;  /* 0x0000000802007986 */ /* 0x0107e8000c101d26 */
[----:B--2---:R3:W-:Y:S02]  /*7c50*/  STG.E.128 desc[UR38][R2.64+0x100], R16 ;  /* 0x0001001002007986 */ /* 0x0047e4000c101d26 */
.L_x_548:
[----:B------:R-:W-:Y:S05]  /*7c60*/  BSYNC.RECONVERGENT B0 ;  /* 0x0000000000007941 */ /* 0x000fea0003800200 */
.L_x_547:
[----:B---3--:R3:W1:Y:S01]  /*7c70*/  LDS.128 R8, [R0+0x11000] ;  /* 0x0110000000087984 */ /* 0x0086620000000c00 */
[----:B------:R-:W-:Y:S04]  /*7c80*/  BSSY.RECONVERGENT B0, `(.L_x_549) ;  /* 0x000000e000007945 */ /* 0x000fe80003800200 */
[----:B------:R-:W-:Y:S05]  /*7c90*/  @P2 BRA `(.L_x_550) ;  /* 0x0000000000302947 */ /* 0x000fea0003800000 */
[----:B------:R-:W5:Y:S01]  /*7ca0*/  LDCU.64 UR14, c[0x0][0x560] ;  /* 0x0000ac00ff0e77ac */ /* 0x000f620008000a00 */
[----:B------:R-:W-:Y:S01]  /*7cb0*/  MOV R2, R4 ;  /* 0x0000000400027202 */ /* 0x000fe20000000f00 */
[----:B---34-:R-:W-:Y:S01]  /*7cc0*/  IMAD R0, R22, UR10, RZ ;  /* 0x0000000a16007c24 */ /* 0x018fe2000f8e02ff */
        /* <DEDUP_REMOVED lines=8> */
[----:B-1----:R3:W-:Y:S02]  /*7d50*/  STG.E.128 desc[UR38][R2.64+0x100], R8 ;  /* 0x0001000802007986 */ /* 0x0027e4000c101d26 */
.L_x_550:
[----:B------:R-:W-:Y:S05]  /*7d60*/  BSYNC.RECONVERGENT B0 ;  /* 0x0000000000007941 */ /* 0x000fea0003800200 */
.L_x_549:
        /* <DEDUP_REMOVED lines=9> */
[----:B----4-:R-:W-:Y:S01]  /*7e00*/  IMAD R0, R59, UR25, R5 ;  /* 0x000000193b007c24 */ /* 0x010fe2000f8e0205 */
[----:B------:R-:W-:Y:S06]  /*7e10*/  @P1 BRA `(.L_x_552) ;  /* 0x0000000000281947 */ /* 0x000fec0003800000 */
[----:B------:R-:W3:Y:S01]  /*7e20*/  LDCU.64 UR10, c[0x0][0x568] ;  /* 0x0000ad00ff0a77ac */ /* 0x000ee20008000a00 */
[----:B------:R-:W-:Y:S02]  /*7e30*/  MOV R2, R4 ;  /* 0x0000000400027202 */ /* 0x000fe40000000f00 */
[----:B------:R-:W-:-:S03]  /*7e40*/  MOV R3, R0 ;  /* 0x0000000000037202 */ /* 0x000fc60000000f00 */
[----:B------:R-:W-:-:S04]  /*7e50*/  IMAD.WIDE.U32 R6, R71, UR8, R2 ;  /* 0x0000000847067c25 */ /* 0x000fc8000f8e0002 */
[----:B------:R-:W-:Y:S01]  /*7e60*/  IMAD R3, R71, UR9, R7 ;  /* 0x0000000947037c24 */ /* 0x000fe2000f8e0207 */
[----:B---3--:R-:W-:-:S04]  /*7e70*/  LEA R2, P0, R6, UR10, 0x1 ;  /* 0x0000000a06027c11 */ /* 0x008fc8000f8008ff */
[----:B------:R-:W-:-:S05]  /*7e80*/  LEA.HI.X R3, R6, UR11, R3, 0x1, P0 ;  /* 0x0000000b06037c11 */ /* 0x000fca00080f0c03 */
[----:B------:R3:W-:Y:S04]  /*7e90*/  STG.E.128 desc[UR38][R2.64], R40 ;  /* 0x0000002802007986 */ /* 0x0007e8000c101d26 */
[----:B-1----:R3:W-:Y:S04]  /*7ea0*/  STG.E.128 desc[UR38][R2.64+0x80], R36 ;  /* 0x0000802402007986 */ /* 0x0027e8000c101d26 */
[----:B------:R3:W-:Y:S02]  /*7eb0*/  STG.E.128 desc[UR38][R2.64+0x100], R32 ;  /* 0x0001002002007986 */ /* 0x0007e4000c101d26 */
.L_x_552:
[----:B------:R-:W-:Y:S05]  /*7ec0*/  BSYNC.RECONVERGENT B0 ;  /* 0x0000000000007941 */ /* 0x000fea0003800200 */
.L_x_551:
[----:B------:R-:W-:Y:S05]  /*7ed0*/  @P2 BRA `(.L_x_540) ;  /* 0x0000000000302947 */ /* 0x000fea0003800000 */
[----:B------:R-:W4:Y:S01]  /*7ee0*/  LDCU.64 UR10, c[0x0][0x568] ;  /* 0x0000ad00ff0a77ac */ /* 0x000f220008000a00 */
[----:B---3--:R-:W-:Y:S01]  /*7ef0*/  MOV R2, R4 ;  /* 0x0000000400027202 */ /* 0x008fe20000000f00 */
[----:B------:R-:W-:Y:S01]  /*7f00*/  IMAD R6, R22, UR8, RZ ;  /* 0x0000000816067c24 */ /* 0x000fe2000f8e02ff */
[----:B------:R-:W-:-:S03]  /*7f10*/  MOV R3, R0 ;  /* 0x0000000000037202 */ /* 0x000fc60000000f00 */
[C---:B------:R-:W-:Y:S02]  /*7f20*/  IMAD R0, R21.reuse, UR9, R6 ;  /* 0x0000000915007c24 */ /* 0x040fe4000f8e0206 */
[----:B------:R-:W-:-:S05]  /*7f30*/  IMAD.WIDE.U32 R4, R21, UR8, R2 ;  /* 0x0000000815047c25 */ /* 0x000fca000f8e0002 */
[----:B------:R-:W-:Y:S02]  /*7f40*/  IADD3 R0, PT, PT, R0, R5, RZ ;  /* 0x0000000500007210 */ /* 0x000fe40007ffe0ff */
[----:B----4-:R-:W-:-:S04]  /*7f50*/  LEA R2, P0, R4, UR10, 0x1 ;  /* 0x0000000a04027c11 */ /* 0x010fc8000f8008ff */
[----:B------:R-:W-:-:S05]  /*7f60*/  LEA.HI.X R3, R4, UR11, R0, 0x1, P0 ;  /* 0x0000000b04037c11 */ /* 0x000fca00080f0c00 */
[----:B-1----:R4:W-:Y:S04]  /*7f70*/  STG.E.128 desc[UR38][R2.64], R52 ;  /* 0x0000003402007986 */ /* 0x0029e8000c101d26 */
[----:B--2---:R4:W-:Y:S04]  /*7f80*/  STG.E.128 desc[UR38][R2.64+0x80], R48 ;  /* 0x0000803002007986 */ /* 0x0049e8000c101d26 */
[----:B------:R4:W-:Y:S02]  /*7f90*/  STG.E.128 desc[UR38][R2.64+0x100], R44 ;  /* 0x0001002c02007986 */ /* 0x0009e4000c101d26 */
.L_x_540:
[----:B------:R-:W-:Y:S05]  /*7fa0*/  BSYNC.RECONVERGENT B1 ;  /* 0x0000000000017941 */ /* 0x000fea0003800200 */
.L_x_518:
        /* <DEDUP_REMOVED lines=11> */
.L_x_554:
        /* <DEDUP_REMOVED lines=10> */
.L_x_1090:


//--------------------- .text._ZN5flash44flash_bwd_dq_dk_dv_loop_seqk_parallel_kernelI23Flash_bwd_kernel_traitsILi192ELi64ELi64ELi8ELi4ELi2ELi2ELb1ELb1EN7cutlass10bfloat16_tE19Flash_kernel_traitsILi192ELi64ELi64ELi8ES3_EELb1ELb1ELb0ELb1ELb0ELb0ELb0EEEvNS_16Flash_bwd_paramsE --------------------------
	.section	.text._ZN5flash44flash_bwd_dq_dk_dv_loop_seqk_parallel_kernelI23Flash_bwd_kernel_traitsILi192ELi64ELi64ELi8ELi4ELi2ELi2ELb1ELb1EN7cutlass10bfloat16_tE19Flash_kernel_traitsILi192ELi64ELi64ELi8ES3_EELb1ELb1ELb0ELb1ELb0ELb0ELb0EEEvNS_16Flash_bwd_paramsE,"ax",@progbits
	.align	128
        .global         _ZN5flash44flash_bwd_dq_dk_dv_loop_seqk_parallel_kernelI23Flash_bwd_kernel_traitsILi192ELi64ELi64ELi8ELi4ELi2ELi2ELb1ELb1EN7cutlass10bfloat16_tE19Flash_kernel_traitsILi192ELi64ELi64ELi8ES3_EELb1ELb1ELb0ELb1ELb0ELb0ELb0EEEvNS_16Flash_bwd_paramsE
        .type           _ZN5flash44flash_bwd_dq_dk_dv_loop_seqk_parallel_kernelI23Flash_bwd_kernel_traitsILi192ELi64ELi64ELi8ELi4ELi2ELi2ELb1ELb1EN7cutlass10bfloat16_tE19Flash_kernel_traitsILi192ELi64ELi64ELi8ES3_EELb1ELb1ELb0ELb1ELb0ELb0ELb0EEEvNS_16Flash_bwd_paramsE,@function
        .size           _ZN5flash44flash_bwd_dq_dk_dv_loop_seqk_parallel_kernelI23Flash_bwd_kernel_traitsILi192ELi64ELi64ELi8ELi4ELi2ELi2ELb1ELb1EN7cutlass10bfloat16_tE19Flash_kernel_traitsILi192ELi64ELi64ELi8ES3_EELb1ELb1ELb0ELb1ELb0ELb0ELb0EEEvNS_16Flash_bwd_paramsE,(.L_x_1091 - _ZN5flash44flash_bwd_dq_dk_dv_loop_seqk_parallel_kernelI23Flash_bwd_kernel_traitsILi192ELi64ELi64ELi8ELi4ELi2ELi2ELb1ELb1EN7cutlass10bfloat16_tE19Flash_kernel_traitsILi192ELi64ELi64ELi8ES3_EELb1ELb1ELb0ELb1ELb0ELb0ELb0EEEvNS_16Flash_bwd_paramsE)
        .other          _ZN5flash44flash_bwd_dq_dk_dv_loop_seqk_parallel_kernelI23Flash_bwd_kernel_traitsILi192ELi64ELi64ELi8ELi4ELi2ELi2ELb1ELb1EN7cutlass10bfloat16_tE19Flash_kernel_traitsILi192ELi64ELi64ELi8ES3_EELb1ELb1ELb0ELb1ELb0ELb0ELb0EEEvNS_16Flash_bwd_paramsE,@"STO_CUDA_ENTRY STV_DEFAULT"
_ZN5flash44flash_bwd_dq_dk_dv_loop_seqk_parallel_kernelI23Flash_bwd_kernel_traitsILi192ELi64ELi64ELi8ELi4ELi2ELi2ELb1ELb1EN7cutlass10bfloat16_tE19Flash_kernel_traitsILi192ELi64ELi64ELi8ES3_EELb1ELb1ELb0ELb1ELb0ELb0ELb0EEEvNS_16Flash_bwd_paramsE:
.text._ZN5flash44flash_bwd_dq_dk_dv_loop_seqk_parallel_kernelI23Flash_bwd_kernel_traitsILi192ELi64ELi64ELi8ELi4ELi2ELi2ELb1ELb1EN7cutlass10bfloat16_tE19Flash_kernel_traitsILi192ELi64ELi64ELi8ES3_EELb1ELb1ELb0ELb1ELb0ELb0ELb0EEEvNS_16Flash_bwd_paramsE:
        /* <DEDUP_REMOVED lines=49> */
.L_x_619:
        /* <DEDUP_REMOVED lines=52> */
.L_x_555:
        /* <DEDUP_REMOVED lines=34> */
.L_x_557:
[----:B------:R-:W1:Y:S01]  /*0870*/  LDCU.64 UR16, c[0x0][0x3b8] ;  /* 0x00007700ff1077ac */ /* 0x000e620008000a00 */
[----:B------:R-:W-:-:S04]  /*0880*/  UIADD3 UR8, UPT, UPT, UR42, UR44, URZ ;  /* 0x0000002c2a087290 */ /* 0x000fc8000fffe0ff */
[----:B-1----:R-:W-:Y:S02]  /*0890*/  UIMAD.WIDE.U32 UR54, UR8, UR16, URZ ;  /* 0x00000010083672a5 */ /* 0x002fe4000f8e00ff */
[----:B------:R-:W-:-:S04]  /*08a0*/  UIMAD UR8, UR8, UR17, URZ ;  /* 0x00000011080872a4 */ /* 0x000fc8000f8e02ff */
[----:B------:R-:W-:-:S06]  /*08b0*/  UIADD3 UR8, UPT, UPT, UR55, UR8, URZ ;  /* 0x0000000837087290 */ /* 0x000fcc000fffe0ff */
[----:B------:R-:W-:Y:S02]  /*08c0*/  MOV R20, UR8 ;  /* 0x0000000800147c02 */ /* 0x000fe40008000f00 */
.L_x_558:
        /* <DEDUP_REMOVED lines=43> */
.L_x_559:
[----:B------:R-:W1:Y:S01]  /*0b80*/  LDCU.64 UR14, c[0x0][0x3c0] ;  /* 0x00007800ff0e77ac */ /* 0x000e620008000a00 */
[----:B------:R-:W-:-:S04]  /*0b90*/  UIADD3 UR8, UPT, UPT, UR42, UR44, URZ ;  /* 0x0000002c2a087290 */ /* 0x000fc8000fffe0ff */
[----:B-1----:R-:W-:Y:S02]  /*0ba0*/  UIMAD.WIDE.U32 UR56, UR8, UR14, URZ ;  /* 0x0000000e083872a5 */ /* 0x002fe4000f8e00ff */
[----:B------:R-:W-:-:S04]  /*0bb0*/  UIMAD UR8, UR8, UR15, URZ ;  /* 0x0000000f080872a4 */ /* 0x000fc8000f8e02ff */
[----:B------:R-:W-:-:S06]  /*0bc0*/  UIADD3 UR8, UPT, UPT, UR57, UR8, URZ ;  /* 0x0000000839087290 */ /* 0x000fcc000fffe0ff */
[----:B------:R-:W-:-:S07]  /*0bd0*/  MOV R18, UR8 ;  /* 0x0000000800127c02 */ /* 0x000fce0008000f00 */
.L_x_560:
        /* <DEDUP_REMOVED lines=28> */
.L_x_561:
[----:B------:R-:W-:Y:S02]  /*0da0*/  IMAD R0, R5, UR21, RZ ;  /* 0x0000001505007c24 */ /* 0x000fe4000f8e02ff */
[----:B------:R-:W-:-:S05]  /*0db0*/  IMAD.WIDE.U32 R2, R4, UR21, RZ ;  /* 0x0000001504027c25 */ /* 0x000fca000f8e00ff */
[----:B------:R-:W-:Y:S02]  /*0dc0*/  IADD3 R7, PT, PT, R3, R0, RZ ;  /* 0x0000000003077210 */ /* 0x000fe40007ffe0ff */
[----:B------:R-:W-:-:S07]  /*0dd0*/  MOV R6, R2 ;  /* 0x0000000200067202 */ /* 0x000fce0000000f00 */
.L_x_562:
        /* <DEDUP_REMOVED lines=20> */
.L_x_563:
[----:B------:R-:W1:Y:S01]  /*0f20*/  LDCU UR55, c[0x0][0x434] ;  /* 0x00008680ff3777ac */ /* 0x000e620008000800 */
[----:B------:R-:W-:-:S04]  /*0f30*/  UIMAD UR8, UR29, UR48, UR28 ;  /* 0x000000301d0872a4 */ /* 0x000fc8000f8e021c */
[----:B-1----:R-:W-:-:S12]  /*0f40*/  UIMAD UR55, UR8, UR55, URZ ;  /* 0x00000037083772a4 */ /* 0x002fd8000f8e02ff */
.L_x_564:
        /* <DEDUP_REMOVED lines=10> */
.L_x_565:
[----:B------:R-:W1:Y:S01]  /*0ff0*/  LDCU UR53, c[0x0][0x444] ;  /* 0x00008880ff3577ac */ /* 0x000e620008000800 */
[----:B------:R-:W-:-:S04]  /*1000*/  UIMAD UR8, UR29, UR48, UR28 ;  /* 0x000000301d0872a4 */ /* 0x000fc8000f8e021c */
[----:B-1----:R-:W-:-:S12]  /*1010*/  UIMAD UR53, UR8, UR53, URZ ;  /* 0x00000035083572a4 */ /* 0x002fd8000f8e02ff */
.L_x_566:
        /* <DEDUP_REMOVED lines=35> */
[----:B------:R-:W-:-:S04]  /*1250*/  IMAD.WIDE.U32 R2, R0, UR52, R2 ;  /* 0x0000003400027c25 */ /* 0x000fc8000f8e0002 */
        /* <DEDUP_REMOVED lines=15> */
[----:B------:R-:W3:Y:S01]  /*1350*/  LDCU.64 UR18, c[0x0][0x550] ;  /* 0x0000aa00ff1277ac */ /* 0x000ee20008000a00 */
[----:B------:R-:W-:Y:S02]  /*1360*/  IMAD R10, R17, R25, R26 ;  /* 0x00000019110a7224 */ /* 0x000fe400078e021a */
[----:B------:R-:W-:Y:S01]  /*1370*/  IADD3.X R3, PT, PT, R3, UR20, R0, P0, !PT ;  /* 0x0000001403037c10 */ /* 0x000fe200087fe400 */
[----:B----4-:R-:W-:Y:S01]  /*1380*/  IMAD.U32 R0, RZ, RZ, UR22 ;  /* 0x00000016ff007e24 */ /* 0x010fe2000f8e00ff */
[----:B------:R-:W4:Y:S01]  /*1390*/  LDCU.64 UR20, c[0x0][0x380] ;  /* 0x00007000ff1477ac */ /* 0x000f220008000a00 */
        /* <DEDUP_REMOVED lines=11> */
[----:B---3--:R-:W-:Y:S01]  /*1450*/  LEA R30, P2, R4, UR18, 0x1 ;  /* 0x00000012041e7c11 */ /* 0x008fe2000f8408ff */
        /* <DEDUP_REMOVED lines=13> */
[C---:B----4-:R-:W-:Y:S01]  /*1530*/  LEA R28, P1, R2.reuse, UR20, 0x1 ;  /* 0x00000014021c7c11 */ /* 0x050fe2000f8208ff */
[----:B------:R-:W-:Y:S01]  /*1540*/  UMOV UR10, UR60 ;  /* 0x0000003c000a7c82 */ /* 0x000fe20008000000 */
[----:B------:R-:W-:Y:S01]  /*1550*/  LEA.HI.X R33, R5, UR11, R4, 0x2, P0 ;  /* 0x0000000b05217c11 */ /* 0x000fe200080f1404 */
[----:B------:R-:W-:Y:S01]  /*1560*/  UMOV UR11, UR61 ;  /* 0x0000003d000b7c82 */ /* 0x000fe20008000000 */
[----:B------:R-:W-:Y:S01]  /*1570*/  LEA.HI.X R27, R2, UR21, R0, 0x1, P1 ;  /* 0x00000015021b7c11 */ /* 0x000fe200088f0c00 */
[----:B------:R3:W-:Y:S01]  /*1580*/  STL [R1+0x34], R28 ;  /* 0x0000341c01007387 */ /* 0x0007e20000100800 */
[----:B------:R-:W-:Y:S01]  /*1590*/  IADD3 R13, P0, PT, R21, 0x20, RZ ;  /* 0x00000020150d7810 */ /* 0x000fe20007f1e0ff */
[----:B--2---:R-:W-:Y:S01]  /*15a0*/  UIMAD.WIDE UR20, UR55, 0x4, UR58 ;  /* 0x00000004371478a5 */ /* 0x004fe2000f8e023a */
[----:B------:R-:W-:Y:S01]  /*15b0*/  LOP3.LUT R12, R8, 0x80, RZ, 0xfc, !PT ;  /* 0x00000080080c7812 */ /* 0x000fe200078efcff */
[----:B------:R3:W-:Y:S02]  /*15c0*/  STL.64 [R1+0x28], R32 ;  /* 0x0000282001007387 */ /* 0x0007e40000100a00 */
[----:B------:R-:W-:-:S02]  /*15d0*/  IMAD.X R16, RZ, RZ, RZ, P0 ;  /* 0x000000ffff107224 */ /* 0x000fc400000e06ff */
[----:B------:R3:W-:Y:S01]  /*15e0*/  STL [R1+0x30], R27 ;  /* 0x0000301b01007387 */ /* 0x0007e20000100800 */
[----:B------:R-:W-:Y:S05]  /*15f0*/  BRA.U UP0, `(.L_x_567) ;  /* 0x0000000900147547 */ /* 0x000fea000b800000 */
        /* <DEDUP_REMOVED lines=13> */
.L_x_568:
[----:B------:R-:W1:Y:S01]  /*16d0*/  LDCU.64 UR10, c[0x0][0x5c0] ;  /* 0x0000b800ff0a77ac */ /* 0x000e620008000a00 */
[----:B------:R-:W-:-:S04]  /*16e0*/  UIADD3 UR8, UPT, UPT, UR42, UR44, URZ ;  /* 0x0000002c2a087290 */ /* 0x000fc8000fffe0ff */
[----:B-1----:R-:W-:Y:S02]  /*16f0*/  UIMAD.WIDE.U32 UR18, UR8, UR10, URZ ;  /* 0x0000000a081272a5 */ /* 0x002fe4000f8e00ff */
[----:B------:R-:W-:-:S04]  /*1700*/  UIMAD UR8, UR8, UR11, URZ ;  /* 0x0000000b080872a4 */ /* 0x000fc8000f8e02ff */
[----:B------:R-:W-:-:S06]  /*1710*/  UIADD3 UR8, UPT, UPT, UR19, UR8, URZ ;  /* 0x0000000813087290 */ /* 0x000fcc000fffe0ff */
[----:B------:R-:W-:Y:S02]  /*1720*/  MOV R0, UR8 ;  /* 0x0000000800007c02 */ /* 0x000fe40008000f00 */
.L_x_569:
        /* <DEDUP_REMOVED lines=13> */
.L_x_570:
[----:B------:R-:W1:Y:S01]  /*1800*/  LDCU.64 UR8, c[0x0][0x5c8] ;  /* 0x0000b900ff0877ac */ /* 0x000e620008000a00 */
[----:B------:R-:W-:-:S04]  /*1810*/  UIADD3 UR42, UPT, UPT, UR42, UR44, URZ ;  /* 0x0000002c2a2a7290 */ /* 0x000fc8000fffe0ff */
[----:B-1----:R-:W-:Y:S02]  /*1820*/  UIMAD.WIDE.U32 UR16, UR42, UR8, URZ ;  /* 0x000000082a1072a5 */ /* 0x002fe4000f8e00ff */
[----:B------:R-:W-:-:S04]  /*1830*/  UIMAD UR42, UR42, UR9, URZ ;  /* 0x000000092a2a72a4 */ /* 0x000fc8000f8e02ff */
[----:B------:R-:W-:-:S06]  /*1840*/  UIADD3 UR42, UPT, UPT, UR17, UR42, URZ ;  /* 0x0000002a112a7290 */ /* 0x000fcc000fffe0ff */
[----:B------:R-:W-:-:S07]  /*1850*/  MOV R10, UR42 ;  /* 0x0000002a000a7c02 */ /* 0x000fce0008000f00 */
.L_x_571:
        /* <DEDUP_REMOVED lines=30> */
.L_x_573:
[----:B------:R-:W-:Y:S05]  /*1a40*/  BSYNC.RECONVERGENT B0 ;  /* 0x0000000000007941 */ /* 0x000fea0003800200 */
.L_x_572:
[----:B------:R-:W-:Y:S04]  /*1a50*/  BSSY.RECONVERGENT B0, `(.L_x_574) ;  /* 0x0000011000007945 */ /* 0x000fe80003800200 */
[----:B------:R-:W-:Y:S05]  /*1a60*/  @P4 BRA `(.L_x_575) ;  /* 0x00000000003c4947 */ /* 0x000fea0003800000 */
[----:B------:R-:W2:Y:S01]  /*1a70*/  LDCU UR17, c[0x0][0x440] ;  /* 0x00008800ff1177ac */ /* 0x000ea20008000800 */
[----:B-1----:R-:W-:Y:S02]  /*1a80*/  IMAD R2, R16, UR10, RZ ;  /* 0x0000000a10027c24 */ /* 0x002fe4000f8e02ff */
        /* <DEDUP_REMOVED lines=13> */
.L_x_575:
[----:B------:R-:W-:Y:S05]  /*1b60*/  BSYNC.RECONVERGENT B0 ;  /* 0x0000000000007941 */ /* 0x000fea0003800200 */
.L_x_574:
[----:B------:R-:W4:Y:S01]  /*1b70*/  LDCU.64 UR10, c[0x0][0x5e0] ;  /* 0x0000bc00ff0a77ac */ /* 0x000f220008000a00 */
[----:B-12---:R-:W-:Y:S01]  /*1b80*/  MOV R2, UR8 ;  /* 0x0000000800027c02 */ /* 0x006fe20008000f00 */
        /* <DEDUP_REMOVED lines=25> */
.L_x_577:
[----:B------:R-:W-:Y:S05]  /*1d20*/  BSYNC.RECONVERGENT B0 ;  /* 0x0000000000007941 */ /* 0x000fea0003800200 */
.L_x_576:
        /* <DEDUP_REMOVED lines=18> */
.L_x_567:
        /* <DEDUP_REMOVED lines=47> */
.L_x_581:
[----:B------:R2:W-:Y:S01]  /*2140*/  STS.128 [R0+0x16000], RZ ;  /* 0x016000ff00007388 */ /* 0x0005e20000000c00 */
[----:B------:R-:W-:Y:S05]  /*2150*/  BRA `(.L_x_582) ;  /* 0x00000000000c7947 */ /* 0x000fea0003800000 */
.L_x_580:
[----:B------:R1:W-:Y:S04]  /*2160*/  STS.128 [R0+0x12000], RZ ;  /* 0x012000ff00007388 */ /* 0x0003e80000000c00 */
[----:B------:R1:W-:Y:S04]  /*2170*/  STS.128 [R0+0x14000], RZ ;  /* 0x014000ff00007388 */ /* 0x0003e80000000c00 */
[----:B------:R1:W-:Y:S02]  /*2180*/  STS.128 [R0+0x16000], RZ ;  /* 0x016000ff00007388 */ /* 0x0003e40000000c00 */
.L_x_582:
[----:B------:R-:W-:Y:S05]  /*2190*/  BSYNC.RECONVERGENT B0 ;  /* 0x0000000000007941 */ /* 0x000fea0003800200 */
.L_x_579:
        /* <DEDUP_REMOVED lines=34> */
.L_x_585:
[----:B------:R4:W-:Y:S02]  /*23c0*/  STS.128 [R0+0x17000], RZ ;  /* 0x017000ff00007388 */ /* 0x0009e40000000c00 */
.L_x_584:
[----:B------:R-:W-:Y:S05]  /*23d0*/  BSYNC.RECONVERGENT B0 ;  /* 0x0000000000007941 */ /* 0x000fea0003800200 */
.L_x_583:
        /* <DEDUP_REMOVED lines=31> */
.L_x_588:
[----:B------:R4:W-:Y:S01]  /*25d0*/  STS.128 [R0+0xa000], RZ ;  /* 0x00a000ff00007388 */ /* 0x0009e20000000c00 */
[----:B------:R-:W-:Y:S05]  /*25e0*/  BRA `(.L_x_589) ;  /* 0x00000000000c7947 */ /* 0x000fea0003800000 */
.L_x_587:
[----:B------:R1:W-:Y:S04]  /*25f0*/  STS.128 [R0+0x6000], RZ ;  /* 0x006000ff00007388 */ /* 0x0003e80000000c00 */
[----:B------:R1:W-:Y:S04]  /*2600*/  STS.128 [R0+0x8000], RZ ;  /* 0x008000ff00007388 */ /* 0x0003e80000000c00 */
[----:B------:R1:W-:Y:S02]  /*2610*/  STS.128 [R0+0xa000], RZ ;  /* 0x00a000ff00007388 */ /* 0x0003e40000000c00 */
.L_x_589:
[----:B------:R-:W-:Y:S05]  /*2620*/  BSYNC.RECONVERGENT B0 ;  /* 0x0000000000007941 */ /* 0x000fea0003800200 */
.L_x_586:
        /* <DEDUP_REMOVED lines=31> */
.L_x_592:
[----:B------:R4:W-:Y:S02]  /*2820*/  STS.128 [R0+0xb000], RZ ;  /* 0x00b000ff00007388 */ /* 0x0009e40000000c00 */
.L_x_591:
[----:B------:R-:W-:Y:S05]  /*2830*/  BSYNC.RECONVERGENT B0 ;  /* 0x0000000000007941 */ /* 0x000fea0003800200 */
.L_x_590:
        /* <DEDUP_REMOVED lines=28> */
.L_x_595:
[----:B------:R4:W-:Y:S01]  /*2a00*/  STS.128 [R0+0x4000], RZ ;  /* 0x004000ff00007388 */ /* 0x0009e20000000c00 */
[----:B------:R-:W-:Y:S05]  /*2a10*/  BRA `(.L_x_596) ;  /* 0x00000000000c7947 */ /* 0x000fea0003800000 */
.L_x_594:
[----:B------:R1:W-:Y:S04]  /*2a20*/  STS.128 [R0], RZ ;  /* 0x000000ff00007388 */ /* 0x0003e80000000c00 */
[----:B------:R1:W-:Y:S04]  /*2a30*/  STS.128 [R0+0x2000], RZ ;  /* 0x002000ff00007388 */ /* 0x0003e80000000c00 */
[----:B------:R1:W-:Y:S02]  /*2a40*/  STS.128 [R0+0x4000], RZ ;  /* 0x004000ff00007388 */ /* 0x0003e40000000c00 */
.L_x_596:
[----:B------:R-:W-:Y:S05]  /*2a50*/  BSYNC.RECONVERGENT B0 ;  /* 0x0000000000007941 */ /* 0x000fea0003800200 */
.L_x_593:
        /* <DEDUP_REMOVED lines=27> */
.L_x_599:
[----:B------:R4:W-:Y:S02]  /*2c10*/  STS.128 [R0+0x5000], RZ ;  /* 0x005000ff00007388 */ /* 0x0009e40000000c00 */
.L_x_598:
[----:B------:R-:W-:Y:S05]  /*2c20*/  BSYNC.RECONVERGENT B0 ;  /* 0x0000000000007941 */ /* 0x000fea0003800200 */
.L_x_597:
[--C-:B------:R-:W-:Y:S01]  /*2c30*/  SHF.R.U32.HI R17, RZ, 0x1, R23.reuse ;  /* 0x00000001ff117819 */ /* 0x100fe20000011617 */
[----:B-1----:R-:W-:Y:S01]  /*2c40*/  IMAD.MOV.U32 R4, RZ, RZ, 0x7f800000 ;  /* 0x7f800000ff047424 */ /* 0x002fe200078e00ff */
[----:B------:R-:W-:Y:S01]  /*2c50*/  SHF.R.U32.HI R18, RZ, 0x2, R23 ;  /* 0x00000002ff127819 */ /* 0x000fe20000011617 */
[----:B------:R-:W1:Y:S01]  /*2c60*/  LDCU.64 UR8, c[0x0][0x3d0] ;  /* 0x00007a00ff0877ac */ /* 0x000e620008000a00 */
        /* <DEDUP_REMOVED lines=52> */
.L_x_602:
[----:B------:R4:W-:Y:S01]  /*2fb0*/  STS.128 [R0+0x10000], RZ ;  /* 0x010000ff00007388 */ /* 0x0009e20000000c00 */
[----:B------:R-:W-:Y:S05]  /*2fc0*/  BRA `(.L_x_603) ;  /* 0x00000000000c7947 */ /* 0x000fea0003800000 */
.L_x_601:
[----:B------:R1:W-:Y:S04]  /*2fd0*/  STS.128 [R0+0xc000], RZ ;  /* 0x00c000ff00007388 */ /* 0x0003e80000000c00 */
[----:B------:R1:W-:Y:S04]  /*2fe0*/  STS.128 [R0+0xe000], RZ ;  /* 0x00e000ff00007388 */ /* 0x0003e80000000c00 */
[----:B------:R1:W-:Y:S02]  /*2ff0*/  STS.128 [R0+0x10000], RZ ;  /* 0x010000ff00007388 */ /* 0x0003e40000000c00 */
.L_x_603:
[----:B------:R-:W-:Y:S05]  /*3000*/  BSYNC.RECONVERGENT B0 ;  /* 0x0000000000007941 */ /* 0x000fea0003800200 */
.L_x_600:
        /* <DEDUP_REMOVED lines=33> */
.L_x_606:
[----:B------:R2:W-:Y:S02]  /*3220*/  STS.128 [R0+0x11000], RZ ;  /* 0x011000ff00007388 */ /* 0x0005e40000000c00 */
.L_x_605:
[----:B------:R-:W-:Y:S05]  /*3230*/  BSYNC.RECONVERGENT B0 ;  /* 0x0000000000007941 */ /* 0x000fea0003800200 */
.L_x_604:
[----:B------:R-:W5:Y:S01]  /*3240*/  LDCU.64 UR8, c[0x0][0x538] ;  /* 0x0000a700ff0877ac */ /* 0x000f620008000a00 */
[----:B------:R-:W0:Y:S01]  /*3250*/  LDGDEPBAR ;  /* 0x00000000000079af */ /* 0x000e220000000000 */
[----:B-12---:R-:W-:Y:S01]  /*3260*/  IMAD.U32 R2, RZ, RZ, UR28 ;  /* 0x0000001cff027e24 */ /* 0x006fe2000f8e00ff */
[----:B------:R-:W1:Y:S01]  /*3270*/  LDC.64 R14, c[0x0][0x528] ;  /* 0x00014a00ff0e7b82 */ /* 0x000e620000000a00 */
[----:B------:R-:W2:Y:S01]  /*3280*/  S2R R21, SR_TID.X ;  /* 0x0000000000157919 */ /* 0x000ea20000002100 */
[----:B----4-:R-:W-:Y:S02]  /*3290*/  IMAD.U32 R0, RZ, RZ, UR40 ;  /* 0x00000028ff007e24 */ /* 0x010fe4000f8e00ff */
[C---:B------:R-:W-:Y:S01]  /*32a0*/  IMAD.SHL.U32 R11, R23.reuse, 0x10, RZ ;  /* 0x00000010170b7824 */ /* 0x040fe200078e00ff */
[C---:B------:R-:W-:Y:S01]  /*32b0*/  LOP3.LUT P3, RZ, R23.reuse, 0x4, RZ, 0xc0, !PT ;  /* 0x0000000417ff7812 */ /* 0x040fe2000786c0ff */
[----:B------:R-:W-:Y:S01]  /*32c0*/  UIMAD UR17, UR29, UR48, UR28 ;  /* 0x000000301d1172a4 */ /* 0x000fe2000f8e021c */
[----:B------:R-:W-:Y:S01]  /*32d0*/  LOP3.LUT P2, RZ, R23, 0x2, RZ, 0xc0, !PT ;  /* 0x0000000217ff7812 */ /* 0x000fe2000784c0ff */
[----:B------:R-:W-:Y:S01]  /*32e0*/  UIADD3 UR50, UPT, UPT, UR50, 0x40, -UR41 ;  /* 0x0000004032327890 */ /* 0x000fe2000fffe829 */
[----:B------:R-:W4:Y:S01]  /*32f0*/  LDCU UR14, c[0x0][0x45c] ;  /* 0x00008b80ff0e77ac */ /* 0x000f220008000800 */
[----:B-----5:R-:W-:Y:S01]  /*3300*/  ISETP.NE.U32.AND P0, PT, RZ, UR8, PT ;  /* 0x00000008ff007c0c */ /* 0x020fe2000bf05070 */
[----:B------:R-:W1:Y:S03]  /*3310*/  LDCU.U8 UR15, c[0x0][0x4f8] ;  /* 0x00009f00ff0f77ac */ /* 0x000e660008000000 */
[----:B------:R-:W-:Y:S01]  /*3320*/  ISETP.NE.AND.EX P0, PT, RZ, UR9, PT, P0 ;  /* 0x00000009ff007c0c */ /* 0x000fe2000bf05300 */
[----:B------:R-:W-:-:S04]  /*3330*/  DEPBAR.LE SB0, 0x1 ;  /* 0x000080400000791a */ /* 0x000fc80000000000 */
[----:B------:R-:W-:Y:S08]  /*3340*/  BAR.SYNC.DEFER_BLOCKING 0x0 ;  /* 0x0000000000007b1d */ /* 0x000ff00000010000 */
[----:B------:R-:W5:Y:S01]  /*3350*/  @P0 LDC.64 R4, c[0x0][0x540] ;  /* 0x00015000ff040b82 */ /* 0x000f620000000a00 */
[----:B------:R-:W-:-:S07]  /*3360*/  @P0 IMAD.MOV.U32 R3, RZ, RZ, RZ ;  /* 0x000000ffff030224 */ /* 0x000fce00078e00ff */
[----:B------:R-:W3:Y:S01]  /*3370*/  @P0 LDC R10, c[0x0][0x458] ;  /* 0x00011600ff0a0b82 */ /* 0x000ee20000000800 */
[----:B-1----:R-:W4:Y:S01]  /*3380*/  LDG.E.64 R8, desc[UR38][R14.64+0x8] ;  /* 0x000008260e087981 */ /* 0x002f22000c1e1b00 */
[----:B-----5:R-:W-:-:S04]  /*3390*/  @P0 IMAD.WIDE.U32 R2, R4, UR29, R2 ;  /* 0x0000001d04020c25 */ /* 0x020fc8000f8e0002 */
[----:B------:R-:W-:Y:S01]  /*33a0*/  @P0 IMAD R5, R5, UR29, R3 ;  /* 0x0000001d05050c24 */ /* 0x000fe2000f8e0203 */
[C---:B------:R-:W-:Y:S01]  /*33b0*/  @P0 LEA R4, P1, R2.reuse, UR8, 0x2 ;  /* 0x0000000802040c11 */ /* 0x040fe2000f8210ff */
[----:B--2---:R-:W-:Y:S01]  /*33c0*/  IMAD.SHL.U32 R20, R21, 0x20, RZ ;  /* 0x0000002015147824 */ /* 0x004fe200078e00ff */
[----:B------:R-:W2:Y:S02]  /*33d0*/  LDG.E.64 R14, desc[UR38][R14.64] ;  /* 0x000000260e0e7981 */ /* 0x000ea4000c1e1b00 */
[----:B------:R-:W-:Y:S01]  /*33e0*/  @P0 LEA.HI.X R5, R2, UR9, R5, 0x2, P1 ;  /* 0x0000000902050c11 */ /* 0x000fe200088f1405 */
[----:B------:R-:W-:Y:S01]  /*33f0*/  IMAD.SHL.U32 R2, R23, 0x40, RZ ;  /* 0x0000004017027824 */ /* 0x000fe200078e00ff */
[----:B------:R-:W-:Y:S02]  /*3400*/  LOP3.LUT R3, R25, 0x3, RZ, 0xc0, !PT ;  /* 0x0000000319037812 */ /* 0x000fe400078ec0ff */
[----:B------:R-:W-:Y:S01]  /*3410*/  SHF.R.U32.HI R13, RZ, 0x2, R21 ;  /* 0x00000002ff0d7819 */ /* 0x000fe20000011615 */
[----:B------:R1:W5:Y:S01]  /*3420*/  @P0 LDG.E R7, desc[UR38][R4.64] ;  /* 0x0000002604070981 */ /* 0x000362000c1e1900 */
[----:B------:R-:W-:Y:S01]  /*3430*/  USHF.L.U32 UR17, UR17, 0x5, URZ ;  /* 0x0000000511117899 */ /* 0x000fe200080006ff */
[----:B------:R-:W-:Y:S01]  /*3440*/  IMAD R3, R0, 0x4, R3 ;  /* 0x0000000400037824 */ /* 0x000fe200078e0203 */
[----:B------:R-:W-:Y:S01]  /*3450*/  CS2R R142, SRZ ;  /* 0x00000000008e7805 */ /* 0x000fe2000001ff00 */
[----:B------:R-:W-:Y:S01]  /*3460*/  IMAD.SHL.U32 R25, R21, 0x2, RZ ;  /* 0x0000000215197824 */ /* 0x000fe200078e00ff */
[----:B------:R-:W-:-:S02]  /*3470*/  CS2R R140, SRZ ;  /* 0x00000000008c7805 */ /* 0x000fc4000001ff00 */
[----:B------:R-:W-:Y:S01]  /*3480*/  CS2R R146, SRZ ;  /* 0x0000000000927805 */ /* 0x000fe2000001ff00 */
[----:B------:R3:W-:Y:S01]  /*3490*/  STL [R1+0x50], R3 ;  /* 0x0000500301007387 */ /* 0x0007e20000100800 */
        /* <DEDUP_REMOVED lines=17> */
[C---:B-1----:R-:W-:Y:S01]  /*35b0*/  LOP3.LUT R4, R2.reuse, 0x1c0, RZ, 0xc0, !PT ;  /* 0x000001c002047812 */ /* 0x042fe200078ec0ff */
[----:B------:R-:W-:Y:S01]  /*35c0*/  IMAD.SHL.U32 R5, R23, 0x20, RZ ;  /* 0x0000002017057824 */ /* 0x000fe200078e00ff */
[----:B------:R-:W-:Y:S02]  /*35d0*/  LOP3.LUT R2, R2, 0x200, RZ, 0xc0, !PT ;  /* 0x0000020002027812 */ /* 0x000fe400078ec0ff */
[----:B------:R-:W-:Y:S02]  /*35e0*/  CS2R R106, SRZ ;  /* 0x00000000006a7805 */ /* 0x000fe4000001ff00 */
[----:B------:R-:W-:Y:S02]  /*35f0*/  LOP3.LUT R0, R4, 0x38, R24, 0xf8, !PT ;  /* 0x0000003804007812 */ /* 0x000fe400078ef818 */
[----:B------:R-:W-:Y:S02]  /*3600*/  CS2R R104, SRZ ;  /* 0x0000000000687805 */ /* 0x000fe4000001ff00 */
[----:B------:R-:W-:-:S02]  /*3610*/  LOP3.LUT R6, R5, 0x200, RZ, 0xc0, !PT ;  /* 0x0000020005067812 */ /* 0x000fc400078ec0ff */
[----:B------:R-:W-:Y:S02]  /*3620*/  CS2R R102, SRZ ;  /* 0x0000000000667805 */ /* 0x000fe4000001ff00 */
[----:B------:R-:W-:Y:S02]  /*3630*/  LOP3.LUT R5, R2, 0xc00, R5, 0xf8, !PT ;  /* 0x00000c0002057812 */ /* 0x000fe400078ef805 */
[----:B------:R-:W-:Y:S02]  /*3640*/  CS2R R100, SRZ ;  /* 0x0000000000647805 */ /* 0x000fe4000001ff00 */
[----:B------:R-:W-:Y:S02]  /*3650*/  LOP3.LUT R2, R0, 0x8, R17, 0x78, !PT ;  /* 0x0000000800027812 */ /* 0x000fe400078e7811 */
[----:B------:R-:W-:Y:S02]  /*3660*/  CS2R R62, SRZ ;  /* 0x00000000003e7805 */ /* 0x000fe4000001ff00 */
[----:B------:R-:W-:Y:S01]  /*3670*/  LOP3.LUT R4, R6, 0x3800, R11, 0xf8, !PT ;  /* 0x0000380006047812 */ /* 0x000fe200078ef80b */
[----:B------:R-:W-:Y:S01]  /*3680*/  IMAD.SHL.U32 R6, R23, 0x2, RZ ;  /* 0x0000000217067824 */ /* 0x000fe200078e00ff */
[----:B---3--:R-:W-:-:S02]  /*3690*/  LOP3.LUT R3, R0, 0x8, R23, 0x78, !PT ;  /* 0x0000000800037812 */ /* 0x008fc400078e7817 */
[----:B------:R-:W-:Y:S02]  /*36a0*/  CS2R R60, SRZ ;  /* 0x00000000003c7805 */ /* 0x000fe4000001ff00 */
[----:B------:R-:W-:Y:S02]  /*36b0*/  LOP3.LUT R252, R5, R2, RZ, 0xfc, !PT ;  /* 0x0000000205fc7212 */ /* 0x000fe400078efcff */
[----:B------:R-:W-:Y:S01]  /*36c0*/  CS2R R66, SRZ ;  /* 0x0000000000427805 */ /* 0x000fe2000001ff00 */
[----:B------:R1:W5:Y:S01]  /*36d0*/  @P0 MUFU.RCP R5, R10 ;  /* 0x0000000a00050308 */ /* 0x0003620000001000 */
        /* <DEDUP_REMOVED lines=10> */
[----:B------:R-:W-:Y:S02]  /*3780*/  LEA R19, R0, UR6, 0x1 ;  /* 0x0000000600137c11 */ /* 0x000fe4000f8e08ff */
[----:B------:R-:W-:Y:S02]  /*3790*/  CS2R R52, SRZ ;  /* 0x0000000000347805 */ /* 0x000fe4000001ff00 */
[----:B------:R-:W-:Y:S02]  /*37a0*/  LOP3.LUT R12, R4, 0x1c0, RZ, 0xc0, !PT ;  /* 0x000001c0040c7812 */ /* 0x000fe400078ec0ff */
[----:B------:R-:W-:Y:S02]  /*37b0*/  CS2R R46, SRZ ;  /* 0x00000000002e7805 */ /* 0x000fe4000001ff00 */
[----:B------:R-:W-:Y:S02]  /*37c0*/  LOP3.LUT R3, R3, 0x6, R25, 0xf8, !PT ;  /* 0x0000000603037812 */ /* 0x000fe400078ef819 */
[----:B------:R-:W-:-:S02]  /*37d0*/  CS2R R44, SRZ ;  /* 0x00000000002c7805 */ /* 0x000fc4000001ff00 */
[----:B------:R-:W-:Y:S01]  /*37e0*/  LOP3.LUT R2, R2, 0x20, R13, 0x78, !PT ;  /* 0x0000002002027812 */ /* 0x000fe200078e780d */
[----:B------:R-:W-:Y:S01]  /*37f0*/  VIADD R4, R19, 0x12000 ;  /* 0x0001200013047836 */ /* 0x000fe20000000000 */
[----:B------:R-:W-:Y:S01]  /*3800*/  USHF.R.S32.HI UR16, URZ, 0x1f, UR17 ;  /* 0x0000001fff107899 */ /* 0x000fe20008011411 */
[----:B------:R-:W-:Y:S01]  /*3810*/  IMAD.MOV.U32 R0, RZ, RZ, RZ ;  /* 0x000000ffff007224 */ /* 0x000fe200078e00ff */
[----:B------:R-:W-:Y:S01]  /*3820*/  LOP3.LUT R3, R3, R2, R12, 0xfe, !PT ;  /* 0x0000000203037212 */ /* 0x000fe200078efe0c */
[----:B------:R-:W-:Y:S01]  /*3830*/  VIADD R2, R6, UR34 ;  /* 0x0000002206027c36 */ /* 0x000fe20008000000 */
[----:B------:R-:W-:Y:S01]  /*3840*/  LEA R252, R252, UR6, 0x1 ;  /* 0x00000006fcfc7c11 */ /* 0x000fe2000f8e08ff */
[----:B------:R-:W-:Y:S01]  /*3850*/  VIADD R232, R19, 0x12040 ;  /* 0x0001204013e87836 */ /* 0x000fe20000000000 */
[----:B------:R-:W3:Y:S01]  /*3860*/  LDSM.16.M88.4 R148, [R19+0x12000] ;  /* 0x012000001394783b */ /* 0x000ee20000000200 */
[----:B------:R-:W-:Y:S01]  /*3870*/  @P3 VIADD R232, R4, 0xffffffc0 ;  /* 0xffffffc004e83836 */ /* 0x000fe20000000000 */
[----:B------:R-:W-:Y:S01]  /*3880*/  CS2R R50, SRZ ;  /* 0x0000000000327805 */ /* 0x000fe2000001ff00 */
[C---:B------:R-:W-:Y:S01]  /*3890*/  VIADD R4, R2.reuse, 0x8 ;  /* 0x0000000802047836 */ /* 0x040fe20000000000 */
[----:B------:R-:W2:Y:S01]  /*38a0*/  LDSM.16.M88.4 R152, [R19+0x12800] ;  /* 0x012800001398783b */ /* 0x000ea20000000200 */
[C---:B------:R-:W-:Y:S01]  /*38b0*/  VIADD R3, R2.reuse, 0x9 ;  /* 0x0000000902037836 */ /* 0x040fe20000000000 */
[----:B------:R-:W-:Y:S01]  /*38c0*/  CS2R R48, SRZ ;  /* 0x0000000000307805 */ /* 0x000fe2000001ff00 */
[C---:B-1----:R-:W-:Y:S01]  /*38d0*/  VIADD R10, R2.reuse, 0x11 ;  /* 0x00000011020a7836 */ /* 0x042fe20000000000 */
[----:B------:R-:W-:Y:S01]  /*38e0*/  I2FP.F32.S32 R13, R2 ;  /* 0x00000002000d7245 */ /* 0x000fe20000201400 */
[----:B------:R-:W-:Y:S01]  /*38f0*/  VIADD R12, R2, 0x18 ;  /* 0x00000018020c7836 */ /* 0x000fe20000000000 */
[----:B------:R-:W-:Y:S01]  /*3900*/  I2FP.F32.S32 R6, R3 ;  /* 0x0000000300067245 */ /* 0x000fe20000201400 */
[----:B------:R-:W-:Y:S01]  /*3910*/  STL [R1+0xc], R19 ;  /* 0x00000c1301007387 */ /* 0x000fe20000100800 */
[----:B------:R-:W-:-:S02]  /*3920*/  CS2R R42, SRZ ;  /* 0x00000000002a7805 */ /* 0x000fc4000001ff00 */
[----:B------:R-:W-:Y:S02]  /*3930*/  CS2R R40, SRZ ;  /* 0x0000000000287805 */ /* 0x000fe4000001ff00 */
[----:B------:R-:W-:Y:S01]  /*3940*/  I2FP.F32.S32 R3, R12 ;  /* 0x0000000c00037245 */ /* 0x000fe20000201400 */
[----:B------:R-:W1:Y:S01]  /*3950*/  LDSM.16.M88.4 R164, [R232] ;  /* 0x00000000e8a4783b */ /* 0x000e620000000200 */
        /* <DEDUP_REMOVED lines=8> */
[----:B------:R-:W1:Y:S03]  /*39e0*/  LDCU UR8, c[0x0][0x440] ;  /* 0x00008800ff0877ac */ /* 0x000e660008000800 */
[----:B------:R-:W1:Y:S01]  /*39f0*/  LDSM.16.M88.4 R200, [R232+0x2800] ;  /* 0x00280000e8c8783b */ /* 0x000e620000000200 */
[----:B------:R-:W1:Y:S03]  /*3a00*/  LDCU UR9, c[0x0][0x3e0] ;  /* 0x00007c00ff0977ac */ /* 0x000e660008000800 */
[----:B------:R-:W1:Y:S04]  /*3a10*/  LDSM.16.M88.4 R228, [R232+0x4000] ;  /* 0x00400000e8e4783b */ /* 0x000e680000000200 */
[----:B------:R-:W1:Y:S04]  /*3a20*/  LDSM.16.M88.4 R180, [R19+0x14000] ;  /* 0x0140000013b4783b */ /* 0x000e680000000200 */
[----:B------:R-:W1:Y:S04]  /*3a30*/  LDSM.16.M88.4 R184, [R19+0x14800] ;  /* 0x0148000013b8783b */ /* 0x000e680000000200 */
[----:B------:R-:W1:Y:S04]  /*3a40*/  LDSM.16.M88.4 R212, [R19+0x16000] ;  /* 0x0160000013d4783b */ /* 0x000e680000000200 */
[----:B------:R-:W1:Y:S01]  /*3a50*/  LDSM.16.M88.4 R216, [R19+0x16800] ;  /* 0x0168000013d8783b */ /* 0x000e620000000200 */
[----:B-----5:R-:W-:Y:S01]  /*3a60*/  @P0 FMUL.FTZ R0, R7, R5 ;  /* 0x0000000507000220 */ /* 0x020fe20000410000 */
[----:B------:R-:W-:-:S02]  /*3a70*/  VIADD R5, R2, 0x1 ;  /* 0x0000000102057836 */ /* 0x000fc40000000000 */
[----:B------:R-:W-:Y:S01]  /*3a80*/  VIADD R7, R2, 0x10 ;  /* 0x0000001002077836 */ /* 0x000fe20000000000 */
[----:B----4-:R-:W-:Y:S02]  /*3a90*/  IADD3 R16, P1, P0, R8, UR17, R26 ;  /* 0x0000001108107c10 */ /* 0x010fe4000f83e01a */
[----:B------:R-:W-:Y:S01]  /*3aa0*/  I2FP.F32.S32 R11, R5 ;  /* 0x00000005000b7245 */ /* 0x000fe20000201400 */
[----:B------:R-:W-:Y:S01]  /*3ab0*/  VIADD R2, R2, 0x19 ;  /* 0x0000001902027836 */ /* 0x000fe20000000000 */
[----:B------:R-:W-:Y:S02]  /*3ac0*/  I2FP.F32.S32 R8, R4 ;  /* 0x0000000400087245 */ /* 0x000fe40000201400 */
[----:B------:R-:W-:Y:S01]  /*3ad0*/  I2FP.F32.S32 R5, R7 ;  /* 0x0000000700057245 */ /* 0x000fe20000201400 */
[----:B------:R-:W-:Y:S01]  /*3ae0*/  FMUL.FTZ R11, R11, R0 ;  /* 0x000000000b0b7220 */ /* 0x000fe20000410000 */
[----:B------:R-:W-:Y:S01]  /*3af0*/  I2FP.F32.S32 R4, R10 ;  /* 0x0000000a00047245 */ /* 0x000fe20000201400 */
[----:B------:R-:W-:Y:S01]  /*3b00*/  FMUL.FTZ R10, R8, R0 ;  /* 0x00000000080a7220 */ /* 0x000fe20000410000 */
[----:B------:R-:W-:Y:S01]  /*3b10*/  I2FP.F32.S32 R2, R2 ;  /* 0x0000000200027245 */ /* 0x000fe20000201400 */
[-C--:B------:R-:W-:Y:S01]  /*3b20*/  FMUL.FTZ R7, R6, R0.reuse ;  /* 0x0000000006077220 */ /* 0x080fe20000410000 */
[-C--:B------:R-:W-:Y:S01]  /*3b30*/  FMUL.FTZ R6, R5, R0.reuse ;  /* 0x0000000005067220 */ /* 0x080fe20000410000 */
[-C--:B------:R-:W-:Y:S01]  /*3b40*/  FMUL.FTZ R5, R4, R0.reuse ;  /* 0x0000000004057220 */ /* 0x080fe20000410000 */
[----:B------:R-:W-:Y:S01]  /*3b50*/  STL [R1+0x78], R11 ;  /* 0x0000780b01007387 */ /* 0x000fe20000100800 */
[-C--:B------:R-:W-:Y:S01]  /*3b60*/  FMUL.FTZ R4, R3, R0.reuse ;  /* 0x0000000003047220 */ /* 0x080fe20000410000 */
[-C--:B------:R-:W-:Y:S01]  /*3b70*/  FMUL.FTZ R3, R13, R0.reuse ;  /* 0x000000000d037220 */ /* 0x080fe20000410000 */
[----:B------:R-:W-:Y:S01]  /*3b80*/  FMUL.FTZ R0, R2, R0 ;  /* 0x0000000002007220 */ /* 0x000fe20000410000 */
[----:B------:R4:W-:Y:S01]  /*3b90*/  STL [R1+0x74], R10 ;  /* 0x0000740a01007387 */ /* 0x0009e20000100800 */
[----:B------:R-:W-:-:S03]  /*3ba0*/  IADD3.X R2, PT, PT, R9, UR16, RZ, P1, P0 ;  /* 0x0000001009027c10 */ /* 0x000fc60008fe04ff */
[----:B------:R-:W-:Y:S01]  /*3bb0*/  STL [R1+0x70], R7 ;  /* 0x0000700701007387 */ /* 0x000fe20000100800 */
[----:B------:R-:W-:Y:S01]  /*3bc0*/  IMAD.MOV.U32 R8, RZ, RZ, 0x20 ;  /* 0x00000020ff087424 */ /* 0x000fe200078e00ff */
[----:B------:R-:W5:Y:S02]  /*3bd0*/  LDCU UR16, c[0x0][0x590] ;  /* 0x0000b200ff1077ac */ /* 0x000f640008000800 */
[----:B------:R-:W-:Y:S04]  /*3be0*/  STL [R1+0x6c], R6 ;  /* 0x00006c0601007387 */ /* 0x000fe80000100800 */
[----:B------:R-:W-:Y:S04]  /*3bf0*/  STL [R1+0x68], R5 ;  /* 0x0000680501007387 */ /* 0x000fe80000100800 */
[----:B------:R3:W-:Y:S04]  /*3c00*/  STL [R1+0x64], R4 ;  /* 0x0000640401007387 */ /* 0x0007e80000100800 */
[----:B------:R-:W-:Y:S04]  /*3c10*/  STL [R1+0x60], R3 ;  /* 0x0000600301007387 */ /* 0x000fe80000100800 */
[----:B------:R1:W-:Y:S01]  /*3c20*/  STL [R1+0x54], R0 ;  /* 0x0000540001007387 */ /* 0x0003e20000100800 */
[----:B----4-:R-:W-:-:S03]  /*3c30*/  SHF.R.U32.HI R10, RZ, 0x3, R21 ;  /* 0x00000003ff0a7819 */ /* 0x010fc60000011615 */
[----:B------:R4:W-:Y:S01]  /*3c40*/  STL [R1+0x80], R2 ;  /* 0x0000800201007387 */ /* 0x0009e20000100800 */
[C---:B------:R-:W-:Y:S01]  /*3c50*/  IMAD.SHL.U32 R11, R21.reuse, 0x8, RZ ;  /* 0x00000008150b7824 */ /* 0x040fe200078e00ff */
[C---:B------:R-:W-:Y:S01]  /*3c60*/  LOP3.LUT P0, RZ, R21.reuse, 0x2, RZ, 0xc0, !PT ;  /* 0x0000000215ff7812 */ /* 0x040fe2000780c0ff */
[----:B---3--:R-:W-:Y:S02]  /*3c70*/  IMAD.SHL.U32 R4, R21, 0x40, RZ ;  /* 0x0000004015047824 */ /* 0x008fe400078e00ff */
[----:B-1----:R-:W-:Y:S01]  /*3c80*/  IMAD.U32 R0, RZ, RZ, UR37 ;  /* 0x00000025ff007e24 */ /* 0x002fe2000f8e00ff */
[----:B----4-:R-:W-:-:S04]  /*3c90*/  LOP3.LUT R2, R25, 0x20, RZ, 0xc0, !PT ;  /* 0x0000002019027812 */ /* 0x010fc800078ec0ff */
[----:B------:R-:W-:Y:S02]  /*3ca0*/  IADD3 R7, PT, PT, R0, UR41, R22 ;  /* 0x0000002900077c10 */ /* 0x000fe4000fffe016 */
[----:B------:R-:W-:Y:S02]  /*3cb0*/  LOP3.LUT R2, R2, 0x18, R10, 0xf8, !PT ;  /* 0x0000001802027812 */ /* 0x000fe400078ef80a */
[----:B------:R-:W-:Y:S02]  /*3cc0*/  SEL R0, R8, 0xffffffe0, !P2 ;  /* 0xffffffe008007807 */ /* 0x000fe40005000000 */
[----:B------:R-:W-:Y:S01]  /*3cd0*/  LOP3.LUT R2, R2, 0x1c0, R4, 0xf8, !PT ;  /* 0x000001c002027812 */ /* 0x000fe200078ef804 */
[----:B------:R-:W-:Y:S02]  /*3ce0*/  VIADD R8, R7, -UR43 ;  /* 0x8000002b07087c36 */ /* 0x000fe40008000000 */
[----:B------:R-:W-:Y:S01]  /*3cf0*/  IMAD.MOV.U32 R6, RZ, RZ, 0x20 ;  /* 0x00000020ff067424 */ /* 0x000fe200078e00ff */
[----:B------:R-:W-:-:S02]  /*3d00*/  LOP3.LUT R2, R2, 0x38, R11, 0x78, !PT ;  /* 0x0000003802027812 */ /* 0x000fc400078e780b */
[----:B------:R1:W-:Y:S01]  /*3d10*/  STL [R1+0x40], R8 ;  /* 0x0000400801007387 */ /* 0x0003e20000100800 */
[----:B------:R-:W-:Y:S02]  /*3d20*/  LOP3.LUT R7, R4, 0x1c0, RZ, 0xc0, !PT ;  /* 0x000001c004077812 */ /* 0x000fe400078ec0ff */
[----:B------:R-:W-:Y:S02]  /*3d30*/  LOP3.LUT R2, R2, 0x200, R4, 0xf8, !PT ;  /* 0x0000020002027812 */ /* 0x000fe400078ef804 */
[----:B------:R-:W-:Y:S01]  /*3d40*/  SHF.R.U32.HI R10, RZ, 0x1, R21 ;  /* 0x00000001ff0a7819 */ /* 0x000fe20000011615 */
[----:B------:R-:W-:Y:S01]  /*3d50*/  IMAD.MOV.U32 R9, RZ, RZ, 0x10 ;  /* 0x00000010ff097424 */ /* 0x000fe200078e00ff */
[----:B------:R-:W-:Y:S01]  /*3d60*/  LOP3.LUT P1, RZ, R21, 0x4, RZ, 0xc0, !PT ;  /* 0x0000000415ff7812 */ /* 0x000fe2000782c0ff */
[----:B------:R3:W-:Y:S01]  /*3d70*/  STL [R1+0x24], R2 ;  /* 0x0000240201007387 */ /* 0x0007e20000100800 */
[----:B------:R-:W-:-:S05]  /*3d80*/  IMAD.MOV.U32 R5, RZ, RZ, 0x40 ;  /* 0x00000040ff057424 */ /* 0x000fca00078e00ff */
[----:B------:R-:W-:Y:S02]  /*3d90*/  SEL R5, R5, 0xffffffc0, !P1 ;  /* 0xffffffc005057807 */ /* 0x000fe40004800000 */
[----:B-1----:R-:W-:Y:S02]  /*3da0*/  LOP3.LUT R8, R4, 0x200, RZ, 0xc0, !PT ;  /* 0x0000020004087812 */ /* 0x002fe400078ec0ff */
[----:B------:R-:W-:-:S05]  /*3db0*/  SEL R4, R6, 0xffffffe0, !P0 ;  /* 0xffffffe006047807 */ /* 0x000fca0004000000 */
[----:B------:R1:W-:Y:S01]  /*3dc0*/  STL [R1+0x1c], R4 ;  /* 0x00001c0401007387 */ /* 0x0003e20000100800 */
[----:B---3--:R-:W-:Y:S01]  /*3dd0*/  SEL R2, R9, 0xfffffff0, !P1 ;  /* 0xfffffff009027807 */ /* 0x008fe20004800000 */
[----:B------:R-:W-:Y:S01]  /*3de0*/  IMAD.IADD R5, R19, 0x1, R0 ;  /* 0x0000000113057824 */ /* 0x000fe200078e0200 */
[----:B------:R-:W-:Y:S01]  /*3df0*/  LOP3.LUT R2, R7, 0x38, R11, 0xf8, !PT ;  /* 0x0000003807027812 */ /* 0x000fe200078ef80b */
[----:B------:R-:W-:Y:S02]  /*3e00*/  IMAD.MOV.U32 R3, RZ, RZ, 0x40 ;  /* 0x00000040ff037424 */ /* 0x000fe400078e00ff */
[----:B------:R-:W-:Y:S01]  /*3e10*/  IMAD.IADD R240, R0, 0x1, R232 ;  /* 0x0000000100f07824 */ /* 0x000fe200078e02e8 */
[----:B------:R-:W-:Y:S01]  /*3e20*/  STL [R1+0x10], R5 ;  /* 0x0000100501007387 */ /* 0x000fe20000100800 */
[----:B------:R-:W-:-:S03]  /*3e30*/  LOP3.LUT R6, R2, 0x8, R10, 0x78, !PT ;  /* 0x0000000802067812 */ /* 0x000fc600078e780a */
[----:B------:R-:W3:Y:S01]  /*3e40*/  LDSM.16.M88.4 R156, [R5+0x12000] ;  /* 0x01200000059c783b */ /* 0x000ee20000000200 */
[----:B------:R-:W-:-:S03]  /*3e50*/  SEL R3, R3, 0xffffffc0, !P3 ;  /* 0xffffffc003037807 */ /* 0x000fc60005800000 */
[----:B------:R-:W4:Y:S04]  /*3e60*/  LDSM.16.M88.4 R160, [R5+0x12800] ;  /* 0x0128000005a0783b */ /* 0x000f280000000200 */
[----:B------:R-:W2:Y:S04]  /*3e70*/  LDSM.16.M88.4 R188, [R5+0x14000] ;  /* 0x0140000005bc783b */ /* 0x000ea80000000200 */
[----:B------:R-:W2:Y:S01]  /*3e80*/  LDSM.16.M88.4 R192, [R5+0x14800] ;  /* 0x0148000005c0783b */ /* 0x000ea20000000200 */
[----:B-1----:R-:W-:-:S03]  /*3e90*/  LOP3.LUT R4, R10, 0x10, RZ, 0xc0, !PT ;  /* 0x000000100a047812 */ /* 0x002fc600078ec0ff */
[----:B------:R-:W1:Y:S01]  /*3ea0*/  LDSM.16.M88.4 R220, [R5+0x16000] ;  /* 0x0160000005dc783b */ /* 0x000e620000000200 */
[----:B------:R-:W-:-:S03]  /*3eb0*/  LOP3.LUT R4, R4, 0x8, R21, 0xf8, !PT ;  /* 0x0000000804047812 */ /* 0x000fc600078ef815 */
[----:B------:R5:W1:Y:S01]  /*3ec0*/  LDSM.16.M88.4 R224, [R5+0x16800] ;  /* 0x0168000005e0783b */ /* 0x000a620000000200 */
[----:B------:R-:W-:-:S03]  /*3ed0*/  LOP3.LUT R4, R4, R2, RZ, 0x3c, !PT ;  /* 0x0000000204047212 */ /* 0x000fc600078e3cff */
[----:B------:R-:W1:Y:S01]  /*3ee0*/  LDSM.16.M88.4 R172, [R240] ;  /* 0x00000000f0ac783b */ /* 0x000e620000000200 */
[----:B------:R-:W-:-:S03]  /*3ef0*/  LOP3.LUT R4, R4, 0x200, R20, 0xf8, !PT ;  /* 0x0000020004047812 */ /* 0x000fc600078ef814 */
        /* <DEDUP_REMOVED lines=8> */
[----:B------:R-:W-:-:S03]  /*3f80*/  IMAD.IADD R5, R0, 0x1, R252 ;  /* 0x0000000100057824 */ /* 0x000fc600078e02fc */
[----:B------:R5:W-:Y:S04]  /*3f90*/  STL [R1+0x20], R4 ;  /* 0x0000200401007387 */ /* 0x000be80000100800 */
[----:B------:R3:W-:Y:S01]  /*3fa0*/  STL [R1+0x7c], R2 ;  /* 0x00007c0201007387 */ /* 0x0007e20000100800 */
[----:B-----5:R-:W-:Y:S02]  /*3fb0*/  IMAD.IADD R4, R19, 0x1, R3 ;  /* 0x0000000113047824 */ /* 0x020fe400078e0203 */
[----:B---3--:R-:W-:Y:S02]  /*3fc0*/  IMAD.IADD R2, R3, 0x1, R252 ;  /* 0x0000000103027824 */ /* 0x008fe400078e02fc */
[C---:B------:R-:W-:Y:S01]  /*3fd0*/  IMAD.IADD R3, R0.reuse, 0x1, R4 ;  /* 0x0000000100037824 */ /* 0x040fe200078e0204 */
[----:B------:R-:W-:Y:S01]  /*3fe0*/  STL [R1+0x14], R4 ;  /* 0x0000140401007387 */ /* 0x000fe20000100800 */
[----:B------:R-:W-:-:S03]  /*3ff0*/  IMAD.IADD R0, R0, 0x1, R2 ;  /* 0x0000000100007824 */ /* 0x000fc600078e0202 */
[----:B------:R-:W-:Y:S04]  /*4000*/  STL [R1+0x4], R5 ;  /* 0x0000040501007387 */ /* 0x000fe80000100800 */
[----:B------:R-:W-:Y:S04]  /*4010*/  STL [R1], R2 ;  /* 0x0000000201007387 */ /* 0x000fe80000100800 */
[----:B------:R3:W-:Y:S04]  /*4020*/  STL [R1+0x18], R3 ;  /* 0x0000180301007387 */ /* 0x0007e80000100800 */
[----:B------:R1:W-:Y:S01]  /*4030*/  STL [R1+0x8], R0 ;  /* 0x0000080001007387 */ /* 0x0003e20000100800 */
[----:B--2---:R-:W-:-:S02]  /*4040*/  R2UR UR58, R14 ;  /* 0x000000000e3a72ca */ /* 0x004fc400000e0000 */
[----:B------:R-:W-:Y:S01]  /*4050*/  R2UR UR59, R15 ;  /* 0x000000000f3b72ca */ /* 0x000fe200000e0000 */
[----:B---3--:R-:W-:-:S05]  /*4060*/  IMAD.WIDE.U32 R2, R16, -0x2daee0ad, RZ ;  /* 0xd2511f5310027825 */ /* 0x008fca00078e00ff */
[----:B------:R2:W-:Y:S01]  /*4070*/  STL.64 [R1+0x58], R2 ;  /* 0x0000580201007387 */ /* 0x0005e20000100a00 */
[----:B------:R-:W-:Y:S02]  /*4080*/  LOP3.LUT P2, RZ, R21, 0x8, RZ, 0xc0, !PT ;  /* 0x0000000815ff7812 */ /* 0x000fe4000784c0ff */
[----:B------:R-:W-:Y:S02]  /*4090*/  CS2R R26, SRZ ;  /* 0x00000000001a7805 */ /* 0x000fe4000001ff00 */
[----:B------:R-:W-:Y:S02]  /*40a0*/  CS2R R24, SRZ ;  /* 0x0000000000187805 */ /* 0x000fe4000001ff00 */
[----:B------:R-:W-:Y:S02]  /*40b0*/  CS2R R22, SRZ ;  /* 0x0000000000167805 */ /* 0x000fe4000001ff00 */
[----:B------:R-:W-:Y:S01]  /*40c0*/  CS2R R20, SRZ ;  /* 0x0000000000147805 */ /* 0x000fe2000001ff00 */
[----:B------:R-:W-:-:S02]  /*40d0*/  USHF.L.U32 UR16, UR16, 0x6, URZ ;  /* 0x0000000610107899 */ /* 0x000fc400080006ff */
[----:B------:R-:W-:Y:S02]  /*40e0*/  UIADD3 UR57, UPT, UPT, UR58, -0x61c88647, URZ ;  /* 0x9e3779b93a397890 */ /* 0x000fe4000fffe0ff */
[----:B------:R-:W-:Y:S02]  /*40f0*/  UIADD3 UR56, UPT, UPT, UR59, -0x4498517b, URZ ;  /* 0xbb67ae853b387890 */ /* 0x000fe4000fffe0ff */
[----:B------:R-:W-:Y:S02]  /*4100*/  UIADD3 UR55, UPT, UPT, UR58, 0x3c6ef372, URZ ;  /* 0x3c6ef3723a377890 */ /* 0x000fe4000fffe0ff */
[----:B------:R-:W-:Y:S02]  /*4110*/  UIADD3 UR54, UPT, UPT, UR59, 0x76cf5d0a, URZ ;  /* 0x76cf5d0a3b367890 */ /* 0x000fe4000fffe0ff */
[----:B------:R-:W-:Y:S02]  /*4120*/  UIADD3 UR53, UPT, UPT, UR58, -0x255992d5, URZ ;  /* 0xdaa66d2b3a357890 */ /* 0x000fe4000fffe0ff */
[----:B------:R-:W-:-:S02]  /*4130*/  UIADD3 UR52, UPT, UPT, UR59, 0x32370b8f, URZ ;  /* 0x32370b8f3b347890 */ /* 0x000fc4000fffe0ff */
[----:B------:R-:W-:Y:S02]  /*4140*/  UIADD3 UR51, UPT, UPT, UR58, 0x78dde6e4, URZ ;  /* 0x78dde6e43a337890 */ /* 0x000fe4000fffe0ff */
[----:B------:R-:W-:Y:S02]  /*4150*/  UIADD3 UR48, UPT, UPT, UR59, -0x126145ec, URZ ;  /* 0xed9eba143b307890 */ /* 0x000fe4000fffe0ff */
[----:B------:R-:W-:Y:S02]  /*4160*/  UIADD3 UR43, UPT, UPT, UR58, 0x1715609d, URZ ;  /* 0x1715609d3a2b7890 */ /* 0x000fe4000fffe0ff */
[----:B------:R-:W-:Y:S02]  /*4170*/  UIADD3 UR34, UPT, UPT, UR59, -0x56f99767, URZ ;  /* 0xa90668993b227890 */ /* 0x000fe4000fffe0ff */
[----:B------:R-:W-:Y:S02]  /*4180*/  UIADD3 UR29, UPT, UPT, UR58, -0x4ab325aa, URZ ;  /* 0xb54cda563a1d7890 */ /* 0x000fe4000fffe0ff */
[----:B-12-4-:R-:W-:-:S12]  /*4190*/  UIADD3 UR23, UPT, UPT, UR59, 0x646e171e, URZ ;  /* 0x646e171e3b177890 */ /* 0x016fd8000fffe0ff */
.L_x_609:
[----:B------:R-:W2:Y:S01]  /*41a0*/  LDL R248, [R1+0xc] ;  /* 0x00000c0001f87983 */ /* 0x000ea20000100800 */
[----:B------:R-:W-:Y:S01]  /*41b0*/  UIADD3 UR37, UPT, UPT, UR37, -0x40, URZ ;  /* 0xffffffc025257890 */ /* 0x000fe2000fffe0ff */
[----:B------:R-:W-:Y:S01]  /*41c0*/  IMAD.U32 R244, RZ, RZ, UR10 ;  /* 0x0000000afff47e24 */ /* 0x000fe2000f8e00ff */
[----:B------:R-:W-:Y:S01]  /*41d0*/  USHF.L.U32 UR17, UR45, 0x6, URZ ;  /* 0x000000062d117899 */ /* 0x000fe200080006ff */
[----:B------:R-:W3:Y:S01]  /*41e0*/  LDL.LU R2, [R1+0x4] ;  /* 0x0000040001027983 */ /* 0x000ee20000300800 */
[----:B------:R-:W-:Y:S01]  /*41f0*/  UISETP.GE.AND UP0, UPT, UR37, UR50, UPT ;  /* 0x000000322500728c */ /* 0x000fe2000bf06270 */
[----:B------:R-:W-:Y:S01]  /*4200*/  IMAD.U32 R245, RZ, RZ, UR11 ;  /* 0x0000000bfff57e24 */ /* 0x000fe2000f8e00ff */
[----:B------:R-:W-:Y:S01]  /*4210*/  UIADD3 UR17, UPT, UPT, UR17, 0x40, URZ ;  /* 0x0000004011117890 */ /* 0x000fe2000fffe0ff */
[----:B------:R-:W4:Y:S01]  /*4220*/  LDL R247, [R1+0x10] ;  /* 0x0000100001f77983 */ /* 0x000f220000100800 */
        /* <DEDUP_REMOVED lines=26> */
[----:B------:R-:W-:Y:S01]  /*43d0*/  LDSM.16.M88.4 R92, [R0] ;  /* 0x00000000005c783b */ /* 0x000fe20000000200 */
[----:B------:R-:W-:Y:S07]  /*43e0*/  HMMA.16816.F32.BF16 R16, R16, R70, RZ ;  /* 0x000000461010723c */ /* 0x000fee00000418ff */
[----:B------:R-:W2:Y:S01]  /*43f0*/  LDSM.16.M88.4 R68, [R246+0xc800] ;  /* 0x00c80000f644783b */ /* 0x000ea20000000200 */
[C---:B---3--:R-:W-:Y:S07]  /*4400*/  HMMA.16816.F32.BF16 R4, R72.reuse, R76, R4 ;  /* 0x0000004c4804723c */ /* 0x048fee0000041804 */
[----:B------:R-:W3:Y:S01]  /*4410*/  LDSM.16.M88.4 R96, [R250+0xc000] ;  /* 0x00c00000fa60783b */ /* 0x000ee20000000200 */
[C---:B------:R-:W-:Y:S07]  /*4420*/  HMMA.16816.F32.BF16 R8, R72.reuse, R78, R8 ;  /* 0x0000004e4808723c */ /* 0x040fee0000041808 */
[----:B------:R-:W-:Y:S01]  /*4430*/  LDSM.16.M88.4 R76, [R252+0x2000] ;  /* 0x00200000fc4c783b */ /* 0x000fe20000000200 */
[C---:B----4-:R-:W-:Y:S08]  /*4440*/  HMMA.16816.F32.BF16 R12, R72.reuse, R80, R12 ;  /* 0x00000050480c723c */ /* 0x050ff0000004180c */
[----:B------:R-:W-:Y:S01]  /*4450*/  HMMA.16816.F32.BF16 R16, R72, R82, R16 ;  /* 0x000000524810723c */ /* 0x000fe20000041810 */
[----:B------:R-:W4:Y:S07]  /*4460*/  LDSM.16.M88.4 R72, [R250+0xc800] ;  /* 0x00c80000fa48783b */ /* 0x000f2e0000000200 */
        /* <DEDUP_REMOVED lines=8> */
[----:B------:R-:W3:Y:S07]  /*44f0*/  LDSM.16.M88.4 R84, [R2+0x2000] ;  /* 0x002000000254783b */ /* 0x000eee0000000200 */
[C---:B------:R-:W-:Y:S01]  /*4500*/  HMMA.16816.F32.BF16 R8, R92.reuse, R98, R8 ;  /* 0x000000625c08723c */ /* 0x040fe20000041808 */
[----:B------:R-:W-:Y:S07]  /*4510*/  LDSM.16.M88.4 R96, [R246+0xe800] ;  /* 0x00e80000f660783b */ /* 0x000fee0000000200 */
[C---:B----4-:R-:W-:Y:S08]  /*4520*/  HMMA.16816.F32.BF16 R12, R92.reuse, R72, R12 ;  /* 0x000000485c0c723c */ /* 0x050ff0000004180c */
        /* <DEDUP_REMOVED lines=29> */
[----:B------:R3:W-:Y:S07]  /*4700*/  LDSM.16.M88.4 R68, [R3+0x4000] ;  /* 0x004000000344783b */ /* 0x0007ee0000000200 */
[C---:B-1----:R-:W-:Y:S01]  /*4710*/  HMMA.16816.F32.BF16 R4, R72.reuse, R84, R4 ;  /* 0x000000544804723c */ /* 0x042fe20000041804 */
[----:B--2---:R-:W2:Y:S04]  /*4720*/  LDL.LU R2, [R1+0x50] ;  /* 0x0000500001027983 */ /* 0x004ea80000300800 */
[----:B------:R-:W-:Y:S03]  /*4730*/  LDSM.16.M88.4 R88, [R246+0x10800] ;  /* 0x01080000f658783b */ /* 0x000fe60000000200 */
[C---:B------:R-:W-:Y:S05]  /*4740*/  HMMA.16816.F32.BF16 R8, R72.reuse, R86, R8 ;  /* 0x000000564808723c */ /* 0x040fea0000041808 */
[----:B------:R-:W2:Y:S03]  /*4750*/  LDL R248, [R1+0x44] ;  /* 0x0000440001f87983 */ /* 0x000ea60000100800 */
[C---:B----4-:R-:W-:Y:S01]  /*4760*/  HMMA.16816.F32.BF16 R12, R72.reuse, R92, R12 ;  /* 0x0000005c480c723c */ /* 0x050fe2000004180c */
[----:B---3--:R-:W3:Y:S04]  /*4770*/  LDL R3, [R1+0x80] ;  /* 0x0000800001037983 */ /* 0x008ee80000100800 */
[----:B------:R-:W4:Y:S03]  /*4780*/  LDL R93, [R1+0x40] ;  /* 0x00004000015d7983 */ /* 0x000f260000100800 */
[----:B------:R-:W-:Y:S01]  /*4790*/  HMMA.16816.F32.BF16 R16, R72, R94, R16 ;  /* 0x0000005e4810723c */ /* 0x000fe20000041810 */
[----:B------:R-:W1:Y:S07]  /*47a0*/  LDSM.16.M88.4 R84, [R246+0x10000] ;  /* 0x01000000f654783b */ /* 0x000e6e0000000200 */
[C---:B-----5:R-:W-:Y:S01]  /*47b0*/  HMMA.16816.F32.BF16 R4, R76.reuse, R80, R4 ;  /* 0x000000504c04723c */ /* 0x060fe20000041804 */
[----:B------:R5:W-:Y:S07]  /*47c0*/  LDSM.16.M88.4 R72, [R0+0x4000] ;  /* 0x004000000048783b */ /* 0x000bee0000000200 */
[C---:B------:R-:W-:Y:S01]  /*47d0*/  HMMA.16816.F32.BF16 R8, R76.reuse, R82, R8 ;  /* 0x000000524c08723c */ /* 0x040fe20000041808 */
[----:B------:R-:W1:Y:S07]  /*47e0*/  LDSM.16.M88.4 R80, [R250+0x10000] ;  /* 0x01000000fa50783b */ /* 0x000e6e0000000200 */
[C---:B------:R-:W-:Y:S01]  /*47f0*/  HMMA.16816.F32.BF16 R12, R76.reuse, R96, R12 ;  /* 0x000000604c0c723c */ /* 0x040fe2000004180c */
[----:B------:R-:W3:Y:S07]  /*4800*/  LDL.64 R96, [R1+0x58] ;  /* 0x0000580001607983 */ /* 0x000eee0000100a00 */
[----:B------:R-:W-:Y:S01]  /*4810*/  HMMA.16816.F32.BF16 R16, R76, R98, R16 ;  /* 0x000000624c10723c */ /* 0x000fe20000041810 */
[----:B------:R-:W-:Y:S01]  /*4820*/  IMAD.MOV.U32 R99, RZ, RZ, 0x40 ;  /* 0x00000040ff637424 */ /* 0x000fe200078e00ff */
[----:B-----5:R-:W5:Y:S04]  /*4830*/  S2R R0, SR_TID.X ;  /* 0x0000000000007919 */ /* 0x020f680000002100 */
[----:B------:R-:W-:Y:S02]  /*4840*/  SEL R99, R99, 0xffffffc0, !P1 ;  /* 0xffffffc063637807 */ /* 0x000fe40004800000 */
[C---:B-1----:R-:W-:Y:S08]  /*4850*/  HMMA.16816.F32.BF16 R4, R68.reuse, R84, R4 ;  /* 0x000000544404723c */ /* 0x042ff00000041804 */
[C---:B------:R-:W-:Y:S08]  /*4860*/  HMMA.16816.F32.BF16 R8, R68.reuse, R86, R8 ;  /* 0x000000564408723c */ /* 0x040ff00000041808 */
[C---:B------:R-:W-:Y:S08]  /*4870*/  HMMA.16816.F32.BF16 R12, R68.reuse, R88, R12 ;  /* 0x00000058440c723c */ /* 0x040ff0000004180c */
[----:B------:R-:W-:Y:S01]  /*4880*/  HMMA.16816.F32.BF16 R16, R68, R90, R16 ;  /* 0x0000005a4410723c */ /* 0x000fe20000041810 */
[----:B------:R1:W1:Y:S02]  /*4890*/  LDSM.16.M88.4 R68, [R250+0x10800] ;  /* 0x01080000fa44783b */ /* 0x0002640000000200 */
[----:B-----5:R-:W-:Y:S01]  /*48a0*/  SHF.R.U32.HI R246, RZ, 0x7, R0 ;  /* 0x00000007fff67819 */ /* 0x020fe20000011600 */
[----:B------:R-:W-:Y:S04]  /*48b0*/  IMAD.U32 R0, RZ, RZ, UR45 ;  /* 0x0000002dff007e24 */ /* 0x000fe8000f8e00ff */
[C---:B------:R-:W-:Y:S05]  /*48c0*/  HMMA.16816.F32.BF16 R4, R72.reuse, R80, R4 ;  /* 0x000000504804723c */ /* 0x040fea0000041804 */
[----:B------:R-:W-:Y:S02]  /*48d0*/  IMAD R0, R0, 0x2, R246 ;  /* 0x0000000200007824 */ /* 0x000fe400078e02f6 */
[----:B------:R-:W5:Y:S01]  /*48e0*/  S2R R246, SR_TID.X ;  /* 0x0000000000f67919 */ /* 0x000f620000002100 */
[C---:B------:R-:W-:Y:S01]  /*48f0*/  HMMA.16816.F32.BF16 R8, R72.reuse, R82, R8 ;  /* 0x000000524808723c */ /* 0x040fe20000041808 */
[----:B-1----:R-:W1:Y:S07]  /*4900*/  S2R R250, SR_TID.X ;  /* 0x0000000000fa7919 */ /* 0x002e6e0000002100 */
[C---:B------:R-:W-:Y:S03]  /*4910*/  HMMA.16816.F32.BF16 R12, R72.reuse, R68, R12 ;  /* 0x00000044480c723c */ /* 0x040fe6000004180c */
[----:B-----5:R-:W-:Y:S01]  /*4920*/  IMAD.SHL.U32 R247, R246, 0x2, RZ ;  /* 0x00000002f6f77824 */ /* 0x020fe200078e00ff */
[----:B------:R-:W-:Y:S04]  /*4930*/  SHF.R.U32.HI R249, RZ, 0x2, R246 ;  /* 0x00000002fff97819 */ /* 0x000fe800000116f6 */
[----:B------:R-:W-:Y:S03]  /*4940*/  HMMA.16816.F32.BF16 R16, R72, R70, R16 ;  /* 0x000000464810723c */ /* 0x000fe60000041810 */
[----:B-1----:R-:W-:Y:S01]  /*4950*/  SHF.R.U32.HI R251, RZ, 0x1, R250 ;  /* 0x00000001fffb7819 */ /* 0x002fe200000116fa */
[----:B--2---:R-:W-:Y:S04]  /*4960*/  VIADD R2, R2, 0xfffffffc ;  /* 0xfffffffc02027836 */ /* 0x004fe80000000000 */
[----:B------:R-:W-:Y:S01]  /*4970*/  IMAD.WIDE.U32 R76, R2, -0x326172a9, RZ ;  /* 0xcd9e8d57024c7825 */ /* 0x000fe200078e00ff */
[----:B------:R3:W-:Y:S04]  /*4980*/  STL [R1+0x50], R2 ;  /* 0x0000500201007387 */ /* 0x0007e80000100800 */
[----:B------:R-:W2:Y:S01]  /*4990*/  LDL R92, [R1+0x48] ;  /* 0x00004800015c7983 */ /* 0x000ea20000100800 */
[C---:B------:R-:W-:Y:S03]  /*49a0*/  LEA R78, P0, R248.reuse, R244, 0x2 ;  /* 0x000000f4f84e7211 */ /* 0x040fe600078010ff */
[----:B------:R-:W5:Y:S01]  /*49b0*/  LDL R81, [R1+0x78] ;  /* 0x0000780001517983 */ /* 0x000f620000100800 */
[----:B------:R-:W-:Y:S03]  /*49c0*/  LEA.HI.X R79, R248, R245, RZ, 0x2, P0 ;  /* 0x000000f5f84f7211 */ /* 0x000fe600000f14ff */
[----:B------:R-:W5:Y:S01]  /*49d0*/  LDL R95, [R1+0x4c] ;  /* 0x00004c00015f7983 */ /* 0x000f620000100800 */
[C---:B------:R-:W-:Y:S02]  /*49e0*/  IMAD.SHL.U32 R248, R246.reuse, 0x20, RZ ;  /* 0x00000020f6f87824 */ /* 0x040fe400078e00ff */
[----:B------:R-:W-:Y:S01]  /*49f0*/  IMAD.SHL.U32 R246, R246, 0x10, RZ ;  /* 0x00000010f6f67824 */ /* 0x000fe200078e00ff */
[----:B------:R-:W5:Y:S04]  /*4a00*/  LDL R94, [R1+0x60] ;  /* 0x00006000015e7983 */ /* 0x000f680000100800 */
[----:B------:R-:W-:Y:S02]  /*4a10*/  LOP3.LUT R246, R246, 0x1c0, RZ, 0xc0, !PT ;  /* 0x000001c0f6f67812 */ /* 0x000fe400078ec0ff */
[----:B---3--:R-:W-:Y:S01]  /*4a20*/  LOP3.LUT R2, R0, UR59, R97, 0x96, !PT ;  /* 0x0000003b00027c12 */ /* 0x008fe2000f8e9661 */
[----:B------:R-:W-:Y:S01]  /*4a30*/  IMAD.MOV.U32 R97, RZ, RZ, 0x3f ;  /* 0x0000003fff617424 */ /* 0x000fe200078e00ff */
[----:B------:R-:W-:Y:S03]  /*4a40*/  LOP3.LUT R0, R3, UR58, R77, 0x96, !PT ;  /* 0x0000003a03007c12 */ /* 0x000fe6000f8e964d */
[----:B------:R-:W-:Y:S04]  /*4a50*/  IMAD.WIDE.U32 R2, R2, -0x326172a9, RZ ;  /* 0xcd9e8d5702027825 */ /* 0x000fe800078e00ff */
[----:B------:R-:W-:Y:S01]  /*4a60*/  IMAD.WIDE.U32 R86, R0, -0x2daee0ad, RZ ;  /* 0xd2511f5300567825 */ /* 0x000fe200078e00ff */
[----:B------:R-:W-:Y:S02]  /*4a70*/  LOP3.LUT R84, R76, UR57, R3, 0x96, !PT ;  /* 0x000000394c547c12 */ /* 0x000fe4000f8e9603 */
[----:B----4-:R-:W-:Y:S01]  /*4a80*/  @!P4 VIADDMNMX R76, R93, -R97, UR41, PT ;  /* 0x000000295d4cce46 */ /* 0x010fe2000b800961 */
[----:B------:R-:W-:Y:S01]  /*4a90*/  IMAD.U32 R3, RZ, RZ, UR45 ;  /* 0x0000002dff037e24 */ /* 0x000fe2000f8e00ff */
[----:B------:R-:W-:Y:S01]  /*4aa0*/  LOP3.LUT R88, R96, UR56, R87, 0x96, !PT ;  /* 0x0000003860587c12 */ /* 0x000fe2000f8e9657 */
[----:B------:R-:W-:Y:S01]  /*4ab0*/  IMAD.MOV.U32 R96, RZ, RZ, 0x37 ;  /* 0x00000037ff607424 */ /* 0x000fe200078e00ff */
[----:B------:R-:W-:Y:S01]  /*4ac0*/  @!P4 LOP3.LUT R0, R247, 0x6, RZ, 0xc0, !PT ;  /* 0x00000006f700c812 */ /* 0x000fe200078ec0ff */
[----:B------:R-:W-:Y:S03]  /*4ad0*/  IMAD.WIDE.U32 R84, R84, -0x2daee0ad, RZ ;  /* 0xd2511f5354547825 */ /* 0x000fe600078e00ff */
[----:B------:R-:W-:Y:S01]  /*4ae0*/  @!P4 VIADDMNMX R77, R93, -R96, UR41, PT ;  /* 0x000000295d4dce46 */ /* 0x000fe2000b800960 */
[----:B------:R-:W-:Y:S01]  /*4af0*/  IMAD.WIDE.U32 R88, R88, -0x326172a9, RZ ;  /* 0xcd9e8d5758587825 */ /* 0x000fe200078e00ff */
[----:B------:R-:W3:Y:S02]  /*4b00*/  LDL R93, [R1+0x74] ;  /* 0x00007400015d7983 */ /* 0x000ee40000100800 */
[----:B------:R-:W-:Y:S02]  /*4b10*/  @!P4 LOP3.LUT R0, R0, 0xe0, R249, 0xf8, !PT ;  /* 0x000000e00000c812 */ /* 0x000fe400078ef8f9 */
[----:B------:R-:W4:Y:S01]  /*4b20*/  LDL R96, [R1+0x68] ;  /* 0x0000680001607983 */ /* 0x000f220000100800 */
[----:B------:R-:W-:Y:S02]  /*4b30*/  LOP3.LUT R90, R2, UR55, R89, 0x96, !PT ;  /* 0x00000037025a7c12 */ /* 0x000fe4000f8e9659 */
[----:B------:R-:W-:Y:S01]  /*4b40*/  @!P4 IMAD R0, R3, 0x40, R0 ;  /* 0x000000400300c824 */ /* 0x000fe200078e0200 */
[----:B------:R-:W-:Y:S02]  /*4b50*/  LOP3.LUT R86, R86, UR54, R85, 0x96, !PT ;  /* 0x0000003656567c12 */ /* 0x000fe4000f8e9655 */
[----:B------:R-:W-:Y:S04]  /*4b60*/  IMAD.WIDE.U32 R90, R90, -0x2daee0ad, RZ ;  /* 0xd2511f535a5a7825 */ /* 0x000fe800078e00ff */
[----:B------:R-:W-:Y:S01]  /*4b70*/  @!P4 VIADD R2, R0, 0x1 ;  /* 0x000000010002c836 */ /* 0x000fe20000000000 */
[----:B------:R-:W-:Y:S01]  /*4b80*/  LOP3.LUT R82, R84, UR52, R91, 0x96, !PT ;  /* 0x0000003454527c12 */ /* 0x000fe2000f8e965b */
[----:B------:R-:W-:Y:S03]  /*4b90*/  IMAD.WIDE.U32 R86, R86, -0x326172a9, RZ ;  /* 0xcd9e8d5756567825 */ /* 0x000fe600078e00ff */
[-C--:B------:R-:W-:Y:S01]  /*4ba0*/  @!P4 ISETP.GE.AND P6, PT, R2, R76.reuse, PT ;  /* 0x0000004c0200c20c */ /* 0x080fe20003fc6270 */
[----:B------:R-:W-:Y:S01]  /*4bb0*/  IMAD.WIDE.U32 R82, R82, -0x326172a9, RZ ;  /* 0xcd9e8d5752527825 */ /* 0x000fe200078e00ff */
[-C--:B------:R-:W-:Y:S02]  /*4bc0*/  @!P4 ISETP.GE.AND P5, PT, R2, R77.reuse, PT ;  /* 0x0000004d0200c20c */ /* 0x080fe40003fa6270 */
[----:B------:R-:W-:Y:S02]  /*4bd0*/  LOP3.LUT R84, R88, UR53, R87, 0x96, !PT ;  /* 0x0000003558547c12 */ /* 0x000fe4000f8e9657 */
[----:B------:R-:W4:Y:S03]  /*4be0*/  LDL R87, [R1+0x64] ;  /* 0x0000640001577983 */ /* 0x000f260000100800 */
[----:B------:R-:W-:Y:S05]  /*4bf0*/  IMAD.WIDE.U32 R84, R84, -0x2daee0ad, RZ ;  /* 0xd2511f5354547825 */ /* 0x000fea00078e00ff */
[----:B------:R-:W-:Y:S05]  /*4c00*/  LOP3.LUT R68, R90, UR48, R85, 0x96, !PT ;  /* 0x000000305a447c12 */ /* 0x000fea000f8e9655 */
[----:B------:R-:W-:Y:S01]  /*4c10*/  IMAD.WIDE.U32 R68, R68, -0x326172a9, RZ ;  /* 0xcd9e8d5744447825 */ /* 0x000fe200078e00ff */
[C---:B--2---:R-:W-:Y:S03]  /*4c20*/  FSETP.NEU.FTZ.AND P0, PT, R92.reuse, -INF , PT ;  /* 0xff8000005c00780b */ /* 0x044fe60003f1d000 */
[----:B------:R-:W-:Y:S02]  /*4c30*/  FMUL.FTZ R80, R92, 1.4426950216293334961 ;  /* 0x3fb8aa3b5c507820 */ /* 0x000fe40000410000 */
[----:B------:R-:W2:Y:S01]  /*4c40*/  LDL R92, [R1+0x70] ;  /* 0x00007000015c7983 */ /* 0x000ea20000100800 */
[C---:B-----5:R-:W-:Y:S01]  /*4c50*/  FADD.FTZ R5, R81.reuse, R5 ;  /* 0x0000000551057221 */ /* 0x060fe20000010000 */
[----:B------:R-:W-:Y:S01]  /*4c60*/  FADD.FTZ R7, R81, R7 ;  /* 0x0000000751077221 */ /* 0x000fe20000010000 */
[----:B------:R-:W-:Y:S01]  /*4c70*/  FSEL R2, R80, RZ, P0 ;  /* 0x000000ff50027208 */ /* 0x000fe20000000000 */
[----:B------:R-:W5:Y:S01]  /*4c80*/  LDL R81, [R1+0x6c] ;  /* 0x00006c0001517983 */ /* 0x000f620000100800 */
[C---:B------:R-:W-:Y:S01]  /*4c90*/  FMUL.FTZ R3, R95.reuse, 1.4426950216293334961 ;  /* 0x3fb8aa3b5f037820 */ /* 0x040fe20000410000 */
[----:B------:R-:W-:Y:S01]  /*4ca0*/  FSETP.NEU.FTZ.AND P3, PT, R95, -INF , PT ;  /* 0xff8000005f00780b */ /* 0x000fe20003f7d000 */
[----:B------:R-:W-:Y:S01]  /*4cb0*/  @!P4 VIADD R80, R0, 0x8 ;  /* 0x000000080050c836 */ /* 0x000fe20000000000 */
[----:B------:R-:W-:Y:S01]  /*4cc0*/  @!P4 FSEL R5, R5, -INF , !P6 ;  /* 0xff8000000505c808 */ /* 0x000fe20007000000 */
[C---:B------:R-:W-:Y:S01]  /*4cd0*/  FADD.FTZ R4, R94.reuse, R4 ;  /* 0x000000045e047221 */ /* 0x040fe20000010000 */
[----:B------:R-:W-:Y:S01]  /*4ce0*/  FSEL R3, R3, RZ, P3 ;  /* 0x000000ff03037208 */ /* 0x000fe20001800000 */
[----:B------:R-:W-:Y:S01]  /*4cf0*/  FADD.FTZ R6, R94, R6 ;  /* 0x000000065e067221 */ /* 0x000fe20000010000 */
[-C--:B------:R-:W-:Y:S02]  /*4d00*/  @!P4 ISETP.GE.AND P3, PT, R0, R76.reuse, PT ;  /* 0x0000004c0000c20c */ /* 0x080fe40003f66270 */
[-C--:B------:R-:W-:Y:S01]  /*4d10*/  @!P4 ISETP.GE.AND P0, PT, R80, R76.reuse, PT ;  /* 0x0000004c5000c20c */ /* 0x080fe20003f06270 */
[--C-:B------:R-:W-:Y:S01]  /*4d20*/  FFMA.FTZ R5, R5, UR14, -R3.reuse ;  /* 0x0000000e05057c23 */ /* 0x100fe20008010803 */
[----:B------:R-:W-:Y:S02]  /*4d30*/  @!P4 FSEL R4, R4, -INF , !P3 ;  /* 0xff8000000404c808 */ /* 0x000fe40005800000 */
[-C--:B------:R-:W-:Y:S01]  /*4d40*/  @!P4 ISETP.GE.AND P3, PT, R80, R77.reuse, PT ;  /* 0x0000004d5000c20c */ /* 0x080fe20003f66270 */
[C---:B------:R-:W-:Y:S01]  /*4d50*/  @!P4 VIADD R80, R0.reuse, 0x9 ;  /* 0x000000090050c836 */ /* 0x040fe20000000000 */
[-C--:B------:R-:W-:Y:S01]  /*4d60*/  @!P4 ISETP.GE.AND P6, PT, R0, R77.reuse, PT ;  /* 0x0000004d0000c20c */ /* 0x080fe20003fc6270 */
[----:B------:R-:W-:Y:S01]  /*4d70*/  FFMA.FTZ R95, R4, UR14, -R3 ;  /* 0x0000000e045f7c23 */ /* 0x000fe20008010803 */
[----:B------:R-:W-:Y:S01]  /*4d80*/  @!P4 FSEL R7, R7, -INF , !P5 ;  /* 0xff8000000707c808 */ /* 0x000fe20006800000 */
[----:B------:R-:W-:Y:S01]  /*4d90*/  @!P4 VIADD R4, R0, 0x11 ;  /* 0x000000110004c836 */ /* 0x000fe20000000000 */
[----:B------:R-:W-:Y:S01]  /*4da0*/  @!P4 FSEL R6, R6, -INF , !P6 ;  /* 0xff8000000606c808 */ /* 0x000fe20007000000 */
[----:B------:R-:W-:Y:S01]  /*4db0*/  MUFU.EX2 R94, R5 ;  /* 0x00000005005e7308 */ /* 0x000fe20000000800 */
[CC--:B------:R-:W-:Y:S01]  /*4dc0*/  @!P4 ISETP.GE.AND P6, PT, R80.reuse, R76.reuse, PT ;  /* 0x0000004c5000c20c */ /* 0x0c0fe20003fc6270 */
[--C-:B------:R-:W-:Y:S01]  /*4dd0*/  FFMA.FTZ R7, R7, UR14, -R2.reuse ;  /* 0x0000000e07077c23 */ /* 0x100fe20008010802 */
[-C--:B------:R-:W-:Y:S01]  /*4de0*/  @!P4 ISETP.GE.AND P5, PT, R80, R77.reuse, PT ;  /* 0x0000004d5000c20c */ /* 0x080fe20003fa6270 */
[----:B------:R-:W-:Y:S02]  /*4df0*/  @!P4 VIADD R80, R0, 0x10 ;  /* 0x000000100050c836 */ /* 0x000fe40000000000 */
[----:B------:R-:W-:Y:S04]  /*4e00*/  FFMA.FTZ R6, R6, UR14, -R2 ;  /* 0x0000000e06067c23 */ /* 0x000fe80008010802 */
[----:B------:R-:W1:Y:S01]  /*4e10*/  MUFU.EX2 R95, R95 ;  /* 0x0000005f005f7308 */ /* 0x000e620000000800 */
[C---:B---3--:R-:W-:Y:S01]  /*4e20*/  FADD.FTZ R8, R93.reuse, R8 ;  /* 0x000000085d087221 */ /* 0x048fe20000010000 */
[----:B------:R-:W-:Y:S08]  /*4e30*/  FADD.FTZ R10, R93, R10 ;  /* 0x0000000a5d0a7221 */ /* 0x000ff00000010000 */
[----:B------:R3:W-:Y:S01]  /*4e40*/  MUFU.EX2 R93, R6 ;  /* 0x00000006005d7308 */ /* 0x0007e20000000800 */
[----:B----4-:R-:W-:Y:S01]  /*4e50*/  FADD.FTZ R13, R96, R13 ;  /* 0x0000000d600d7221 */ /* 0x010fe20000010000 */
[----:B------:R-:W-:Y:S01]  /*4e60*/  @!P4 FSEL R8, R8, -INF , !P0 ;  /* 0xff8000000808c808 */ /* 0x000fe20004000000 */
[----:B------:R-:W-:Y:S01]  /*4e70*/  FADD.FTZ R15, R96, R15 ;  /* 0x0000000f600f7221 */ /* 0x000fe20000010000 */
[-C--:B------:R-:W-:Y:S02]  /*4e80*/  @!P4 ISETP.GE.AND P0, PT, R80, R76.reuse, PT ;  /* 0x0000004c5000c20c */ /* 0x080fe40003f06270 */
[----:B------:R-:W-:Y:S01]  /*4e90*/  @!P4 FSEL R10, R10, -INF , !P3 ;  /* 0xff8000000a0ac808 */ /* 0x000fe20005800000 */
[----:B------:R-:W-:Y:S01]  /*4ea0*/  FFMA.FTZ R8, R8, UR14, -R3 ;  /* 0x0000000e08087c23 */ /* 0x000fe20008010803 */
[-C--:B------:R-:W-:Y:S03]  /*4eb0*/  @!P4 ISETP.GE.AND P3, PT, R4, R76.reuse, PT ;  /* 0x0000004c0400c20c */ /* 0x080fe60003f66270 */
[----:B------:R-:W-:Y:S01]  /*4ec0*/  FFMA.FTZ R10, R10, UR14, -R2 ;  /* 0x0000000e0a0a7c23 */ /* 0x000fe20008010802 */
[----:B------:R-:W-:Y:S01]  /*4ed0*/  @!P4 FSEL R13, R13, -INF , !P3 ;  /* 0xff8000000d0dc808 */ /* 0x000fe20005800000 */
[----:B------:R-:W-:Y:S01]  /*4ee0*/  MUFU.EX2 R91, R8 ;  /* 0x00000008005b7308 */ /* 0x000fe20000000800 */
[----:B---3--:R-:W-:Y:S03]  /*4ef0*/  LOP3.LUT R6, R82, UR43, R69, 0x96, !PT ;  /* 0x0000002b52067c12 */ /* 0x008fe6000f8e9645 */
[----:B------:R-:W-:Y:S06]  /*4f00*/  FFMA.FTZ R13, R13, UR14, -R3 ;  /* 0x0000000e0d0d7c23 */ /* 0x000fec0008010803 */
[----:B------:R-:W-:Y:S01]  /*4f10*/  MUFU.EX2 R90, R10 ;  /* 0x0000000a005a7308 */ /* 0x000fe20000000800 */
[C---:B------:R-:W-:Y:S01]  /*4f20*/  FADD.FTZ R16, R87.reuse, R16 ;  /* 0x0000001057107221 */ /* 0x040fe20000010000 */
[----:B------:R-:W-:Y:S01]  /*4f30*/  FADD.FTZ R18, R87, R18 ;  /* 0x0000001257127221 */ /* 0x000fe20000010000 */
[C---:B--2---:R-:W-:Y:S01]  /*4f40*/  FADD.FTZ R9, R92.reuse, R9 ;  /* 0x000000095c097221 */ /* 0x044fe20000010000 */
[----:B------:R-:W-:Y:S06]  /*4f50*/  FADD.FTZ R11, R92, R11 ;  /* 0x0000000b5c0b7221 */ /* 0x000fec0000010000 */
[----:B------:R2:W-:Y:S01]  /*4f60*/  MUFU.EX2 R92, R7 ;  /* 0x00000007005c7308 */ /* 0x0005e20000000800 */
[----:B-----5:R-:W-:Y:S01]  /*4f70*/  FADD.FTZ R12, R81, R12 ;  /* 0x0000000c510c7221 */ /* 0x020fe20000010000 */
[----:B------:R-:W-:Y:S01]  /*4f80*/  @!P4 FSEL R9, R9, -INF , !P6 ;  /* 0xff8000000909c808 */ /* 0x000fe20007000000 */
[----:B------:R-:W-:Y:S01]  /*4f90*/  FADD.FTZ R14, R81, R14 ;  /* 0x0000000e510e7221 */ /* 0x000fe20000010000 */
[-C--:B------:R-:W-:Y:S02]  /*4fa0*/  @!P4 ISETP.GE.AND P6, PT, R80, R77.reuse, PT ;  /* 0x0000004d5000c20c */ /* 0x080fe40003fc6270 */
[----:B------:R-:W-:Y:S01]  /*4fb0*/  LOP3.LUT R80, R86, UR51, R83, 0x96, !PT ;  /* 0x0000003356507c12 */ /* 0x000fe2000f8e9653 */
[--C-:B------:R-:W-:Y:S01]  /*4fc0*/  FFMA.FTZ R9, R9, UR14, -R3.reuse ;  /* 0x0000000e09097c23 */ /* 0x100fe20008010803 */
[----:B------:R-:W3:Y:S01]  /*4fd0*/  LDL R86, [R1+0x54] ;  /* 0x0000540001567983 */ /* 0x000ee20000100800 */
[----:B------:R-:W-:Y:S02]  /*4fe0*/  @!P4 FSEL R11, R11, -INF , !P5 ;  /* 0xff8000000b0bc808 */ /* 0x000fe40006800000 */
[-C--:B------:R-:W-:Y:S01]  /*4ff0*/  @!P4 ISETP.GE.AND P5, PT, R4, R77.reuse, PT ;  /* 0x0000004d0400c20c */ /* 0x080fe20003fa6270 */
[----:B------:R-:W-:Y:S01]  /*5000*/  @!P4 VIADD R4, R0, 0x18 ;  /* 0x000000180004c836 */ /* 0x000fe20000000000 */
[----:B------:R-:W-:Y:S01]  /*5010*/  @!P4 FSEL R12, R12, -INF , !P0 ;  /* 0xff8000000c0cc808 */ /* 0x000fe20004000000 */
[--C-:B------:R-:W-:Y:S01]  /*5020*/  FFMA.FTZ R11, R11, UR14, -R2.reuse ;  /* 0x0000000e0b0b7c23 */ /* 0x100fe20008010802 */
[----:B------:R-:W-:Y:S01]  /*5030*/  @!P4 VIADD R0, R0, 0x19 ;  /* 0x000000190000c836 */ /* 0x000fe20000000000 */
[----:B------:R-:W4:Y:S01]  /*5040*/  MUFU.EX2 R89, R9 ;  /* 0x0000000900597308 */ /* 0x000f220000000800 */
[-C--:B------:R-:W-:Y:S01]  /*5050*/  @!P4 ISETP.GE.AND P0, PT, R4, R76.reuse, PT ;  /* 0x0000004c0400c20c */ /* 0x080fe20003f06270 */
[----:B------:R-:W-:Y:S01]  /*5060*/  IMAD.WIDE.U32 R80, R80, -0x2daee0ad, RZ ;  /* 0xd2511f5350507825 */ /* 0x000fe200078e00ff */
[----:B------:R-:W-:Y:S02]  /*5070*/  @!P4 FSEL R14, R14, -INF , !P6 ;  /* 0xff8000000e0ec808 */ /* 0x000fe40007000000 */
[----:B------:R-:W-:Y:S01]  /*5080*/  @!P4 ISETP.GE.AND P3, PT, R0, R76, PT ;  /* 0x0000004c0000c20c */ /* 0x000fe20003f66270 */
[----:B--2---:R-:W-:Y:S01]  /*5090*/  IMAD.WIDE.U32 R6, R6, -0x2daee0ad, RZ ;  /* 0xd2511f5306067825 */ /* 0x004fe200078e00ff */
[----:B------:R-:W2:Y:S03]  /*50a0*/  LDL R76, [R1+0x1c] ;  /* 0x00001c00014c7983 */ /* 0x000ea60000100800 */
[----:B------:R5:W-:Y:S01]  /*50b0*/  MUFU.EX2 R88, R11 ;  /* 0x0000000b00587308 */ /* 0x000be20000000800 */
[-C--:B------:R-:W-:Y:S01]  /*50c0*/  @!P4 ISETP.GE.AND P6, PT, R4, R77.reuse, PT ;  /* 0x0000004d0400c20c */ /* 0x080fe20003fc6270 */
[----:B------:R-:W-:Y:S01]  /*50d0*/  FFMA.FTZ R12, R12, UR14, -R3 ;  /* 0x0000000e0c0c7c23 */ /* 0x000fe20008010803 */
[----:B------:R-:W-:Y:S01]  /*50e0*/  LOP3.LUT R4, R84, UR34, R81, 0x96, !PT ;  /* 0x0000002254047c12 */ /* 0x000fe2000f8e9651 */
[--C-:B------:R-:W-:Y:S01]  /*50f0*/  FFMA.FTZ R14, R14, UR14, -R2.reuse ;  /* 0x0000000e0e0e7c23 */ /* 0x100fe20008010802 */
[----:B------:R-:W-:Y:S02]  /*5100*/  @!P4 FSEL R15, R15, -INF , !P5 ;  /* 0xff8000000f0fc808 */ /* 0x000fe40006800000 */
[----:B------:R-:W-:Y:S01]  /*5110*/  @!P4 ISETP.GE.AND P5, PT, R0, R77, PT ;  /* 0x0000004d0000c20c */ /* 0x000fe20003fa6270 */
[----:B------:R-:W-:Y:S01]  /*5120*/  IMAD.WIDE.U32 R4, R4, -0x326172a9, RZ ;  /* 0xcd9e8d5704047825 */ /* 0x000fe200078e00ff */
[----:B------:R-:W-:Y:S01]  /*5130*/  LOP3.LUT R0, R80, UR23, R7, 0x96, !PT ;  /* 0x0000001750007c12 */ /* 0x000fe2000f8e9607 */
[----:B------:R1:W-:Y:S01]  /*5140*/  MUFU.EX2 R87, R12 ;  /* 0x0000000c00577308 */ /* 0x0003e20000000800 */
[----:B------:R-:W-:Y:S01]  /*5150*/  PRMT R69, R6, 0x7770, RZ ;  /* 0x0000777006457816 */ /* 0x000fe200000000ff */
[----:B------:R-:W-:Y:S01]  /*5160*/  FFMA.FTZ R15, R15, UR14, -R2 ;  /* 0x0000000e0f0f7c23 */ /* 0x000fe20008010802 */
[----:B------:R-:W-:Y:S02]  /*5170*/  LOP3.LUT R5, R68, UR29, R5, 0x96, !PT ;  /* 0x0000001d44057c12 */ /* 0x000fe4000f8e9605 */
[C---:B------:R-:W-:Y:S01]  /*5180*/  PRMT R68, R4.reuse, 0x7772, RZ ;  /* 0x0000777204447816 */ /* 0x040fe200000000ff */
[----:B-----5:R-:W5:Y:S01]  /*5190*/  LDL R11, [R1+0x7c] ;  /* 0x00007c00010b7983 */ /* 0x020f620000100800 */
[C---:B------:R-:W-:Y:S03]  /*51a0*/  PRMT R7, R4.reuse, 0x7770, RZ ;  /* 0x0000777004077816 */ /* 0x040fe600000000ff */
[----:B------:R-:W-:Y:S01]  /*51b0*/  MUFU.EX2 R84, R13 ;  /* 0x0000000d00547308 */ /* 0x000fe20000000800 */
[C---:B------:R-:W-:Y:S02]  /*51c0*/  PRMT R9, R4.reuse, 0x7771, RZ ;  /* 0x0000777104097816 */ /* 0x040fe400000000ff */
[----:B------:R-:W-:Y:S02]  /*51d0*/  PRMT R8, R4, 0x7773, RZ ;  /* 0x0000777304087816 */ /* 0x000fe400000000ff */
[C---:B------:R-:W-:Y:S02]  /*51e0*/  LOP3.LUT R4, R5.reuse, 0xffff, RZ, 0xc0, !PT ;  /* 0x0000ffff05047812 */ /* 0x040fe400078ec0ff */
[C---:B------:R-:W-:Y:S03]  /*51f0*/  PRMT R71, R6.reuse, 0x7771, RZ ;  /* 0x0000777106477816 */ /* 0x040fe600000000ff */
[----:B------:R-:W-:Y:S01]  /*5200*/  MUFU.EX2 R85, R15 ;  /* 0x0000000f00557308 */ /* 0x000fe20000000800 */
[C---:B------:R-:W-:Y:S02]  /*5210*/  PRMT R70, R6.reuse, 0x7772, RZ ;  /* 0x0000777206467816 */ /* 0x040fe400000000ff */
[----:B------:R-:W-:Y:S02]  /*5220*/  PRMT R10, R6, 0x7773, RZ ;  /* 0x00007773060a7816 */ /* 0x000fe400000000ff */
[C---:B------:R-:W-:Y:S02]  /*5230*/  LOP3.LUT R6, R5.reuse, 0xff, RZ, 0xc0, !PT ;  /* 0x000000ff05067812 */ /* 0x040fe400078ec0ff */
[----:B------:R-:W-:Y:S02]  /*5240*/  SHF.R.U32.HI R4, RZ, 0x8, R4 ;  /* 0x00000008ff047819 */ /* 0x000fe40000011604 */
[----:B------:R-:W-:Y:S02]  /*5250*/  @!P4 FSEL R16, R16, -INF , !P0 ;  /* 0xff8000001010c808 */ /* 0x000fe40004000000 */
[----:B------:R-:W-:Y:S02]  /*5260*/  ISETP.LE.U32.AND P0, PT, R6, UR15, PT ;  /* 0x0000000f06007c0c */ /* 0x000fe4000bf03070 */
[----:B------:R-:W-:Y:S01]  /*5270*/  LOP3.LUT R4, R4, 0xffff, RZ, 0xc0, !PT ;  /* 0x0000ffff04047812 */ /* 0x000fe200078ec0ff */
[----:B------:R-:W-:Y:S01]  /*5280*/  FFMA.FTZ R16, R16, UR14, -R3 ;  /* 0x0000000e10107c23 */ /* 0x000fe20008010803 */
[----:B------:R-:W-:Y:S02]  /*5290*/  PRMT R6, R5, 0x7632, R6 ;  /* 0x0000763205067816 */ /* 0x000fe40000000006 */
[----:B------:R-:W-:Y:S01]  /*52a0*/  @!P4 FSEL R18, R18, -INF , !P6 ;  /* 0xff8000001212c808 */ /* 0x000fe20007000000 */
[----:B------:R-:W4:Y:S01]  /*52b0*/  MUFU.EX2 R82, R16 ;  /* 0x0000001000527308 */ /* 0x000f220000000800 */
[----:B------:R-:W-:Y:S02]  /*52c0*/  SHF.R.U32.HI R5, RZ, 0x18, R5 ;  /* 0x00000018ff057819 */ /* 0x000fe40000011605 */
[----:B-1----:R-:W-:Y:S01]  /*52d0*/  LOP3.LUT R12, R247, 0x38, RZ, 0xc0, !PT ;  /* 0x00000038f70c7812 */ /* 0x002fe200078ec0ff */
[--C-:B------:R-:W-:Y:S02]  /*52e0*/  FFMA.FTZ R18, R18, UR14, -R2.reuse ;  /* 0x0000000e12127c23 */ /* 0x100fe40008010802 */
[----:B------:R-:W-:Y:S01]  /*52f0*/  @!P0 FADD.FTZ R95, -R95, -RZ ;  /* 0x800000ff5f5f8221 */ /* 0x000fe20000010100 */
[----:B------:R-:W-:Y:S03]  /*5300*/  ISETP.GT.U32.AND P0, PT, R9, UR15, PT ;  /* 0x0000000f09007c0c */ /* 0x000fe6000bf04070 */
[----:B------:R-:W-:Y:S01]  /*5310*/  MUFU.EX2 R83, R18 ;  /* 0x0000001200537308 */ /* 0x000fe20000000800 */
[----:B------:R-:W-:Y:S09]  /*5320*/  LOP3.LUT R12, R12, 0x20, R249, 0x78, !PT ;  /* 0x000000200c0c7812 */ /* 0x000ff200078e78f9 */
[----:B----4-:R-:W-:Y:S01]  /*5330*/  @P0 FADD.FTZ R89, -R89, -RZ ;  /* 0x800000ff59590221 */ /* 0x010fe20000010100 */
[----:B------:R-:W-:Y:S11]  /*5340*/  ISETP.LE.U32.AND P0, PT, R69, UR15, PT ;  /* 0x0000000f45007c0c */ /* 0x000ff6000bf03070 */
[----:B------:R-:W-:Y:S02]  /*5350*/  @!UPT UIADD3 URZ, UPT, UPT, URZ, URZ, URZ ;  /* 0x000000fffffff290 */ /* 0x000fe4000fffe0ff */
[----:B------:R-:W-:Y:S01]  /*5360*/  @!P0 FADD.FTZ R82, -R82, -RZ ;  /* 0x800000ff52528221 */ /* 0x000fe20000010100 */
[C---:B---3--:R-:W-:Y:S01]  /*5370*/  FADD.FTZ R17, R86.reuse, R17 ;  /* 0x0000001156117221 */ /* 0x048fe20000010000 */
[----:B------:R-:W-:Y:S02]  /*5380*/  FADD.FTZ R19, R86, R19 ;  /* 0x0000001356137221 */ /* 0x000fe40000010000 */
[----:B------:R-:W1:Y:S02]  /*5390*/  MUFU.EX2 R86, R14 ;  /* 0x0000000e00567308 */ /* 0x000e640000000800 */
[----:B------:R-:W-:Y:S02]  /*53a0*/  @!P4 FSEL R17, R17, -INF , !P3 ;  /* 0xff8000001111c808 */ /* 0x000fe40005800000 */
[----:B------:R-:W-:Y:S02]  /*53b0*/  ISETP.LE.U32.AND P3, PT, R4, UR15, PT ;  /* 0x0000000f04007c0c */ /* 0x000fe4000bf63070 */
[----:B------:R-:W-:Y:S01]  /*53c0*/  LOP3.LUT R4, R6, 0xff, RZ, 0xc0, !PT ;  /* 0x000000ff06047812 */ /* 0x000fe200078ec0ff */
[----:B------:R-:W-:Y:S01]  /*53d0*/  FFMA.FTZ R3, R17, UR14, -R3 ;  /* 0x0000000e11037c23 */ /* 0x000fe20008010803 */
[----:B------:R-:W-:Y:S02]  /*53e0*/  @!P4 FSEL R19, R19, -INF , !P5 ;  /* 0xff8000001313c808 */ /* 0x000fe40006800000 */
[----:B------:R-:W-:Y:S01]  /*53f0*/  ISETP.LE.U32.AND P6, PT, R4, UR15, PT ;  /* 0x0000000f04007c0c */ /* 0x000fe2000bfc3070 */
[----:B------:R-:W3:Y:S01]  /*5400*/  MUFU.EX2 R80, R3 ;  /* 0x0000000300507308 */ /* 0x000ee20000000800 */
[----:B------:R-:W-:Y:S01]  /*5410*/  ISETP.LE.U32.AND P5, PT, R5, UR15, PT ;  /* 0x0000000f05007c0c */ /* 0x000fe2000bfa3070 */
[----:B------:R-:W-:Y:S01]  /*5420*/  FFMA.FTZ R2, R19, UR14, -R2 ;  /* 0x0000000e13027c23 */ /* 0x000fe20008010802 */
[----:B------:R-:W-:Y:S02]  /*5430*/  ISETP.LE.U32.AND P4, PT, R7, UR15, PT ;  /* 0x0000000f07007c0c */ /* 0x000fe4000bf83070 */
[----:B------:R-:W-:Y:S01]  /*5440*/  LOP3.LUT R6, R248, 0xc00, RZ, 0xc0, !PT ;  /* 0x00000c00f8067812 */ /* 0x000fe200078ec0ff */
[----:B------:R-:W-:Y:S01]  /*5450*/  @!P3 FADD.FTZ R94, -R94, -RZ ;  /* 0x800000ff5e5eb221 */ /* 0x000fe20000010100 */
[----:B------:R-:W-:Y:S03]  /*5460*/  LOP3.LUT R4, R0, 0xffff, RZ, 0xc0, !PT ;  /* 0x0000ffff00047812 */ /* 0x000fe600078ec0ff */
[----:B------:R4:W2:Y:S01]  /*5470*/  MUFU.EX2 R81, R2 ;  /* 0x0000000200517308 */ /* 0x0008a20000000800 */
[----:B------:R-:W-:Y:S01]  /*5480*/  ISETP.GT.U32.AND P3, PT, R68, UR15, PT ;  /* 0x0000000f44007c0c */ /* 0x000fe2000bf64070 */
[----:B------:R-:W1:Y:S01]  /*5490*/  S2R R248, SR_TID.X ;  /* 0x0000000000f87919 */ /* 0x000e620000002100 */
[----:B------:R-:W-:Y:S01]  /*54a0*/  LOP3.LUT R6, R6, 0x6, R247, 0xf8, !PT ;  /* 0x0000000606067812 */ /* 0x000fe200078ef8f7 */
[----:B------:R-:W-:Y:S01]  /*54b0*/  @!P6 FADD.FTZ R93, -R93, -RZ ;  /* 0x800000ff5d5de221 */ /* 0x000fe20000010100 */
[----:B------:R-:W-:Y:S01]  /*54c0*/  LOP3.LUT R5, R0, 0xff, RZ, 0xc0, !PT ;  /* 0x000000ff00057812 */ /* 0x000fe200078ec0ff */
[----:B------:R-:W-:Y:S01]  /*54d0*/  @!P5 FADD.FTZ R92, -R92, -RZ ;  /* 0x800000ff5c5cd221 */ /* 0x000fe20000010100 */
[----:B------:R-:W-:Y:S01]  /*54e0*/  SHF.R.U32.HI R4, RZ, 0x8, R4 ;  /* 0x00000008ff047819 */ /* 0x000fe20000011604 */
[----:B------:R-:W-:Y:S01]  /*54f0*/  @!P4 FADD.FTZ R91, -R91, -RZ ;  /* 0x800000ff5b5bc221 */ /* 0x000fe20000010100 */
[----:B------:R-:W-:Y:S02]  /*5500*/  ISETP.GT.U32.AND P6, PT, R8, UR15, PT ;  /* 0x0000000f08007c0c */ /* 0x000fe4000bfc4070 */
[----:B------:R-:W-:Y:S02]  /*5510*/  ISETP.LE.U32.AND P5, PT, R5, UR15, PT ;  /* 0x0000000f05007c0c */ /* 0x000fe4000bfa3070 */
[----:B------:R-:W-:Y:S01]  /*5520*/  LOP3.LUT R6, R6, R12, R246, 0xfe, !PT ;  /* 0x0000000c06067212 */ /* 0x000fe200078efef6 */
[----:B------:R-:W-:Y:S01]  /*5530*/  IMAD.MOV.U32 R12, RZ, RZ, 0x10 ;  /* 0x00000010ff0c7424 */ /* 0x000fe200078e00ff */
[----:B------:R-:W-:Y:S01]  /*5540*/  LOP3.LUT R4, R4, 0xffff, RZ, 0xc0, !PT ;  /* 0x0000ffff04047812 */ /* 0x000fe200078ec0ff */
[----:B------:R-:W-:Y:S01]  /*5550*/  @P3 FADD.FTZ R90, -R90, -RZ ;  /* 0x800000ff5a5a3221 */ /* 0x000fe20000010100 */
[----:B------:R-:W-:Y:S01]  /*5560*/  PRMT R5, R0, 0x7632, R5 ;  /* 0x0000763200057816 */ /* 0x000fe20000000005 */
[----:B----4-:R-:W4:Y:S01]  /*5570*/  LDG.E R2, desc[UR38][R78.64] ;  /* 0x000000264e027981 */ /* 0x010f22000c1e1900 */
[----:B------:R-:W-:Y:S02]  /*5580*/  ISETP.LE.U32.AND P4, PT, R4, UR15, PT ;  /* 0x0000000f04007c0c */ /* 0x000fe4000bf83070 */
[----:B------:R-:W-:Y:S01]  /*5590*/  LOP3.LUT R4, R5, 0xff, RZ, 0xc0, !PT ;  /* 0x000000ff05047812 */ /* 0x000fe200078ec0ff */
[----:B------:R-:W-:Y:S01]  /*55a0*/  @P6 FADD.FTZ R88, -R88, -RZ ;  /* 0x800000ff58586221 */ /* 0x000fe20000010100 */
[----:B------:R-:W-:Y:S01]  /*55b0*/  SHF.R.U32.HI R3, RZ, 0x18, R0 ;  /* 0x00000018ff037819 */ /* 0x000fe20000011600 */
[----:B------:R-:W-:Y:S01]  /*55c0*/  @!P5 FADD.FTZ R87, -R87, -RZ ;  /* 0x800000ff5757d221 */ /* 0x000fe20000010100 */
[C---:B------:R-:W-:Y:S02]  /*55d0*/  LEA R96, R6.reuse, UR4, 0x1 ;  /* 0x0000000406607c11 */ /* 0x040fe4000f8e08ff */
[----:B------:R-:W-:Y:S02]  /*55e0*/  LEA R0, R6, UR5, 0x1 ;  /* 0x0000000506007c11 */ /* 0x000fe4000f8e08ff */
[----:B------:R-:W-:Y:S02]  /*55f0*/  SEL R12, R12, 0xfffffff0, !P1 ;  /* 0xfffffff00c0c7807 */ /* 0x000fe40004800000 */
[----:B------:R-:W-:Y:S01]  /*5600*/  F2FP.RELU.BF16.F32.PACK_AB R7, R94, R95 ;  /* 0x0000005f5e07723e */ /* 0x000fe200000018ff */
[----:B------:R-:W-:Y:S01]  /*5610*/  @!P4 FADD.FTZ R84, -R84, -RZ ;  /* 0x800000ff5454c221 */ /* 0x000fe20000010100 */
[----:B------:R-:W-:Y:S01]  /*5620*/  F2FP.RELU.BF16.F32.PACK_AB R6, R92, R93 ;  /* 0x0000005d5c06723e */ /* 0x000fe200000018ff */
[----:B------:R-:W-:Y:S01]  /*5630*/  IMAD.IADD R97, R0, 0x1, R12 ;  /* 0x0000000100617824 */ /* 0x000fe200078e020c */
[----:B------:R-:W-:Y:S01]  /*5640*/  ISETP.LE.U32.AND P3, PT, R4, UR15, PT ;  /* 0x0000000f04007c0c */ /* 0x000fe2000bf63070 */
[----:B------:R-:W-:Y:S01]  /*5650*/  STS [R96+0x14000], R7 ;  /* 0x0140000760007388 */ /* 0x000fe20000000800 */
[----:B------:R-:W-:Y:S01]  /*5660*/  F2FP.RELU.BF16.F32.PACK_AB R5, R89, R91 ;  /* 0x0000005b5905723e */ /* 0x000fe200000018ff */
[----:B-1----:R-:W-:Y:S01]  /*5670*/  IMAD.SHL.U32 R249, R248, 0x8, RZ ;  /* 0x00000008f8f97824 */ /* 0x002fe200078e00ff */
[----:B------:R-:W-:Y:S01]  /*5680*/  F2FP.RELU.BF16.F32.PACK_AB R4, R88, R90 ;  /* 0x0000005a5804723e */ /* 0x000fe200000018ff */
[----:B------:R1:W-:Y:S01]  /*5690*/  STS [R96+0x14400], R6 ;  /* 0x0144000660007388 */ /* 0x0003e20000000800 */
[----:B------:R-:W-:Y:S01]  /*56a0*/  ISETP.GT.U32.AND P6, PT, R71, UR15, PT ;  /* 0x0000000f47007c0c */ /* 0x000fe2000bfc4070 */
[----:B------:R-:W-:Y:S01]  /*56b0*/  IMAD.SHL.U32 R248, R250, 0x40, RZ ;  /* 0x00000040faf87824 */ /* 0x000fe200078e00ff */
[----:B------:R-:W-:Y:S01]  /*56c0*/  ISETP.GT.U32.AND P5, PT, R70, UR15, PT ;  /* 0x0000000f46007c0c */ /* 0x000fe2000bfa4070 */
[----:B------:R1:W-:Y:S01]  /*56d0*/  STS [R97], R5 ;  /* 0x0000000561007388 */ /* 0x0003e20000000800 */
[----:B------:R-:W-:Y:S02]  /*56e0*/  ISETP.GT.U32.AND P4, PT, R10, UR15, PT ;  /* 0x0000000f0a007c0c */ /* 0x000fe4000bf84070 */
[----:B-----5:R-:W-:Y:S01]  /*56f0*/  LEA R252, R11, UR4, 0x1 ;  /* 0x000000040bfc7c11 */ /* 0x020fe2000f8e08ff */
[----:B------:R5:W-:Y:S01]  /*5700*/  STS [R97+0x400], R4 ;  /* 0x0004000461007388 */ /* 0x000be20000000800 */
[----:B------:R-:W-:Y:S01]  /*5710*/  @!P3 FADD.FTZ R86, -R86, -RZ ;  /* 0x800000ff5656b221 */ /* 0x000fe20000010100 */
[----:B------:R-:W-:Y:S01]  /*5720*/  ISETP.LE.U32.AND P3, PT, R3, UR15, PT ;  /* 0x0000000f03007c0c */ /* 0x000fe2000bf63070 */
[----:B------:R-:W-:Y:S01]  /*5730*/  VIADD R3, R0, 0x20 ;  /* 0x0000002000037836 */ /* 0x000fe20000000000 */
[----:B------:R-:W-:Y:S01]  /*5740*/  FSETP.GE.FTZ.AND P0, PT, R94, RZ, PT ;  /* 0x000000ff5e00720b */ /* 0x000fe20003f16000 */
[----:B------:R-:W-:Y:S02]  /*5750*/  @P2 VIADD R3, R0, 0xffffffe0 ;  /* 0xffffffe000032836 */ /* 0x000fe40000000000 */
[----:B---3--:R-:W-:Y:S01]  /*5760*/  @P6 FADD.FTZ R80, -R80, -RZ ;  /* 0x800000ff50506221 */ /* 0x008fe20000010100 */
[--C-:B--2---:R-:W-:Y:S02]  /*5770*/  IMAD.IADD R246, R76, 0x1, R252.reuse ;  /* 0x000000014cf67824 */ /* 0x104fe400078e02fc */
[----:B------:R-:W-:Y:S01]  /*5780*/  @P5 FADD.FTZ R83, -R83, -RZ ;  /* 0x800000ff53535221 */ /* 0x000fe20000010100 */
[----:B------:R-:W-:Y:S02]  /*5790*/  IMAD.IADD R98, R12, 0x1, R3 ;  /* 0x000000010c627824 */ /* 0x000fe400078e0203 */
[----:B------:R-:W-:Y:S01]  /*57a0*/  @P4 FADD.FTZ R81, -R81, -RZ ;  /* 0x800000ff51514221 */ /* 0x000fe20000010100 */
[----:B------:R-:W-:Y:S01]  /*57b0*/  IMAD.IADD R245, R99, 0x1, R252 ;  /* 0x0000000163f57824 */ /* 0x000fe200078e02fc */
[----:B------:R-:W-:Y:S01]  /*57c0*/  STL [R1+0x4], R246 ;  /* 0x000004f601007387 */ /* 0x000fe20000100800 */
[----:B------:R-:W-:Y:S01]  /*57d0*/  FSETP.GE.FTZ.AND P5, PT, R91, RZ, PT ;  /* 0x000000ff5b00720b */ /* 0x000fe20003fb6000 */
[----:B------:R-:W-:Y:S01]  /*57e0*/  @!P3 FADD.FTZ R85, -R85, -RZ ;  /* 0x800000ff5555b221 */ /* 0x000fe20000010100 */
[----:B------:R-:W-:Y:S01]  /*57f0*/  F2FP.RELU.BF16.F32.PACK_AB R0, R81, R83 ;  /* 0x000000535100723e */ /* 0x000fe200000018ff */
[----:B------:R-:W-:Y:S01]  /*5800*/  IMAD.IADD R244, R76, 0x1, R245 ;  /* 0x000000014cf47824 */ /* 0x000fe200078e02f5 */
[----:B-1----:R-:W-:Y:S01]  /*5810*/  F2FP.RELU.BF16.F32.PACK_AB R6, R84, R87 ;  /* 0x000000575406723e */ /* 0x002fe200000018ff */
[----:B------:R-:W-:Y:S01]  /*5820*/  STL [R1], R245 ;  /* 0x000000f501007387 */ /* 0x000fe20000100800 */
[----:B------:R-:W-:Y:S02]  /*5830*/  FSETP.GE.FTZ.AND P3, PT, R95, RZ, PT ;  /* 0x000000ff5f00720b */ /* 0x000fe40003f76000 */
[----:B------:R-:W-:Y:S01]  /*5840*/  F2FP.RELU.BF16.F32.PACK_AB R5, R85, R86 ;  /* 0x000000565505723e */ /* 0x000fe200000018ff */
[----:B------:R-:W-:Y:S01]  /*5850*/  STS [R3], R6 ;  /* 0x0000000603007388 */ /* 0x000fe20000000800 */
[----:B------:R-:W-:Y:S02]  /*5860*/  FSETP.GE.FTZ.AND P4, PT, R89, RZ, PT ;  /* 0x000000ff5900720b */ /* 0x000fe40003f96000 */
[----:B-----5:R-:W-:Y:S01]  /*5870*/  F2FP.RELU.BF16.F32.PACK_AB R4, R80, R82 ;  /* 0x000000525004723e */ /* 0x020fe200000018ff */
[----:B------:R-:W-:Y:S01]  /*5880*/  STS [R3+0x400], R5 ;  /* 0x0004000503007388 */ /* 0x000fe20000000800 */
[----:B------:R-:W-:Y:S03]  /*5890*/  LOP3.LUT R248, R248, 0x1c0, RZ, 0xc0, !PT ;  /* 0x000001c0f8f87812 */ /* 0x000fe600078ec0ff */
[----:B------:R1:W-:Y:S01]  /*58a0*/  STS [R98+0x400], R0 ;  /* 0x0004000062007388 */ /* 0x0003e20000000800 */
[----:B------:R-:W-:Y:S01]  /*58b0*/  LOP3.LUT R248, R248, 0x38, R249, 0xf8, !PT ;  /* 0x00000038f8f87812 */ /* 0x000fe200078ef8f9 */
[C---:B------:R-:W-:Y:S02]  /*58c0*/  IMAD.SHL.U32 R249, R250.reuse, 0x40, RZ ;  /* 0x00000040faf97824 */ /* 0x040fe400078e00ff */
[----:B------:R-:W-:Y:S01]  /*58d0*/  STS [R98], R4 ;  /* 0x0000000462007388 */ /* 0x000fe20000000800 */
[----:B------:R-:W-:Y:S01]  /*58e0*/  IMAD.SHL.U32 R250, R250, 0x20, RZ ;  /* 0x00000020fafa7824 */ /* 0x000fe200078e00ff */
[----:B------:R-:W-:Y:S02]  /*58f0*/  LOP3.LUT R248, R248, 0x8, R251, 0x78, !PT ;  /* 0x00000008f8f87812 */ /* 0x000fe400078e78fb */
[----:B------:R-:W2:Y:S01]  /*5900*/  LDSM.16.M88.4 R16, [R252+0x6000] ;  /* 0x00600000fc10783b */ /* 0x000ea20000000200 */
[----:B------:R-:W-:Y:S07]  /*5910*/  LOP3.LUT R249, R249, 0x200, RZ, 0xc0, !PT ;  /* 0x00000200f9f97812 */ /* 0x000fee00078ec0ff */
[----:B------:R-:W3:Y:S08]  /*5920*/  LDSM.16.M88.4 R68, [R246+0x6000] ;  /* 0x00600000f644783b */ /* 0x000ef00000000200 */
[----:B------:R-:W5:Y:S08]  /*5930*/  LDSM.16.M88.4 R72, [R245+0x6000] ;  /* 0x00600000f548783b */ /* 0x000f700000000200 */
[----:B-1----:R1:W4:Y:S04]  /*5940*/  LDG.E R0, desc[UR38][R78.64+0x20] ;  /* 0x000020264e007981 */ /* 0x002328000c1e1900 */
[----:B------:R-:W-:Y:S01]  /*5950*/  STL [R1+0x8], R244 ;  /* 0x000008f401007387 */ /* 0x000fe20000100800 */
[C---:B--2---:R-:W-:Y:S08]  /*5960*/  HMMA.16816.F32.BF16 R4, R16.reuse, R148, RZ ;  /* 0x000000941004723c */ /* 0x044ff000000418ff */
[C---:B------:R-:W-:Y:S01]  /*5970*/  HMMA.16816.F32.BF16 R8, R16.reuse, R150, RZ ;  /* 0x000000961008723c */ /* 0x040fe200000418ff */
[----:B-1----:R-:W1:Y:S07]  /*5980*/  LDSM.16.M88.4 R76, [R244+0x6000] ;  /* 0x00600000f44c783b */ /* 0x002e6e0000000200 */
[C---:B------:R-:W-:Y:S08]  /*5990*/  HMMA.16816.F32.BF16 R12, R16.reuse, R152, RZ ;  /* 0x00000098100c723c */ /* 0x040ff000000418ff */
[----:B------:R-:W-:Y:S08]  /*59a0*/  HMMA.16816.F32.BF16 R16, R16, R154, RZ ;  /* 0x0000009a1010723c */ /* 0x000ff000000418ff */
[C---:B---3--:R-:W-:Y:S08]  /*59b0*/  HMMA.16816.F32.BF16 R4, R68.reuse, R156, R4 ;  /* 0x0000009c4404723c */ /* 0x048ff00000041804 */
[C---:B------:R-:W-:Y:S08]  /*59c0*/  HMMA.16816.F32.BF16 R8, R68.reuse, R158, R8 ;  /* 0x0000009e4408723c */ /* 0x040ff00000041808 */
[C---:B------:R-:W-:Y:S08]  /*59d0*/  HMMA.16816.F32.BF16 R12, R68.reuse, R160, R12 ;  /* 0x000000a0440c723c */ /* 0x040ff0000004180c */
[----:B------:R-:W-:Y:S01]  /*59e0*/  HMMA.16816.F32.BF16 R16, R68, R162, R16 ;  /* 0x000000a24410723c */ /* 0x000fe20000041810 */
[----:B------:R-:W2:Y:S07]  /*59f0*/  LDSM.16.M88.4 R68, [R252+0x8000] ;  /* 0x00800000fc44783b */ /* 0x000eae0000000200 */
[C---:B-----5:R-:W-:Y:S08]  /*5a00*/  HMMA.16816.F32.BF16 R4, R72.reuse, R164, R4 ;  /* 0x000000a44804723c */ /* 0x060ff00000041804 */
[C---:B------:R-:W-:Y:S08]  /*5a10*/  HMMA.16816.F32.BF16 R8, R72.reuse, R166, R8 ;  /* 0x000000a64808723c */ /* 0x040ff00000041808 */
[C---:B------:R-:W-:Y:S08]  /*5a20*/  HMMA.16816.F32.BF16 R12, R72.reuse, R168, R12 ;  /* 0x000000a8480c723c */ /* 0x040ff0000004180c */
[----:B------:R-:W-:Y:S01]  /*5a30*/  HMMA.16816.F32.BF16 R16, R72, R170, R16 ;  /* 0x000000aa4810723c */ /* 0x000fe20000041810 */
[----:B------:R-:W3:Y:S07]  /*5a40*/  LDSM.16.M88.4 R72, [R246+0x8000] ;  /* 0x00800000f648783b */ /* 0x000eee0000000200 */
        /* <DEDUP_REMOVED lines=10> */
[C---:B---3--:R-:W-:Y:S08]  /*5af0*/  HMMA.16816.F32.BF16 R4, R72.reuse, R188, R4 ;  /* 0x000000bc4804723c */ /* 0x048ff00000041804 */
        /* <DEDUP_REMOVED lines=13> */
[----:B------:R2:W5:Y:S07]  /*5bd0*/  LDSM.16.M88.4 R68, [R245+0xa000] ;  /* 0x00a00000f544783b */ /* 0x00056e0000000200 */
[C---:B---3--:R-:W-:Y:S08]  /*5be0*/  HMMA.16816.F32.BF16 R4, R72.reuse, R212, R4 ;  /* 0x000000d44804723c */ /* 0x048ff00000041804 */
[C---:B------:R-:W-:Y:S08]  /*5bf0*/  HMMA.16816.F32.BF16 R8, R72.reuse, R214, R8 ;  /* 0x000000d64808723c */ /* 0x040ff00000041808 */
[C---:B------:R-:W-:Y:S01]  /*5c00*/  HMMA.16816.F32.BF16 R12, R72.reuse, R216, R12 ;  /* 0x000000d8480c723c */ /* 0x040fe2000004180c */
[----:B--2---:R-:W2:Y:S07]  /*5c10*/  LDL R245, [R1+0x20] ;  /* 0x0000200001f57983 */ /* 0x004eae0000100800 */
[----:B------:R-:W-:Y:S01]  /*5c20*/  HMMA.16816.F32.BF16 R16, R72, R218, R16 ;  /* 0x000000da4810723c */ /* 0x000fe20000041810 */
[----:B------:R3:W4:Y:S07]  /*5c30*/  LDSM.16.M88.4 R72, [R244+0xa000] ;  /* 0x00a00000f448783b */ /* 0x00072e0000000200 */
[C---:B-1----:R-:W-:Y:S08]  /*5c40*/  HMMA.16816.F32.BF16 R4, R76.reuse, R220, R4 ;  /* 0x000000dc4c04723c */ /* 0x042ff00000041804 */
[C---:B------:R-:W-:Y:S08]  /*5c50*/  HMMA.16816.F32.BF16 R8, R76.reuse, R222, R8 ;  /* 0x000000de4c08723c */ /* 0x040ff00000041808 */
[C---:B------:R-:W-:Y:S01]  /*5c60*/  HMMA.16816.F32.BF16 R12, R76.reuse, R224, R12 ;  /* 0x000000e04c0c723c */ /* 0x040fe2000004180c */
[----:B---3--:R-:W3:Y:S07]  /*5c70*/  LDL R244, [R1+0x24] ;  /* 0x0000240001f47983 */ /* 0x008eee0000100800 */
[----:B------:R-:W-:Y:S08]  /*5c80*/  HMMA.16816.F32.BF16 R16, R76, R226, R16 ;  /* 0x000000e24c10723c */ /* 0x000ff00000041810 */
[C---:B-----5:R-:W-:Y:S08]  /*5c90*/  HMMA.16816.F32.BF16 R4, R68.reuse, R228, R4 ;  /* 0x000000e44404723c */ /* 0x060ff00000041804 */
[C---:B------:R-:W-:Y:S08]  /*5ca0*/  HMMA.16816.F32.BF16 R8, R68.reuse, R230, R8 ;  /* 0x000000e64408723c */ /* 0x040ff00000041808 */
[C---:B------:R-:W-:Y:S08]  /*5cb0*/  HMMA.16816.F32.BF16 R12, R68.reuse, R232, R12 ;  /* 0x000000e8440c723c */ /* 0x040ff0000004180c */
[----:B------:R-:W-:Y:S08]  /*5cc0*/  HMMA.16816.F32.BF16 R16, R68, R234, R16 ;  /* 0x000000ea4410723c */ /* 0x000ff00000041810 */
[C---:B----4-:R-:W-:Y:S08]  /*5cd0*/  HMMA.16816.F32.BF16 R4, R72.reuse, R236, R4 ;  /* 0x000000ec4804723c */ /* 0x050ff00000041804 */
        /* <DEDUP_REMOVED lines=44> */
[-C--:B------:R-:W-:Y:S01]  /*5fa0*/  FSEL R7, R7, R0.reuse, P0 ;  /* 0x0000000007077208 */ /* 0x080fe20000000000 */
        /* <DEDUP_REMOVED lines=9> */
[C---:B------:R-:W-:Y:S01]  /*6040*/  FADD.FTZ R7, -R0.reuse, R18 ;  /* 0x0000001200077221 */ /* 0x040fe20000010100 */
        /* <DEDUP_REMOVED lines=14> */
[----:B----4-:R-:W-:Y:S01]  /*6130*/  F2FP.BF16.F32.PACK_AB R2, R85, R86 ;  /* 0x000000565502723e */ /* 0x010fe200000010ff */
        /* <DEDUP_REMOVED lines=11> */
[C---:B--2---:R-:W-:Y:S02]  /*61f0*/  LEA R3, R245.reuse, UR4, 0x1 ;  /* 0x00000004f5037c11 */ /* 0x044fe4000f8e08ff */
[----:B------:R-:W-:Y:S03]  /*6200*/  LEA R92, R245, UR5, 0x1 ;  /* 0x00000005f55c7c11 */ /* 0x000fe6000f8e08ff */
[----:B------:R-:W-:Y:S02]  /*6210*/  LDSM.16.MT88.4 R4, [R3+0x14000] ;  /* 0x014000000304783b */ /* 0x000fe40000004200 */
[----:B------:R-:W-:Y:S06]  /*6220*/  IMAD.IADD R92, R99, 0x1, R92 ;  /* 0x00000001635c7824 */ /* 0x000fec00078e025c */
[----:B------:R-:W-:Y:S08]  /*6230*/  LDSM.16.MT88.4 R12, [R92] ;  /* 0x000000005c0c783b */ /* 0x000ff00000004200 */
[----:B------:R-:W-:Y:S08]  /*6240*/  LDSM.16.MT88.4 R72, [R3+0x14800] ;  /* 0x014800000348783b */ /* 0x000ff00000004200 */
[----:B------:R-:W-:Y:S01]  /*6250*/  LDSM.16.MT88.4 R80, [R92+0x800] ;  /* 0x000800005c50783b */ /* 0x000fe20000004200 */
[----:B---3--:R-:W-:Y:S07]  /*6260*/  LEA R0, R244, UR4, 0x1 ;  /* 0x00000004f4007c11 */ /* 0x008fee000f8e08ff */
        /* <DEDUP_REMOVED lines=71> */
[----:B------:R-:W2:Y:S03]  /*66e0*/  LDL.LU R250, [R1+0x3c] ;  /* 0x00003c0001fa7983 */ /* 0x000ea60000300800 */
[----:B------:R-:W-:Y:S05]  /*66f0*/  IMAD.X R5, RZ, RZ, ~UR16, P0 ;  /* 0x80000010ff057e24 */ /* 0x000fea00080e06ff */
[----:B------:R-:W-:Y:S04]  /*6700*/  SHF.R.S64 R6, R6, 0x1f, R5 ;  /* 0x0000001f06067819 */ /* 0x000fe80000001005 */
[----:B--2---:R-:W-:Y:S01]  /*6710*/  IADD3 R250, P0, PT, R6, R250, RZ ;  /* 0x000000fa06fa7210 */ /* 0x004fe20007f1e0ff */
[----:B-1----:R-:W-:Y:S02]  /*6720*/  IMAD.SHL.U32 R9, R249, 0x8, RZ ;  /* 0x00000008f9097824 */ /* 0x002fe400078e00ff */
[----:B------:R-:W2:Y:S03]  /*6730*/  LDL.LU R249, [R1+0x38] ;  /* 0x0000380001f97983 */ /* 0x000ea60000300800 */
[C---:B------:R-:W-:Y:S01]  /*6740*/  LOP3.LUT R251, R9.reuse, 0x38, RZ, 0xc0, !PT ;  /* 0x0000003809fb7812 */ /* 0x040fe200078ec0ff */
[----:B------:R1:W-:Y:S01]  /*6750*/  STL [R1+0x3c], R250 ;  /* 0x00003cfa01007387 */ /* 0x0003e20000100800 */
[----:B------:R-:W-:Y:S02]  /*6760*/  LOP3.LUT R4, R9, 0x1f8, RZ, 0xc0, !PT ;  /* 0x000001f809047812 */ /* 0x000fe400078ec0ff */
[----:B------:R-:W-:Y:S02]  /*6770*/  ISETP.GE.AND P5, PT, R251, UR8, PT ;  /* 0x00000008fb007c0c */ /* 0x000fe4000bfa6270 */
[----:B------:R-:W-:Y:S04]  /*6780*/  LOP3.LUT R4, R4, 0x38, R248, 0x78, !PT ;  /* 0x0000003804047812 */ /* 0x000fe800078e78f8 */
[----:B------:R-:W-:Y:S01]  /*6790*/  LOP3.LUT R4, R4, 0x1e00, R9, 0xf8, !PT ;  /* 0x00001e0004047812 */ /* 0x000fe200078ef809 */
[----:B------:R-:W-:Y:S03]  /*67a0*/  IMAD.U32 R9, RZ, RZ, UR18 ;  /* 0x00000012ff097e24 */ /* 0x000fe6000f8e00ff */
[----:B------:R-:W-:Y:S03]  /*67b0*/  LEA R4, R4, UR4, 0x1 ;  /* 0x0000000404047c11 */ /* 0x000fe6000f8e08ff */
[--C-:B------:R-:W-:Y:S01]  /*67c0*/  @!P5 IMAD.MOV.U32 R6, RZ, RZ, R250.reuse ;  /* 0x000000ffff06d224 */ /* 0x100fe200078e00fa */
[----:B--2---:R-:W-:Y:S02]  /*67d0*/  LEA.HI.X.SX32 R249, R5, R249, 0x1, P0 ;  /* 0x000000f905f97211 */ /* 0x004fe400000f0eff */
[----:B------:R-:W-:Y:S03]  /*67e0*/  LOP3.LUT R5, R251, 0x40, RZ, 0xfc, !PT ;  /* 0x00000040fb057812 */ /* 0x000fe600078efcff */
[----:B------:R1:W-:Y:S01]  /*67f0*/  STL [R1+0x38], R249 ;  /* 0x000038f901007387 */ /* 0x0003e20000100800 */
[--C-:B------:R-:W-:Y:S01]  /*6800*/  @!P5 IMAD.MOV.U32 R7, RZ, RZ, R249.reuse ;  /* 0x000000ffff07d224 */ /* 0x100fe200078e00f9 */
[----:B------:R-:W-:Y:S02]  /*6810*/  ISETP.GE.AND P4, PT, R5, UR8, PT ;  /* 0x0000000805007c0c */ /* 0x000fe4000bf86270 */
[----:B------:R-:W-:Y:S02]  /*6820*/  LOP3.LUT R5, R251, 0x80, RZ, 0xfc, !PT ;  /* 0x00000080fb057812 */ /* 0x000fe400078efcff */
[----:B------:R-:W-:Y:S01]  /*6830*/  @!PT LDS RZ, [RZ] ;  /* 0x00000000fffff984 */ /* 0x000fe20000000800 */
[----:B------:R-:W-:Y:S01]  /*6840*/  @!PT LDS RZ, [RZ] ;  /* 0x00000000fffff984 */ /* 0x000fe20000000800 */
[----:B------:R-:W-:Y:S01]  /*6850*/  @!PT LDS RZ, [RZ] ;  /* 0x00000000fffff984 */ /* 0x000fe20000000800 */
[----:B------:R2:W-:Y:S02]  /*6860*/  @!P5 LDGSTS.E.BYPASS.LTC128B.128 [R4+0x6000], desc[UR38][R6.64] ;  /* 0x060000000604dfae */ /* 0x0005e4000b981a26 */
[----:B------:R-:W-:Y:S01]  /*6870*/  ISETP.GE.AND P3, PT, R5, UR8, PT ;  /* 0x0000000805007c0c */ /* 0x000fe2000bf66270 */
[----:B------:R-:W-:Y:S01]  /*6880*/  IMAD.U32 R5, RZ, RZ, UR22 ;  /* 0x00000016ff057e24 */ /* 0x000fe2000f8e00ff */
[----:B------:R1:W-:Y:S05]  /*6890*/  @P5 STS.128 [R4+0x6000], RZ ;  /* 0x006000ff04005388 */ /* 0x0003ea0000000c00 */
        /* <DEDUP_REMOVED lines=13> */
[----:B------:R1:W-:Y:S01]  /*6970*/  @P3 STS.128 [R4+0xa000], RZ ;  /* 0x00a000ff04003388 */ /* 0x0003e20000000c00 */
[----:B--2---:R-:W-:Y:S02]  /*6980*/  IMAD.U32 R6, RZ, RZ, UR18 ;  /* 0x00000012ff067e24 */ /* 0x004fe4000f8e00ff */
[----:B------:R-:W-:Y:S03]  /*6990*/  IMAD.U32 R7, RZ, RZ, UR18 ;  /* 0x00000012ff077e24 */ /* 0x000fe6000f8e00ff */
[-C--:B------:R-:W-:Y:S04]  /*69a0*/  @!P4 LEA R6, P0, R6, R250.reuse, 0x1 ;  /* 0x000000fa0606c211 */ /* 0x080fe800078008ff */
[-CC-:B------:R-:W-:Y:S02]  /*69b0*/  @!P4 LEA.HI.X R7, R7, R249.reuse, R5.reuse, 0x1, P0 ;  /* 0x000000f90707c211 */ /* 0x180fe400000f0c05 */
[-C--:B------:R-:W-:Y:S04]  /*69c0*/  @!P5 LEA R8, P0, R8, R250.reuse, 0x1 ;  /* 0x000000fa0808d211 */ /* 0x080fe800078008ff */
[-CC-:B------:R-:W-:Y:S05]  /*69d0*/  @!P5 LEA.HI.X R9, R9, R249.reuse, R5.reuse, 0x1, P0 ;  /* 0x000000f90909d211 */ /* 0x180fea00000f0c05 */
[----:B------:R-:W-:Y:S01]  /*69e0*/  @!PT LDS RZ, [RZ] ;  /* 0x00000000fffff984 */ /* 0x000fe20000000800 */
[----:B------:R-:W-:Y:S01]  /*69f0*/  @!PT LDS RZ, [RZ] ;  /* 0x00000000fffff984 */ /* 0x000fe20000000800 */
[----:B------:R-:W-:Y:S01]  /*6a00*/  @!PT LDS RZ, [RZ] ;  /* 0x00000000fffff984 */ /* 0x000fe20000000800 */
[----:B------:R-:W-:Y:S04]  /*6a10*/  @!P5 LDGSTS.E.BYPASS.LTC128B.128 [R4+0x7000], desc[UR38][R8.64] ;  /* 0x070000000804dfae */ /* 0x000fe8000b981a26 */
        /* <DEDUP_REMOVED lines=8> */
[----:B------:R-:W-:Y:S04]  /*6aa0*/  @!P3 LEA R6, P0, R6, R250, 0x1 ;  /* 0x000000fa0606b211 */ /* 0x000fe800078008ff */
[----:B------:R-:W-:Y:S05]  /*6ab0*/  @!P3 LEA.HI.X R7, R7, R249, R5, 0x1, P0 ;  /* 0x000000f90707b211 */ /* 0x000fea00000f0c05 */
[----:B------:R-:W-:Y:S01]  /*6ac0*/  @!PT LDS RZ, [RZ] ;  /* 0x00000000fffff984 */ /* 0x000fe20000000800 */
[----:B------:R-:W-:Y:S01]  /*6ad0*/  @!PT LDS RZ, [RZ] ;  /* 0x00000000fffff984 */ /* 0x000fe20000000800 */
[----:B------:R-:W-:Y:S01]  /*6ae0*/  @!PT LDS RZ, [RZ] ;  /* 0x00000000fffff984 */ /* 0x000fe20000000800 */
[----:B------:R1:W-:Y:S04]  /*6af0*/  @!P3 LDGSTS.E.BYPASS.LTC128B.128 [R4+0xb000], desc[UR38][R6.64+0x100] ;  /* 0x0b0001000604bfae */ /* 0x0003e8000b981a26 */
[----:B------:R1:W-:Y:S04]  /*6b00*/  @P3 STS.128 [R4+0xb000], RZ ;  /* 0x00b000ff04003388 */ /* 0x0003e80000000c00 */
[----:B------:R-:W0:Y:S02]  /*6b10*/  LDGDEPBAR ;  /* 0x00000000000079af */ /* 0x000e240000000000 */
.L_x_607:
        /* <DEDUP_REMOVED lines=333> */
[----:B------:R-:W-:Y:S02]  /*7ff0*/  IADD3 R3, P0, PT, RZ, -UR36, RZ ;  /* 0x80000024ff037c10 */ /* 0x000fe4000ff1e0ff */
[----:B------:R-:W-:Y:S01]  /*8000*/  LOP3.LUT R0, R250, 0x1f8, RZ, 0xc0, !PT ;  /* 0x000001f8fa007812 */ /* 0x000fe200078ec0ff */
[----:B------:R-:W3:Y:S03]  /*8010*/  LDL.LU R244, [R1+0x30] ;  /* 0x0000300001f47983 */ /* 0x000ee60000300800 */
[----:B------:R-:W-:Y:S01]  /*8020*/  LOP3.LUT R0, R0, 0x38, R249, 0x78, !PT ;  /* 0x0000003800007812 */ /* 0x000fe200078e78f9 */
[----:B------:R-:W4:Y:S03]  /*8030*/  LDC R7, c[0x0][0x3b4] ;  /* 0x0000ed00ff077b82 */ /* 0x000f260000000800 */
[----:B------:R-:W-:Y:S04]  /*8040*/  LOP3.LUT R0, R0, 0x1e00, R250, 0xf8, !PT ;  /* 0x00001e0000007812 */ /* 0x000fe800078ef8fa */
[----:B------:R-:W-:Y:S01]  /*8050*/  LEA R0, R0, UR4, 0x1 ;  /* 0x0000000400007c11 */ /* 0x000fe2000f8e08ff */
[----:B-1----:R-:W-:Y:S04]  /*8060*/  IMAD.SHL.U32 R2, R6, 0x40, RZ ;  /* 0x0000004006027824 */ /* 0x002fe800078e00ff */
[----:B------:R-:W-:Y:S05]  /*8070*/  IMAD.X R2, RZ, RZ, ~R2, P0 ;  /* 0x000000ffff027224 */ /* 0x000fea00000e0e02 */
[----:B------:R-:W-:Y:S01]  /*8080*/  SHF.R.S64 R3, R3, 0x1f, R2 ;  /* 0x0000001f03037819 */ /* 0x000fe20000001002 */
[----:B----4-:R-:W-:Y:S03]  /*8090*/  IMAD.SHL.U32 R5, R7, 0x40, RZ ;  /* 0x0000004007057824 */ /* 0x010fe600078e00ff */
[----:B--2---:R-:W-:Y:S05]  /*80a0*/  IADD3 R245, P0, PT, R3, R245, RZ ;  /* 0x000000f503f57210 */ /* 0x004fea0007f1e0ff */
[----:B------:R1:W-:Y:S01]  /*80b0*/  STL [R1+0x34], R245 ;  /* 0x000034f501007387 */ /* 0x0003e20000100800 */
[----:B---3--:R-:W-:Y:S01]  /*80c0*/  LEA.HI.X.SX32 R244, R2, R244, 0x1, P0 ;  /* 0x000000f402f47211 */ /* 0x008fe200000f0eff */
[--C-:B------:R-:W-:Y:S04]  /*80d0*/  @!P5 IMAD.MOV.U32 R2, RZ, RZ, R245.reuse ;  /* 0x000000ffff02d224 */ /* 0x100fe800078e00f5 */
[----:B------:R1:W-:Y:S01]  /*80e0*/  STL [R1+0x30], R244 ;  /* 0x000030f401007387 */ /* 0x0003e20000100800 */
[--C-:B------:R-:W-:Y:S05]  /*80f0*/  @!P5 IMAD.MOV.U32 R3, RZ, RZ, R244.reuse ;  /* 0x000000ffff03d224 */ /* 0x100fea00078e00f4 */
[----:B------:R-:W-:Y:S01]  /*8100*/  @!PT LDS RZ, [RZ] ;  /* 0x00000000fffff984 */ /* 0x000fe20000000800 */
[----:B------:R-:W-:Y:S01]  /*8110*/  @!PT LDS RZ, [RZ] ;  /* 0x00000000fffff984 */ /* 0x000fe20000000800 */
[----:B------:R-:W-:Y:S01]  /*8120*/  @!PT LDS RZ, [RZ] ;  /* 0x00000000fffff984 */ /* 0x000fe20000000800 */
[----:B------:R2:W-:Y:S04]  /*8130*/  @!P5 LDGSTS.E.BYPASS.LTC128B.128 [R0], desc[UR38][R2.64] ;  /* 0x000000000200dfae */ /* 0x0005e8000b981a26 */
[----:B------:R1:W-:Y:S01]  /*8140*/  @P5 STS.128 [R0], RZ ;  /* 0x000000ff00005388 */ /* 0x0003e20000000c00 */
[C---:B--2---:R-:W-:Y:S02]  /*8150*/  LOP3.LUT R3, R251.reuse, 0x40, RZ, 0xfc, !PT ;  /* 0x00000040fb037812 */ /* 0x044fe400078efcff */
[----:B------:R-:W-:Y:S02]  /*8160*/  LOP3.LUT R2, R251, 0x80, RZ, 0xfc, !PT ;  /* 0x00000080fb027812 */ /* 0x000fe400078efcff */
[----:B------:R-:W-:Y:S02]  /*8170*/  ISETP.GE.AND P4, PT, R3, UR8, PT ;  /* 0x0000000803007c0c */ /* 0x000fe4000bf86270 */
[----:B------:R-:W-:Y:S11]  /*8180*/  ISETP.GE.AND P3, PT, R2, UR8, PT ;  /* 0x0000000802007c0c */ /* 0x000ff6000bf66270 */
[--C-:B------:R-:W-:Y:S02]  /*8190*/  @!P4 IMAD.MOV.U32 R2, RZ, RZ, R245.reuse ;  /* 0x000000ffff02c224 */ /* 0x100fe400078e00f5 */
        /* <DEDUP_REMOVED lines=13> */
[C---:B--2---:R-:W-:Y:S04]  /*8270*/  LEA R2, P0, R6.reuse, RZ, 0x6 ;  /* 0x000000ff06027211 */ /* 0x044fe800078030ff */
[----:B------:R-:W-:Y:S02]  /*8280*/  LEA.HI.X R3, R6, RZ, RZ, 0x6, P0 ;  /* 0x000000ff06037211 */ /* 0x000fe400000f34ff */
[----:B------:R-:W-:Y:S04]  /*8290*/  @!P5 IADD3 R4, P0, PT, R245, R2, RZ ;  /* 0x00000002f504d210 */ /* 0x000fe80007f1e0ff */
[----:B------:R-:W-:Y:S02]  /*82a0*/  @!P5 IADD3.X R5, PT, PT, R244, R3, R5, P0, !PT ;  /* 0x00000003f405d210 */ /* 0x000fe400007fe405 */
[CC--:B------:R-:W-:Y:S03]  /*82b0*/  @!P4 LEA R2, P0, R6.reuse, R245.reuse, 0x6 ;  /* 0x000000f50602c211 */ /* 0x0c0fe600078030ff */
[----:B------:R-:W-:Y:S01]  /*82c0*/  @!PT LDS RZ, [RZ] ;  /* 0x00000000fffff984 */ /* 0x000fe20000000800 */
[----:B------:R-:W-:Y:S01]  /*82d0*/  @!PT LDS RZ, [RZ] ;  /* 0x00000000fffff984 */ /* 0x000fe20000000800 */
[----:B------:R-:W-:Y:S01]  /*82e0*/  @!PT LDS RZ, [RZ] ;  /* 0x00000000fffff984 */ /* 0x000fe20000000800 */
[----:B------:R-:W-:Y:S01]  /*82f0*/  @!P5 LDGSTS.E.BYPASS.LTC128B.128 [R0+0x1000], desc[UR38][R4.64] ;  /* 0x010000000400dfae */ /* 0x000fe2000b981a26 */
[CCC-:B------:R-:W-:Y:S03]  /*8300*/  @!P4 LEA.HI.X R3, R6.reuse, R244.reuse, R7.reuse, 0x6, P0 ;  /* 0x000000f40603c211 */ /* 0x1c0fe600000f3407 */
[----:B------:R1:W-:Y:S04]  /*8310*/  @P5 STS.128 [R0+0x1000], RZ ;  /* 0x001000ff00005388 */ /* 0x0003e80000000c00 */
[----:B------:R-:W-:Y:S01]  /*8320*/  @!PT LDS RZ, [RZ] ;  /* 0x00000000fffff984 */ /* 0x000fe20000000800 */
[----:B------:R-:W-:Y:S01]  /*8330*/  @!PT LDS RZ, [RZ] ;  /* 0x00000000fffff984 */ /* 0x000fe20000000800 */
[----:B------:R-:W-:Y:S01]  /*8340*/  @!PT LDS RZ, [RZ] ;  /* 0x00000000fffff984 */ /* 0x000fe20000000800 */
[----:B------:R2:W-:Y:S04]  /*8350*/  @!P4 LDGSTS.E.BYPASS.LTC128B.128 [R0+0x3000], desc[UR38][R2.64+0x80] ;  /* 0x030000800200cfae */ /* 0x0005e8000b981a26 */
[----:B------:R1:W-:Y:S01]  /*8360*/  @P4 STS.128 [R0+0x3000], RZ ;  /* 0x003000ff00004388 */ /* 0x0003e20000000c00 */
[C---:B--2---:R-:W-:Y:S04]  /*8370*/  @!P3 LEA R2, P0, R6.reuse, R245, 0x6 ;  /* 0x000000f50602b211 */ /* 0x044fe800078030ff */
[----:B------:R-:W-:Y:S05]  /*8380*/  @!P3 LEA.HI.X R3, R6, R244, R7, 0x6, P0 ;  /* 0x000000f40603b211 */ /* 0x000fea00000f3407 */
[----:B------:R-:W-:Y:S01]  /*8390*/  @!PT LDS RZ, [RZ] ;  /* 0x00000000fffff984 */ /* 0x000fe20000000800 */
[----:B------:R-:W-:Y:S01]  /*83a0*/  @!PT LDS RZ, [RZ] ;  /* 0x00000000fffff984 */ /* 0x000fe20000000800 */
[----:B------:R-:W-:Y:S01]  /*83b0*/  @!PT LDS RZ, [RZ] ;  /* 0x00000000fffff984 */ /* 0x000fe20000000800 */
[----:B------:R1:W-:Y:S04]  /*83c0*/  @!P3 LDGSTS.E.BYPASS.LTC128B.128 [R0+0x5000], desc[UR38][R2.64+0x100] ;  /* 0x050001000200bfae */ /* 0x0003e8000b981a26 */
[----:B------:R1:W-:Y:S04]  /*83d0*/  @P3 STS.128 [R0+0x5000], RZ ;  /* 0x005000ff00003388 */ /* 0x0003e80000000c00 */
[----:B------:R-:W0:Y:S02]  /*83e0*/  LDGDEPBAR ;  /* 0x00000000000079af */ /* 0x000e240000000000 */
.L_x_608:
[----:B-1----:R-:W2:Y:S02]  /*83f0*/  LDL.LU R0, [R1+0x40] ;  /* 0x0000400001007983 */ /* 0x002ea40000300800 */
[----:B--2---:R-:W-:Y:S05]  /*8400*/  IADD3 R0, PT, PT, R0, -0x40, RZ ;  /* 0xffffffc000007810 */ /* 0x004fea0007ffe0ff */
[----:B------:R1:W-:Y:S01]  /*8410*/  STL [R1+0x40], R0 ;  /* 0x0000400001007387 */ /* 0x0003e20000100800 */
[----:B------:R-:W-:Y:S05]  /*8420*/  BRA.U UP1, `(.L_x_609) ;  /* 0xffffffbd015c7547 */ /* 0x000fea000b83ffff */
[----:B------:R-:W2:Y:S01]  /*8430*/  S2R R80, SR_TID.X ;  /* 0x0000000000507919 */ /* 0x000ea20000002100 */
[----:B------:R-:W1:Y:S01]  /*8440*/  LDCU UR9, c[0x0][0x4fc] ;  /* 0x00009f80ff0977ac */ /* 0x000e620008000800 */
[----:B------:R-:W-:Y:S02]  /*8450*/  SHF.R.U32.HI R79, RZ, 0x3, R249 ;  /* 0x00000003ff4f7819 */ /* 0x000fe400000116f9 */
[----:B------:R-:W-:Y:S01]  /*8460*/  LOP3.LUT P0, RZ, R249, 0x10, RZ, 0xc0, !PT ;  /* 0x00000010f9ff7812 */ /* 0x000fe2000780c0ff */
[----:B------:R-:W3:Y:S01]  /*8470*/  LDCU UR8, c[0x0][0x500] ;  /* 0x0000a000ff0877ac */ /* 0x000ee20008000800 */
[----:B------:R-:W-:Y:S01]  /*8480*/  UISETP.NE.AND UP0, UPT, UR44, -0x1, UPT ;  /* 0xffffffff2c00788c */ /* 0x000fe2000bf05270 */
[----:B------:R-:W-:Y:S01]  /*8490*/  UMOV UR29, UR7 ;  /* 0x00000007001d7c82 */ /* 0x000fe20008000000 */
[----:B------:R-:W-:Y:S01]  /*84a0*/  UISETP.NE.AND UP1, UPT, UR44, -0x1, UPT ;  /* 0xffffffff2c00788c */ /* 0x000fe2000bf25270 */
[----:B-1---5:R-:W-:Y:S01]  /*84b0*/  FMUL.FTZ R0, R36, UR9 ;  /* 0x0000000924007c20 */ /* 0x022fe20008410000 */
[----:B------:R-:W-:Y:S01]  /*84c0*/  FMUL.FTZ R18, R37, UR9 ;  /* 0x0000000925127c20 */ /* 0x000fe20008410000 */
[----:B------:R-:W-:Y:S01]  /*84d0*/  FMUL.FTZ R12, R45, UR9 ;  /* 0x000000092d0c7c20 */ /* 0x000fe20008410000 */
[----:B------:R-:W-:Y:S01]  /*84e0*/  SHF.L.U32 R45, R249, 0x5, RZ ;  /* 0x00000005f92d7819 */ /* 0x000fe200000006ff */
[----:B------:R-:W-:Y:S01]  /*84f0*/  FMUL.FTZ R2, R40, UR9 ;  /* 0x0000000928027c20 */ /* 0x000fe20008410000 */
[----:B------:R-:W-:Y:S01]  /*8500*/  FMUL.FTZ R16, R41, UR9 ;  /* 0x0000000929107c20 */ /* 0x000fe20008410000 */
[----:B------:R-:W-:Y:S01]  /*8510*/  F2FP.BF16.F32.PACK_AB R18, R18, R0 ;  /* 0x000000001212723e */ /* 0x000fe200000010ff */
[----:B------:R-:W-:Y:S01]  /*8520*/  FMUL.FTZ R3, R42, UR9 ;  /* 0x000000092a037c20 */ /* 0x000fe20008410000 */
[----:B------:R-:W-:Y:S01]  /*8530*/  LOP3.LUT R45, R45, 0x400, RZ, 0xc0, !PT ;  /* 0x000004002d2d7812 */ /* 0x000fe200078ec0ff */
[----:B------:R-:W-:Y:S01]  /*8540*/  FMUL.FTZ R15, R43, UR9 ;  /* 0x000000092b0f7c20 */ /* 0x000fe20008410000 */
[----:B------:R-:W-:Y:S01]  /*8550*/  F2FP.BF16.F32.PACK_AB R16, R16, R2 ;  /* 0x000000021010723e */ /* 0x000fe200000010ff */
[----:B------:R-:W-:Y:S01]  /*8560*/  FMUL.FTZ R68, R38, UR9 ;  /* 0x0000000926447c20 */ /* 0x000fe20008410000 */
[----:B------:R-:W-:Y:S01]  /*8570*/  FMUL.FTZ R17, R39, UR9 ;  /* 0x0000000927117c20 */ /* 0x000fe20008410000 */
[----:B--2---:R-:W-:Y:S01]  /*8580*/  SHF.L.U32 R81, R80, 0x4, RZ ;  /* 0x0000000450517819 */ /* 0x004fe200000006ff */
[----:B---3--:R-:W-:Y:S01]  /*8590*/  FMUL.FTZ R100, R100, UR8 ;  /* 0x0000000864647c20 */ /* 0x008fe20008410000 */
[----:B------:R-:W-:Y:S01]  /*85a0*/  SHF.L.U32 R80, R80, 0x1, RZ ;  /* 0x0000000150507819 */ /* 0x000fe200000006ff */
[----:B------:R-:W-:Y:S01]  /*85b0*/  FMUL.FTZ R43, R101, UR8 ;  /* 0x00000008652b7c20 */ /* 0x000fe20008410000 */
[----:B------:R-:W-:Y:S01]  /*85c0*/  LOP3.LUT R81, R81, 0x1c0, RZ, 0xc0, !PT ;  /* 0x000001c051517812 */ /* 0x000fe200078ec0ff */
[----:B------:R-:W-:Y:S01]  /*85d0*/  FMUL.FTZ R102, R102, UR8 ;  /* 0x0000000866667c20 */ /* 0x000fe20008410000 */
[--C-:B------:R-:W-:Y:S01]  /*85e0*/  LOP3.LUT R2, R45, 0x6, R80.reuse, 0xf8, !PT ;  /* 0x000000062d027812 */ /* 0x100fe200078ef850 */
[----:B------:R-:W-:Y:S01]  /*85f0*/  FMUL.FTZ R42, R103, UR8 ;  /* 0x00000008672a7c20 */ /* 0x000fe20008410000 */
[----:B------:R-:W-:Y:S01]  /*8600*/  LOP3.LUT R0, R81, 0x18, R79, 0xf8, !PT ;  /* 0x0000001851007812 */ /* 0x000fe200078ef84f */
[----:B------:R-:W-:Y:S01]  /*8610*/  FMUL.FTZ R112, R112, UR8 ;  /* 0x0000000870707c20 */ /* 0x000fe20008410000 */
[----:B------:R-:W-:Y:S01]  /*8620*/  FMUL.FTZ R39, R113, UR8 ;  /* 0x0000000871277c20 */ /* 0x000fe20008410000 */
[----:B------:R-:W-:Y:S01]  /*8630*/  FMUL.FTZ R114, R114, UR8 ;  /* 0x0000000872727c20 */ /* 0x000fe20008410000 */
[----:B------:R-:W-:Y:S01]  /*8640*/  LOP3.LUT R0, R0, 0x38, R80, 0x78, !PT ;  /* 0x0000003800007812 */ /* 0x000fe200078e7850 */
[----:B------:R-:W-:Y:S01]  /*8650*/  FMUL.FTZ R38, R115, UR8 ;  /* 0x0000000873267c20 */ /* 0x000fe20008410000 */
[----:B------:R-:W-:Y:S01]  /*8660*/  F2FP.BF16.F32.PACK_AB R15, R15, R3 ;  /* 0x000000030f0f723e */ /* 0x000fe200000010ff */
        /* <DEDUP_REMOVED lines=194> */
.L_x_610:
        /* <DEDUP_REMOVED lines=12> */
.L_x_611:
[----:B------:R-:W2:Y:S01]  /*9350*/  LDCU.64 UR8, c[0x0][0x5c8] ;  /* 0x0000b900ff0877ac */ /* 0x000ea20008000a00 */
[----:B------:R-:W-:-:S04]  /*9360*/  UIADD3 UR14, UPT, UPT, UR42, UR44, URZ ;  /* 0x0000002c2a0e7290 */ /* 0x000fc8000fffe0ff */
[----:B--2---:R-:W-:Y:S02]  /*9370*/  UIMAD.WIDE.U32 UR22, UR14, UR8, URZ ;  /* 0x000000080e1672a5 */ /* 0x004fe4000f8e00ff */
[----:B------:R-:W-:-:S04]  /*9380*/  UIMAD UR14, UR14, UR9, URZ ;  /* 0x000000090e0e72a4 */ /* 0x000fc8000f8e02ff */
[----:B------:R-:W-:-:S06]  /*9390*/  UIADD3 UR14, UPT, UPT, UR23, UR14, URZ ;  /* 0x0000000e170e7290 */ /* 0x000fcc000fffe0ff */
[----:B-1----:R-:W-:-:S07]  /*93a0*/  MOV R23, UR14 ;  /* 0x0000000e00177c02 */ /* 0x002fce0008000f00 */
.L_x_612:
        /* <DEDUP_REMOVED lines=57> */
.L_x_614:
[----:B------:R-:W-:Y:S05]  /*9740*/  BSYNC.RECONVERGENT B0 ;  /* 0x0000000000007941 */ /* 0x000fea0003800200 */
.L_x_613:
        /* <DEDUP_REMOVED lines=19> */
.L_x_616:
[----:B------:R-:W-:Y:S05]  /*9880*/  BSYNC.RECONVERGENT B0 ;  /* 0x0000000000007941 */ /* 0x000fea0003800200 */
.L_x_615:
        /* <DEDUP_REMOVED lines=25> */
.L_x_618:
[----:B------:R-:W-:Y:S05]  /*9a20*/  BSYNC.RECONVERGENT B0 ;  /* 0x0000000000007941 */ /* 0x000fea0003800200 */
.L_x_617:
        /* <DEDUP_REMOVED lines=17> */
.L_x_578:
[----:B------:R-:W-:Y:S05]  /*9b40*/  BSYNC.RECONVERGENT B1 ;  /* 0x0000000000017941 */ /* 0x000fea0003800200 */
.L_x_556:
        /* <DEDUP_REMOVED lines=11> */
.L_x_620:
        /* <DEDUP_REMOVED lines=16> */
.L_x_1091:


//--------------------- .text._ZN5flash44flash_bwd_dq_dk_dv_loop_seqk_parallel_kernelI23Flash_bwd_kernel_traitsILi192ELi64ELi64ELi8ELi4ELi2ELi2ELb1ELb1EN7cutlass10bfloat16_tE19Flash_kernel_traitsILi192ELi64ELi64ELi8ES3_EELb0ELb1ELb0ELb1ELb0ELb0ELb1EEEvNS_16Flash_bwd_paramsE --------------------------
	.section	.text._ZN5flash44flash_bwd_dq_dk_dv_loop_seqk_parallel_kernelI23Flash_bwd_kernel_traitsILi192ELi64ELi64ELi8ELi4ELi2ELi2ELb1ELb1EN7cutlass10bfloat16_tE19Flash_kernel_traitsILi192ELi64ELi64ELi8ES3_EELb0ELb1ELb0ELb1ELb0ELb0ELb1EEEvNS_16Flash_bwd_paramsE,"ax",@progbits
	.align	128
        .global         _ZN5flash44flash_bwd_dq_dk_dv_loop_seqk_parallel_kernelI23Flash_bwd_kernel_traitsILi192ELi64ELi64ELi8ELi4ELi2ELi2ELb1ELb1EN7cutlass10bfloat16_tE19Flash_kernel_traitsILi192ELi64ELi64ELi8ES3_EELb0ELb1ELb0ELb1ELb0ELb0ELb1EEEvNS_16Flash_bwd_paramsE
        .type           _ZN5flash44flash_bwd_dq_dk_dv_loop_seqk_parallel_kernelI23Flash_bwd_kernel_traitsILi192ELi64ELi64ELi8ELi4ELi2ELi2ELb1ELb1EN7cutlass10bfloat16_tE19Flash_kernel_traitsILi192ELi64ELi64ELi8ES3_EELb0ELb1ELb0ELb1ELb0ELb0ELb1EEEvNS_16Flash_bwd_paramsE,@function
        .size           _ZN5flash44flash_bwd_dq_dk_dv_loop_seqk_parallel_kernelI23Flash_bwd_kernel_traitsILi192ELi64ELi64ELi8ELi4ELi2ELi2ELb1ELb1EN7cutlass10bfloat16_tE19Flash_kernel_traitsILi192ELi64ELi64ELi8ES3_EELb0ELb1ELb0ELb1ELb0ELb0ELb1EEEvNS_16Flash_bwd_paramsE,(.L_x_1092 - _ZN5flash44flash_bwd_dq_dk_dv_loop_seqk_parallel_kernelI23Flash_bwd_kernel_traitsILi192ELi64ELi64ELi8ELi4ELi2ELi2ELb1ELb1EN7cutlass10bfloat16_tE19Flash_kernel_traitsILi192ELi64ELi64ELi8ES3_EELb0ELb1ELb0ELb1ELb0ELb0ELb1EEEvNS_16Flash_bwd_paramsE)
        .other          _ZN5flash44flash_bwd_dq_dk_dv_loop_seqk_parallel_kernelI23Flash_bwd_kernel_traitsILi192ELi64ELi64ELi8ELi4ELi2ELi2ELb1ELb1EN7cutlass10bfloat16_tE19Flash_kernel_traitsILi192ELi64ELi64ELi8ES3_EELb0ELb1ELb0ELb1ELb0ELb0ELb1EEEvNS_16Flash_bwd_paramsE,@"STO_CUDA_ENTRY STV_DEFAULT"
_ZN5flash44flash_bwd_dq_dk_dv_loop_seqk_parallel_kernelI23Flash_bwd_kernel_traitsILi192ELi64ELi64ELi8ELi4ELi2ELi2ELb1ELb1EN7cutlass10bfloat16_tE19Flash_kernel_traitsILi192ELi64ELi64ELi8ES3_EELb0ELb1ELb0ELb1ELb0ELb0ELb1EEEvNS_16Flash_bwd_paramsE:
.text._ZN5flash44flash_bwd_dq_dk_dv_loop_seqk_parallel_kernelI23Flash_bwd_kernel_traitsILi192ELi64ELi64ELi8ELi4ELi2ELi2ELb1ELb1EN7cutlass10bfloat16_tE19Flash_kernel_traitsILi192ELi64ELi64ELi8ES3_EELb0ELb1ELb0ELb1ELb0ELb0ELb1EEEvNS_16Flash_bwd_paramsE:
        /* <DEDUP_REMOVED lines=50> */
.L_x_685:
        /* <DEDUP_REMOVED lines=52> */
.L_x_621:
        /* <DEDUP_REMOVED lines=34> */
.L_x_623:
[----:B------:R-:W1:Y:S01]  /*0880*/  LDCU.64 UR16, c[0x0][0x3b8] ;  /* 0x00007700ff1077ac */ /* 0x000e620008000a00 */
[----:B------:R-:W-:-:S04]  /*0890*/  UIADD3 UR8, UPT, UPT, UR43, UR45, URZ ;  /* 0x0000002d2b087290 */ /* 0x000fc8000fffe0ff */
[----:B-1----:R-:W-:Y:S02]  /*08a0*/  UIMAD.WIDE.U32 UR54, UR8, UR16, URZ ;  /* 0x00000010083672a5 */ /* 0x002fe4000f8e00ff */
[----:B------:R-:W-:-:S04]  /*08b0*/  UIMAD UR8, UR8, UR17, URZ ;  /* 0x00000011080872a4 */ /* 0x000fc8000f8e02ff */
[----:B------:R-:W-:-:S06]  /*08c0*/  UIADD3 UR8, UPT, UPT, UR55, UR8, URZ ;  /* 0x0000000837087290 */ /* 0x000fcc000fffe0ff */
[----:B------:R-:W-:Y:S02]  /*08d0*/  MOV R22, UR8 ;  /* 0x0000000800167c02 */ /* 0x000fe40008000f00 */
.L_x_624:
        /* <DEDUP_REMOVED lines=43> */
.L_x_625:
[----:B------:R-:W1:Y:S01]  /*0b90*/  LDCU.64 UR14, c[0x0][0x3c0] ;  /* 0x00007800ff0e77ac */ /* 0x000e620008000a00 */
[----:B------:R-:W-:-:S04]  /*0ba0*/  UIADD3 UR8, UPT, UPT, UR43, UR45, URZ ;  /* 0x0000002d2b087290 */ /* 0x000fc8000fffe0ff */
[----:B-1----:R-:W-:Y:S02]  /*0bb0*/  UIMAD.WIDE.U32 UR56, UR8, UR14, URZ ;  /* 0x0000000e083872a5 */ /* 0x002fe4000f8e00ff */
[----:B------:R-:W-:-:S04]  /*0bc0*/  UIMAD UR8, UR8, UR15, URZ ;  /* 0x0000000f080872a4 */ /* 0x000fc8000f8e02ff */
[----:B------:R-:W-:-:S06]  /*0bd0*/  UIADD3 UR8, UPT, UPT, UR57, UR8, URZ ;  /* 0x0000000839087290 */ /* 0x000fcc000fffe0ff */
[----:B------:R-:W-:-:S07]  /*0be0*/  MOV R19, UR8 ;  /* 0x0000000800137c02 */ /* 0x000fce0008000f00 */
.L_x_626:
        /* <DEDUP_REMOVED lines=28> */
.L_x_627:
[----:B------:R-:W-:Y:S02]  /*0db0*/  IMAD R0, R5, UR21, RZ ;  /* 0x0000001505007c24 */ /* 0x000fe4000f8e02ff */
[----:B------:R-:W-:-:S05]  /*0dc0*/  IMAD.WIDE.U32 R2, R4, UR21, RZ ;  /* 0x0000001504027c25 */ /* 0x000fca000f8e00ff */
[----:B------:R-:W-:Y:S02]  /*0dd0*/  IADD3 R7, PT, PT, R3, R0, RZ ;  /* 0x0000000003077210 */ /* 0x000fe40007ffe0ff */
[----:B------:R-:W-:-:S07]  /*0de0*/  MOV R6, R2 ;  /* 0x0000000200067202 */ /* 0x000fce0000000f00 */
.L_x_628:
        /* <DEDUP_REMOVED lines=21> */
.L_x_629:
[----:B------:R-:W1:Y:S01]  /*0f40*/  LDCU UR55, c[0x0][0x434] ;  /* 0x00008680ff3777ac */ /* 0x000e620008000800 */
[----:B------:R-:W-:-:S04]  /*0f50*/  UIMAD UR8, UR30, UR22, UR29 ;  /* 0x000000161e0872a4 */ /* 0x000fc8000f8e021d */
[----:B-1----:R-:W-:-:S12]  /*0f60*/  UIMAD UR55, UR8, UR55, URZ ;  /* 0x00000037083772a4 */ /* 0x002fd8000f8e02ff */
.L_x_630:
        /* <DEDUP_REMOVED lines=10> */
.L_x_631:
[----:B------:R-:W1:Y:S01]  /*1010*/  LDCU UR53, c[0x0][0x444] ;  /* 0x00008880ff3577ac */ /* 0x000e620008000800 */
[----:B------:R-:W-:-:S04]  /*1020*/  UIMAD UR8, UR30, UR22, UR29 ;  /* 0x000000161e0872a4 */ /* 0x000fc8000f8e021d */
[----:B-1----:R-:W-:-:S12]  /*1030*/  UIMAD UR53, UR8, UR53, URZ ;  /* 0x00000035083572a4 */ /* 0x002fd8000f8e02ff */
.L_x_632:
        /* <DEDUP_REMOVED lines=107> */
.L_x_634:
[----:B------:R-:W2:Y:S01]  /*16f0*/  LDCU.64 UR10, c[0x0][0x5c0] ;  /* 0x0000b800ff0a77ac */ /* 0x000ea20008000a00 */
[----:B------:R-:W-:-:S04]  /*1700*/  UIADD3 UR8, UPT, UPT, UR43, UR45, URZ ;  /* 0x0000002d2b087290 */ /* 0x000fc8000fffe0ff */
[----:B--2---:R-:W-:Y:S02]  /*1710*/  UIMAD.WIDE.U32 UR18, UR8, UR10, URZ ;  /* 0x0000000a081272a5 */ /* 0x004fe4000f8e00ff */
[----:B------:R-:W-:-:S04]  /*1720*/  UIMAD UR8, UR8, UR11, URZ ;  /* 0x0000000b080872a4 */ /* 0x000fc8000f8e02ff */
[----:B------:R-:W-:-:S06]  /*1730*/  UIADD3 UR8, UPT, UPT, UR19, UR8, URZ ;  /* 0x0000000813087290 */ /* 0x000fcc000fffe0ff */
[----:B------:R-:W-:Y:S02]  /*1740*/  MOV R0, UR8 ;  /* 0x0000000800007c02 */ /* 0x000fe40008000f00 */
.L_x_635:
        /* <DEDUP_REMOVED lines=13> */
.L_x_636:
[----:B------:R-:W2:Y:S01]  /*1820*/  LDCU.64 UR8, c[0x0][0x5c8] ;  /* 0x0000b900ff0877ac */ /* 0x000ea20008000a00 */
[----:B------:R-:W-:-:S04]  /*1830*/  UIADD3 UR43, UPT, UPT, UR43, UR45, URZ ;  /* 0x0000002d2b2b7290 */ /* 0x000fc8000fffe0ff */
[----:B--2---:R-:W-:Y:S02]  /*1840*/  UIMAD.WIDE.U32 UR16, UR43, UR8, URZ ;  /* 0x000000082b1072a5 */ /* 0x004fe4000f8e00ff */
[----:B------:R-:W-:-:S04]  /*1850*/  UIMAD UR43, UR43, UR9, URZ ;  /* 0x000000092b2b72a4 */ /* 0x000fc8000f8e02ff */
[----:B------:R-:W-:-:S06]  /*1860*/  UIADD3 UR43, UPT, UPT, UR17, UR43, URZ ;  /* 0x0000002b112b7290 */ /* 0x000fcc000fffe0ff */
[----:B------:R-:W-:-:S07]  /*1870*/  MOV R10, UR43 ;  /* 0x0000002b000a7c02 */ /* 0x000fce0008000f00 */
.L_x_637:
        /* <DEDUP_REMOVED lines=30> */
.L_x_639:
[----:B------:R-:W-:Y:S05]  /*1a60*/  BSYNC.RECONVERGENT B0 ;  /* 0x0000000000007941 */ /* 0x000fea0003800200 */
.L_x_638:
        /* <DEDUP_REMOVED lines=17> */
.L_x_641:
[----:B------:R-:W-:Y:S05]  /*1b80*/  BSYNC.RECONVERGENT B0 ;  /* 0x0000000000007941 */ /* 0x000fea0003800200 */
.L_x_640:
        /* <DEDUP_REMOVED lines=27> */
.L_x_643:
[----:B------:R-:W-:Y:S05]  /*1d40*/  BSYNC.RECONVERGENT B0 ;  /* 0x0000000000007941 */ /* 0x000fea0003800200 */
.L_x_642:
        /* <DEDUP_REMOVED lines=18> */
.L_x_633:
        /* <DEDUP_REMOVED lines=47> */
.L_x_647:
[----:B------:R3:W-:Y:S01]  /*2160*/  STS.128 [R0+0x16000], RZ ;  /* 0x016000ff00007388 */ /* 0x0007e20000000c00 */
[----:B------:R-:W-:Y:S05]  /*2170*/  BRA `(.L_x_648) ;  /* 0x00000000000c7947 */ /* 0x000fea0003800000 */
.L_x_646:
[----:B------:R2:W-:Y:S04]  /*2180*/  STS.128 [R0+0x12000], RZ ;  /* 0x012000ff00007388 */ /* 0x0005e80000000c00 */
[----:B------:R2:W-:Y:S04]  /*2190*/  STS.128 [R0+0x14000], RZ ;  /* 0x014000ff00007388 */ /* 0x0005e80000000c00 */
[----:B------:R2:W-:Y:S02]  /*21a0*/  STS.128 [R0+0x16000], RZ ;  /* 0x016000ff00007388 */ /* 0x0005e40000000c00 */
.L_x_648:
[----:B------:R-:W-:Y:S05]  /*21b0*/  BSYNC.RECONVERGENT B0 ;  /* 0x0000000000007941 */ /* 0x000fea0003800200 */
.L_x_645:
        /* <DEDUP_REMOVED lines=34> */
.L_x_651:
[----:B------:R4:W-:Y:S02]  /*23e0*/  STS.128 [R0+0x17000], RZ ;  /* 0x017000ff00007388 */ /* 0x0009e40000000c00 */
.L_x_650:
[----:B------:R-:W-:Y:S05]  /*23f0*/  BSYNC.RECONVERGENT B0 ;  /* 0x0000000000007941 */ /* 0x000fea0003800200 */
.L_x_649:
        /* <DEDUP_REMOVED lines=31> */
.L_x_654:
[----:B------:R4:W-:Y:S01]  /*25f0*/  STS.128 [R0+0xa000], RZ ;  /* 0x00a000ff00007388 */ /* 0x0009e20000000c00 */
[----:B------:R-:W-:Y:S05]  /*2600*/  BRA `(.L_x_655) ;  /* 0x00000000000c7947 */ /* 0x000fea0003800000 */
.L_x_653:
[----:B------:R1:W-:Y:S04]  /*2610*/  STS.128 [R0+0x6000], RZ ;  /* 0x006000ff00007388 */ /* 0x0003e80000000c00 */
[----:B------:R1:W-:Y:S04]  /*2620*/  STS.128 [R0+0x8000], RZ ;  /* 0x008000ff00007388 */ /* 0x0003e80000000c00 */
[----:B------:R1:W-:Y:S02]  /*2630*/  STS.128 [R0+0xa000], RZ ;  /* 0x00a000ff00007388 */ /* 0x0003e40000000c00 */
.L_x_655:
[----:B------:R-:W-:Y:S05]  /*2640*/  BSYNC.RECONVERGENT B0 ;  /* 0x0000000000007941 */ /* 0x000fea0003800200 */
.L_x_652:
        /* <DEDUP_REMOVED lines=31> */
.L_x_658:
[----:B------:R4:W-:Y:S02]  /*2840*/  STS.128 [R0+0xb000], RZ ;  /* 0x00b000ff00007388 */ /* 0x0009e40000000c00 */
.L_x_657:
[----:B------:R-:W-:Y:S05]  /*2850*/  BSYNC.RECONVERGENT B0 ;  /* 0x0000000000007941 */ /* 0x000fea0003800200 */
.L_x_656:
        /* <DEDUP_REMOVED lines=28> */
.L_x_661:
[----:B------:R4:W-:Y:S01]  /*2a20*/  STS.128 [R0+0x4000], RZ ;  /* 0x004000ff00007388 */ /* 0x0009e20000000c00 */
[----:B------:R-:W-:Y:S05]  /*2a30*/  BRA `(.L_x_662) ;  /* 0x00000000000c7947 */ /* 0x000fea0003800000 */
.L_x_660:
[----:B------:R1:W-:Y:S04]  /*2a40*/  STS.128 [R0], RZ ;  /* 0x000000ff00007388 */ /* 0x0003e80000000c00 */
[----:B------:R1:W-:Y:S04]  /*2a50*/  STS.128 [R0+0x2000], RZ ;  /* 0x002000ff00007388 */ /* 0x0003e80000000c00 */
[----:B------:R1:W-:Y:S02]  /*2a60*/  STS.128 [R0+0x4000], RZ ;  /* 0x004000ff00007388 */ /* 0x0003e40000000c00 */
.L_x_662:
[----:B------:R-:W-:Y:S05]  /*2a70*/  BSYNC.RECONVERGENT B0 ;  /* 0x0000000000007941 */ /* 0x000fea0003800200 */
.L_x_659:
        /* <DEDUP_REMOVED lines=27> */
.L_x_665:
[----:B------:R4:W-:Y:S02]  /*2c30*/  STS.128 [R0+0x5000], RZ ;  /* 0x005000ff00007388 */ /* 0x0009e40000000c00 */
.L_x_664:
[----:B------:R-:W-:Y:S05]  /*2c40*/  BSYNC.RECONVERGENT B0 ;  /* 0x0000000000007941 */ /* 0x000fea0003800200 */
.L_x_663:
        /* <DEDUP_REMOVED lines=56> */
.L_x_668:
[----:B------:R4:W-:Y:S01]  /*2fd0*/  STS.128 [R0+0x10000], RZ ;  /* 0x010000ff00007388 */ /* 0x0009e20000000c00 */
[----:B------:R-:W-:Y:S05]  /*2fe0*/  BRA `(.L_x_669) ;  /* 0x00000000000c7947 */ /* 0x000fea0003800000 */
.L_x_667:
[----:B------:R2:W-:Y:S04]  /*2ff0*/  STS.128 [R0+0xc000], RZ ;  /* 0x00c000ff00007388 */ /* 0x0005e80000000c00 */
[----:B------:R2:W-:Y:S04]  /*3000*/  STS.128 [R0+0xe000], RZ ;  /* 0x00e000ff00007388 */ /* 0x0005e80000000c00 */
[----:B------:R2:W-:Y:S02]  /*3010*/  STS.128 [R0+0x10000], RZ ;  /* 0x010000ff00007388 */ /* 0x0005e40000000c00 */
.L_x_669:
[----:B------:R-:W-:Y:S05]  /*3020*/  BSYNC.RECONVERGENT B0 ;  /* 0x0000000000007941 */ /* 0x000fea0003800200 */
.L_x_666:
        /* <DEDUP_REMOVED lines=33> */
.L_x_672:
[----:B------:R3:W-:Y:S02]  /*3240*/  STS.128 [R0+0x11000], RZ ;  /* 0x011000ff00007388 */ /* 0x0007e40000000c00 */
.L_x_671:
[----:B------:R-:W-:Y:S05]  /*3250*/  BSYNC.RECONVERGENT B0 ;  /* 0x0000000000007941 */ /* 0x000fea0003800200 */
.L_x_670:
        /* <DEDUP_REMOVED lines=10> */
[----:B-----5:R-:W-:Y:S01]  /*3300*/  ISETP.NE.U32.AND P0, PT, RZ, UR8, PT ;  /* 0x00000008ff007c0c */ /* 0x020fe2000bf05070 */
[----:B------:R-:W4:Y:S03]  /*3310*/  LDCU UR15, c[0x0][0x45c] ;  /* 0x00008b80ff0f77ac */ /* 0x000f260008000800 */
[----:B------:R-:W-:Y:S01]  /*3320*/  ISETP.NE.AND.EX P0, PT, RZ, UR9, PT, P0 ;  /* 0x00000009ff007c0c */ /* 0x000fe2000bf05300 */
[----:B------:R-:W-:-:S12]  /*3330*/  DEPBAR.LE SB0, 0x1 ;  /* 0x000080400000791a */ /* 0x000fd80000000000 */
[----:B------:R-:W5:Y:S01]  /*3340*/  @P0 LDC.64 R4, c[0x0][0x540] ;  /* 0x00015000ff040b82 */ /* 0x000f620000000a00 */
[----:B------:R-:W-:-:S07]  /*3350*/  @P0 IMAD.MOV.U32 R3, RZ, RZ, RZ ;  /* 0x000000ffff030224 */ /* 0x000fce00078e00ff */
[----:B------:R-:W1:Y:S01]  /*3360*/  @P0 LDC R8, c[0x0][0x458] ;  /* 0x00011600ff080b82 */ /* 0x000e620000000800 */
[----:B-----5:R-:W-:-:S04]  /*3370*/  @P0 IMAD.WIDE.U32 R2, R4, UR30, R2 ;  /* 0x0000001e04020c25 */ /* 0x020fc8000f8e0002 */
        /* <DEDUP_REMOVED lines=24> */
[----:B------:R2:W5:Y:S01]  /*3500*/  @P0 LDG.E R7, desc[UR38][R4.64] ;  /* 0x0000002604070981 */ /* 0x000562000c1e1900 */
        /* <DEDUP_REMOVED lines=39> */
[----:B-1----:R1:W5:Y:S01]  /*3780*/  @P0 MUFU.RCP R5, R8 ;  /* 0x0000000800050308 */ /* 0x0023620000001000 */
        /* <DEDUP_REMOVED lines=11> */
[----:B------:R-:W2:Y:S01]  /*3840*/  LDCU UR8, c[0x0][0x440] ;  /* 0x00008800ff0877ac */ /* 0x000ea20008000800 */
[----:B------:R-:W-:Y:S01]  /*3850*/  LEA R13, R0, UR6, 0x1 ;  /* 0x00000006000d7c11 */ /* 0x000fe2000f8e08ff */
[----:B------:R-:W-:Y:S01]  /*3860*/  IMAD.MOV.U32 R0, RZ, RZ, RZ ;  /* 0x000000ffff007224 */ /* 0x000fe200078e00ff */
[----:B------:R-:W-:Y:S01]  /*3870*/  LOP3.LUT R3, R3, 0x6, R18, 0xf8, !PT ;  /* 0x0000000603037812 */ /* 0x000fe200078ef812 */
[----:B------:R-:W2:Y:S01]  /*3880*/  LDCU UR9, c[0x0][0x3e0] ;  /* 0x00007c00ff0977ac */ /* 0x000ea20008000800 */
        /* <DEDUP_REMOVED lines=8> */
[----:B------:R-:W2:Y:S01]  /*3910*/  LDSM.16.M88.4 R148, [R13+0x12000] ;  /* 0x012000000d94783b */ /* 0x000ea20000000200 */
[C---:B------:R-:W-:Y:S01]  /*3920*/  VIADD R4, R2.reuse, 0x8 ;  /* 0x0000000802047836 */ /* 0x040fe20000000000 */
[----:B------:R-:W-:Y:S01]  /*3930*/  I2FP.F32.S32 R12, R2 ;  /* 0x00000002000c7245 */ /* 0x000fe20000201400 */
[C---:B------:R-:W-:Y:S01]  /*3940*/  VIADD R3, R2.reuse, 0x9 ;  /* 0x0000000902037836 */ /* 0x040fe20000000000 */
[----:B------:R-:W2:Y:S01]  /*3950*/  LDSM.16.M88.4 R164, [R232] ;  /* 0x00000000e8a4783b */ /* 0x000ea20000000200 */
[C---:B------:R-:W-:Y:S01]  /*3960*/  VIADD R9, R2.reuse, 0x11 ;  /* 0x0000001102097836 */ /* 0x040fe20000000000 */
[----:B-1----:R-:W-:Y:S01]  /*3970*/  I2FP.F32.S32 R8, R4 ;  /* 0x0000000400087245 */ /* 0x002fe20000201400 */
[C---:B------:R-:W-:Y:S01]  /*3980*/  VIADD R11, R2.reuse, 0x18 ;  /* 0x00000018020b7836 */ /* 0x040fe20000000000 */
[----:B------:R-:W-:Y:S01]  /*3990*/  I2FP.F32.S32 R6, R3 ;  /* 0x0000000300067245 */ /* 0x000fe20000201400 */
[----:B------:R-:W1:Y:S01]  /*39a0*/  LDSM.16.M88.4 R168, [R232+0x800] ;  /* 0x00080000e8a8783b */ /* 0x000e620000000200 */
[----:B------:R-:W-:Y:S01]  /*39b0*/  I2FP.F32.S32 R4, R9 ;  /* 0x0000000900047245 */ /* 0x000fe20000201400 */
[----:B------:R-:W-:Y:S01]  /*39c0*/  USHF.L.U32 UR16, UR16, 0x6, URZ ;  /* 0x0000000610107899 */ /* 0x000fe200080006ff */
        /* <DEDUP_REMOVED lines=9> */
[----:B-----5:R-:W-:Y:S01]  /*3a60*/  @P0 FMUL.FTZ R0, R7, R5 ;  /* 0x0000000507000220 */ /* 0x020fe20000410000 */
        /* <DEDUP_REMOVED lines=25> */
[----:B-----5:R-:W-:-:S03]  /*3c00*/  IMAD.MOV.U32 R9, RZ, RZ, 0x10 ;  /* 0x00000010ff097424 */ /* 0x020fc600078e00ff */
[----:B------:R5:W-:Y:S01]  /*3c10*/  STL [R1+0x50], R2 ;  /* 0x0000500201007387 */ /* 0x000be20000100800 */
[----:B---3--:R-:W-:Y:S02]  /*3c20*/  SHF.R.U32.HI R8, RZ, 0x3, R16 ;  /* 0x00000003ff087819 */ /* 0x008fe40000011610 */
[----:B----4-:R-:W-:Y:S01]  /*3c30*/  IADD3 R7, PT, PT, R0, UR42, R19 ;  /* 0x0000002a00077c10 */ /* 0x010fe2000fffe013 */
[----:B--2---:R-:W-:-:S04]  /*3c40*/  IMAD.MOV.U32 R6, RZ, RZ, 0x20 ;  /* 0x00000020ff067424 */ /* 0x004fc800078e00ff */
[----:B------:R-:W-:Y:S02]  /*3c50*/  VIADD R11, R7, -UR44 ;  /* 0x8000002c070b7c36 */ /* 0x000fe40008000000 */
[----:B-1----:R-:W-:Y:S02]  /*3c60*/  IMAD.MOV.U32 R5, RZ, RZ, 0x40 ;  /* 0x00000040ff057424 */ /* 0x002fe400078e00ff */
[----:B------:R-:W-:Y:S02]  /*3c70*/  IMAD.SHL.U32 R4, R16, 0x40, RZ ;  /* 0x0000004010047824 */ /* 0x000fe400078e00ff */
[----:B------:R-:W-:-:S03]  /*3c80*/  IMAD.MOV.U32 R3, RZ, RZ, 0x40 ;  /* 0x00000040ff037424 */ /* 0x000fc600078e00ff */
[----:B------:R-:W-:Y:S01]  /*3c90*/  LOP3.LUT R7, R4, 0x1c0, RZ, 0xc0, !PT ;  /* 0x000001c004077812 */ /* 0x000fe200078ec0ff */
[----:B-----5:R-:W-:Y:S01]  /*3ca0*/  IMAD.MOV.U32 R2, RZ, RZ, 0x20 ;  /* 0x00000020ff027424 */ /* 0x020fe200078e00ff */
        /* <DEDUP_REMOVED lines=51> */
.L_x_675:
[----:B------:R-:W3:Y:S01]  /*3fe0*/  LDL R249, [R1+0xc] ;  /* 0x00000c0001f97983 */ /* 0x000ee20000100800 */
[----:B------:R-:W-:Y:S01]  /*3ff0*/  UIADD3 UR40, UPT, UPT, UR40, -0x40, URZ ;  /* 0xffffffc028287890 */ /* 0x000fe2000fffe0ff */
[----:B------:R-:W-:Y:S01]  /*4000*/  MOV R244, UR10 ;  /* 0x0000000a00f47c02 */ /* 0x000fe20008000f00 */
[----:B------:R-:W-:Y:S02]  /*4010*/  USHF.L.U32 UR17, UR46, 0x6, URZ ;  /* 0x000000062e117899 */ /* 0x000fe400080006ff */
[----:B------:R-:W4:Y:S01]  /*4020*/  LDL.LU R248, [R1+0x4] ;  /* 0x0000040001f87983 */ /* 0x000f220000300800 */
[----:B------:R-:W-:Y:S01]  /*4030*/  UISETP.GE.AND UP0, UPT, UR40, UR52, UPT ;  /* 0x000000342800728c */ /* 0x000fe2000bf06270 */
[----:B------:R-:W-:Y:S01]  /*4040*/  MOV R245, UR11 ;  /* 0x0000000b00f57c02 */ /* 0x000fe20008000f00 */
[----:B------:R-:W-:Y:S02]  /*4050*/  UIADD3 UR17, UPT, UPT, UR17, 0x40, URZ ;  /* 0x0000004011117890 */ /* 0x000fe4000fffe0ff */
[----:B------:R-:W4:Y:S01]  /*4060*/  LDL R247, [R1+0x10] ;  /* 0x0000100001f77983 */ /* 0x000f220000100800 */
[----:B------:R-:W-:Y:S02]  /*4070*/  UIADD3 UR41, UPT, UPT, UR41, -0x1, URZ ;  /* 0xffffffff29297890 */ /* 0x000fe4000fffe0ff */
[----:B------:R-:W-:Y:S02]  /*4080*/  UISETP.LT.AND UP0, UPT, UR17, UR42, UP0 ;  /* 0x0000002a1100728c */ /* 0x000fe40008701270 */
[----:B------:R-:W4:Y:S05]  /*4090*/  LDL.LU R246, [R1] ;  /* 0x0000000001f67983 */ /* 0x000f2a0000300800 */
[----:B--2---:R-:W2:Y:S01]  /*40a0*/  LDL R3, [R1+0x14] ;  /* 0x0000140001037983 */ /* 0x004ea20000100800 */
[----:B------:R-:W-:Y:S01]  /*40b0*/  PLOP3.LUT P3, PT, PT, PT, UP0, 0x80, 0x8 ;  /* 0x000000000008781c */ /* 0x000fe20003f6f008 */
[----:B------:R-:W-:Y:S03]  /*40c0*/  UISETP.GT.AND UP0, UPT, UR41, UR51, UPT ;  /* 0x000000332900728c */ /* 0x000fe6000bf04270 */
[----:B------:R-:W2:Y:S05]  /*40d0*/  LDL.LU R2, [R1+0x8] ;  /* 0x0000080001027983 */ /* 0x000eaa0000300800 */
[----:B-1----:R-:W2:Y:S05]  /*40e0*/  LDL R0, [R1+0x18] ;  /* 0x0000180001007983 */ /* 0x002eaa0000100800 */
[----:B------:R-:W0:Y:S01]  /*40f0*/  LDGDEPBAR ;  /* 0x00000000000079af */ /* 0x000e220000000000 */
[----:B------:R-:W-:Y:S04]  /*4100*/  @UP0 UIADD3 UR19, UP1, UPT, UR20, -0x100, URZ ;  /* 0xffffff0014130890 */ /* 0x000fe8000ff3e0ff */
[----:B------:R1:W-:Y:S01]  /*4110*/  STL [R1+0xa0], R110 ;  /* 0x0000a06e01007387 */ /* 0x0003e20000100800 */
[----:B------:R-:W-:Y:S02]  /*4120*/  @UP0 UIADD3.X UR17, UPT, UPT, UR21, -0x1, URZ, UP1, !UPT ;  /* 0xffffffff15110890 */ /* 0x000fe40008ffe4ff */
[----:B------:R-:W-:Y:S02]  /*4130*/  @UP0 UIADD3 UR10, UP1, UPT, UR10, -0x100, URZ ;  /* 0xffffff000a0a0890 */ /* 0x000fe4000ff3e0ff */
[----:B------:R1:W-:Y:S02]  /*4140*/  STL [R1+0x9c], R109 ;  /* 0x00009c6d01007387 */ /* 0x0003e40000100800 */
        /* <DEDUP_REMOVED lines=9> */
[----:B------:R-:W-:Y:S01]  /*41e0*/  STL [R1+0x78], R100 ;  /* 0x0000786401007387 */ /* 0x000fe20000100800 */
[----:B-1----:R-:W1:Y:S01]  /*41f0*/  S2R R110, SR_TID.X ;  /* 0x00000000006e7919 */ /* 0x002e620000002100 */
[----:B------:R-:W-:Y:S04]  /*4200*/  DEPBAR.LE SB0, 0x0 ;  /* 0x000080000000791a */ /* 0x000fe80000000000 */
[----:B------:R-:W-:Y:S06]  /*4210*/  BAR.SYNC.DEFER_BLOCKING 0x0 ;  /* 0x0000000000007b1d */ /* 0x000fec0000010000 */
[----:B------:R-:W-:Y:S01]  /*4220*/  LDSM.16.M88.4 R16, [R252] ;  /* 0x00000000fc10783b */ /* 0x000fe20000000200 */
[C---:B-1----:R-:W-:Y:S04]  /*4230*/  SHF.L.U32 R109, R110.reuse, 0x5, RZ ;  /* 0x000000056e6d7819 */ /* 0x042fe800000006ff */
[----:B---3--:R-:W1:Y:S05]  /*4240*/  LDSM.16.M88.4 R8, [R249+0xc000] ;  /* 0x00c00000f908783b */ /* 0x008e6a0000000200 */
[----:B------:R-:W3:Y:S05]  /*4250*/  LDSM.16.M88.4 R68, [R249+0xc800] ;  /* 0x00c80000f944783b */ /* 0x000eea0000000200 */
[----:B----4-:R-:W-:Y:S05]  /*4260*/  LDSM.16.M88.4 R72, [R248] ;  /* 0x00000000f848783b */ /* 0x010fea0000000200 */
[----:B------:R-:W4:Y:S05]  /*4270*/  LDSM.16.M88.4 R76, [R247+0xc000] ;  /* 0x00c00000f74c783b */ /* 0x000f2a0000000200 */
[----:B------:R-:W4:Y:S05]  /*4280*/  LDSM.16.M88.4 R80, [R247+0xc800] ;  /* 0x00c80000f750783b */ /* 0x000f2a0000000200 */
[----:B------:R-:W-:Y:S05]  /*4290*/  LDSM.16.M88.4 R84, [R246] ;  /* 0x00000000f654783b */ /* 0x000fea0000000200 */
[----:B--2---:R-:W2:Y:S05]  /*42a0*/  LDSM.16.M88.4 R88, [R3+0xc000] ;  /* 0x00c000000358783b */ /* 0x004eaa0000000200 */
        /* <DEDUP_REMOVED lines=10> */
[C---:B------:R-:W-:Y:S08]  /*4350*/  HMMA.16816.F32.BF16 R12, R72.reuse, R80, R12 ;  /* 0x00000050480c723c */ /* 0x040ff0000004180c */
        /* <DEDUP_REMOVED lines=57> */
[----:B------:R-:W-:Y:S02]  /*46f0*/  SHF.R.U32.HI R73, RZ, 0x2, R110 ;  /* 0x00000002ff497819 */ /* 0x000fe4000001166e */
[----:B----4-:R-:W-:Y:S01]  /*4700*/  MOV R2, UR46 ;  /* 0x0000002e00027c02 */ /* 0x010fe20008000f00 */
[----:B------:R-:W-:Y:S01]  /*4710*/  HMMA.16816.F32.BF16 R16, R92, R74, R16 ;  /* 0x0000004a5c10723c */ /* 0x000fe20000041810 */
[----:B------:R-:W4:Y:S02]  /*4720*/  LDL R75, [R1+0x54] ;  /* 0x00005400014b7983 */ /* 0x000f240000100800 */
[----:B------:R-:W-:Y:S03]  /*4730*/  SHF.L.U32 R110, R110, 0x4, RZ ;  /* 0x000000046e6e7819 */ /* 0x000fe600000006ff */
[----:B------:R-:W4:Y:S01]  /*4740*/  LDL R74, [R1+0x6c] ;  /* 0x00006c00014a7983 */ /* 0x000f220000100800 */
[----:B------:R-:W-:Y:S01]  /*4750*/  LOP3.LUT R110, R110, 0x1c0, RZ, 0xc0, !PT ;  /* 0x000001c06e6e7812 */ /* 0x000fe200078ec0ff */
[C---:B------:R-:W-:Y:S08]  /*4760*/  HMMA.16816.F32.BF16 R4, R76.reuse, R80, R4 ;  /* 0x000000504c04723c */ /* 0x040ff00000041804 */
[C---:B------:R-:W-:Y:S08]  /*4770*/  HMMA.16816.F32.BF16 R8, R76.reuse, R82, R8 ;  /* 0x000000524c08723c */ /* 0x040ff00000041808 */
[C---:B---3--:R-:W-:Y:S08]  /*4780*/  HMMA.16816.F32.BF16 R12, R76.reuse, R68, R12 ;  /* 0x000000444c0c723c */ /* 0x048ff0000004180c */
[----:B------:R-:W-:Y:S01]  /*4790*/  HMMA.16816.F32.BF16 R16, R76, R70, R16 ;  /* 0x000000464c10723c */ /* 0x000fe20000041810 */
[----:B------:R-:W3:Y:S01]  /*47a0*/  LDL R77, [R1+0x40] ;  /* 0x00004000014d7983 */ /* 0x000ee20000100800 */
[----:B------:R-:W-:Y:S04]  /*47b0*/  MOV R78, 0x3f ;  /* 0x0000003f004e7802 */ /* 0x000fe80000000f00 */
[----:B------:R-:W3:Y:S02]  /*47c0*/  LDL R76, [R1+0x48] ;  /* 0x00004800014c7983 */ /* 0x000ee40000100800 */
[C---:B------:R-:W-:Y:S03]  /*47d0*/  HMMA.16816.F32.BF16 R4, R84.reuse, R88, R4 ;  /* 0x000000585404723c */ /* 0x040fe60000041804 */
[----:B------:R1:W1:Y:S05]  /*47e0*/  LDSM.16.M88.4 R68, [R0+0x10800] ;  /* 0x010800000044783b */ /* 0x00026a0000000200 */
[C---:B------:R-:W-:Y:S11]  /*47f0*/  HMMA.16816.F32.BF16 R8, R84.reuse, R90, R8 ;  /* 0x0000005a5408723c */ /* 0x040ff60000041808 */
[----:B------:R-:W-:Y:S01]  /*4800*/  FMUL.FTZ R5, R5, UR14 ;  /* 0x0000000e05057c20 */ /* 0x000fe20008410000 */
[----:B------:R-:W-:Y:S01]  /*4810*/  FMUL.FTZ R4, R4, UR14 ;  /* 0x0000000e04047c20 */ /* 0x000fe20008410000 */
[----:B------:R-:W-:Y:S01]  /*4820*/  FMUL.FTZ R6, R6, UR14 ;  /* 0x0000000e06067c20 */ /* 0x000fe20008410000 */
[----:B------:R-:W-:Y:S01]  /*4830*/  FMUL.FTZ R7, R7, UR14 ;  /* 0x0000000e07077c20 */ /* 0x000fe20008410000 */
[----:B------:R-:W-:Y:S01]  /*4840*/  MUFU.TANH R90, R5 ;  /* 0x00000005005a7308 */ /* 0x000fe20000002400 */
[----:B-1----:R-:W-:Y:S03]  /*4850*/  @!P3 LOP3.LUT R0, R72, 0x6, RZ, 0xc0, !PT ;  /* 0x000000064800b812 */ /* 0x002fe600078ec0ff */
[----:B------:R-:W-:Y:S01]  /*4860*/  FMUL.FTZ R11, R11, UR14 ;  /* 0x0000000e0b0b7c20 */ /* 0x000fe20008410000 */
[----:B------:R-:W-:Y:S01]  /*4870*/  FMUL.FTZ R10, R10, UR14 ;  /* 0x0000000e0a0a7c20 */ /* 0x000fe20008410000 */
[----:B------:R-:W-:Y:S01]  /*4880*/  @!P3 LOP3.LUT R0, R0, 0xe0, R73, 0xf8, !PT ;  /* 0x000000e00000b812 */ /* 0x000fe200078ef849 */
[----:B------:R-:W-:Y:S03]  /*4890*/  FMUL.FTZ R8, R8, UR14 ;  /* 0x0000000e08087c20 */ /* 0x000fe60008410000 */
[----:B------:R1:W-:Y:S01]  /*48a0*/  MUFU.TANH R98, R11 ;  /* 0x0000000b00627308 */ /* 0x0003e20000002400 */
[----:B------:R-:W-:Y:S01]  /*48b0*/  FMUL.FTZ R9, R9, UR14 ;  /* 0x0000000e09097c20 */ /* 0x000fe20008410000 */
[----:B------:R-:W-:Y:S08]  /*48c0*/  @!P3 LEA R0, R2, R0, 0x6 ;  /* 0x000000000200b211 */ /* 0x000ff000078e30ff */
[----:B------:R1:W-:Y:S01]  /*48d0*/  MUFU.TANH R97, R10 ;  /* 0x0000000a00617308 */ /* 0x0003e20000002400 */
[C---:B------:R-:W-:Y:S09]  /*48e0*/  HMMA.16816.F32.BF16 R12, R84.reuse, R68, R12 ;  /* 0x00000044540c723c */ /* 0x040ff2000004180c */
[----:B------:R-:W4:Y:S01]  /*48f0*/  MUFU.TANH R91, R4 ;  /* 0x00000004005b7308 */ /* 0x000f220000002400 */
[----:B-1----:R-:W3:Y:S01]  /*4900*/  LDL R11, [R1+0x68] ;  /* 0x00006800010b7983 */ /* 0x002ee20000100800 */
[----:B------:R-:W-:Y:S08]  /*4910*/  HMMA.16816.F32.BF16 R16, R84, R70, R16 ;  /* 0x000000465410723c */ /* 0x000ff00000041810 */
[----:B------:R-:W1:Y:S01]  /*4920*/  MUFU.TANH R96, R6 ;  /* 0x0000000600607308 */ /* 0x000e620000002400 */
[----:B------:R-:W3:Y:S01]  /*4930*/  LDL R10, [R1+0x64] ;  /* 0x00006400010a7983 */ /* 0x000ee20000100800 */
[----:B------:R-:W-:Y:S01]  /*4940*/  FMUL.FTZ R13, R13, UR14 ;  /* 0x0000000e0d0d7c20 */ /* 0x000fe20008410000 */
[----:B------:R-:W-:Y:S01]  /*4950*/  FMUL.FTZ R12, R12, UR14 ;  /* 0x0000000e0c0c7c20 */ /* 0x000fe20008410000 */
[----:B------:R-:W-:Y:S06]  /*4960*/  FMUL.FTZ R14, R14, UR14 ;  /* 0x0000000e0e0e7c20 */ /* 0x000fec0008410000 */
[----:B------:R1:W-:Y:S01]  /*4970*/  MUFU.TANH R89, R8 ;  /* 0x0000000800597308 */ /* 0x0003e20000002400 */
[----:B------:R-:W-:Y:S01]  /*4980*/  FMUL.FTZ R15, R15, UR14 ;  /* 0x0000000e0f0f7c20 */ /* 0x000fe20008410000 */
[----:B------:R-:W-:Y:S01]  /*4990*/  FMUL.FTZ R16, R16, UR14 ;  /* 0x0000000e10107c20 */ /* 0x000fe20008410000 */
[----:B------:R-:W-:Y:S01]  /*49a0*/  FMUL.FTZ R18, R18, UR14 ;  /* 0x0000000e12127c20 */ /* 0x000fe20008410000 */
[----:B------:R-:W-:Y:S06]  /*49b0*/  FMUL.FTZ R17, R17, UR14 ;  /* 0x0000000e11117c20 */ /* 0x000fec0008410000 */
[----:B------:R-:W3:Y:S01]  /*49c0*/  MUFU.TANH R95, R7 ;  /* 0x00000007005f7308 */ /* 0x000ee20000002400 */
[----:B------:R-:W-:Y:S09]  /*49d0*/  FMUL.FTZ R19, R19, UR14 ;  /* 0x0000000e13137c20 */ /* 0x000ff20008410000 */
[----:B------:R-:W3:Y:S01]  /*49e0*/  MUFU.TANH R88, R9 ;  /* 0x0000000900587308 */ /* 0x000ee20000002400 */
[----:B-1----:R-:W-:Y:S09]  /*49f0*/  @!P3 IADD3 R8, PT, PT, R0, 0x1, RZ ;  /* 0x000000010008b810 */ /* 0x002ff20007ffe0ff */
[----:B------:R1:W-:Y:S10]  /*4a00*/  MUFU.TANH R85, R13 ;  /* 0x0000000d00557308 */ /* 0x0003f40000002400 */
[----:B------:R1:W3:Y:S10]  /*4a10*/  MUFU.TANH R86, R12 ;  /* 0x0000000c00567308 */ /* 0x0002f40000002400 */
[----:B------:R-:W3:Y:S01]  /*4a20*/  MUFU.TANH R94, R14 ;  /* 0x0000000e005e7308 */ /* 0x000ee20000002400 */
[----:B-1----:R-:W3:Y:S09]  /*4a30*/  LDL R13, [R1+0x60] ;  /* 0x00006000010d7983 */ /* 0x002ef20000100800 */
[----:B------:R-:W1:Y:S01]  /*4a40*/  MUFU.TANH R93, R15 ;  /* 0x0000000f005d7308 */ /* 0x000e620000002400 */
[----:B------:R-:W3:Y:S09]  /*4a50*/  LDL R12, [R1+0x5c] ;  /* 0x00005c00010c7983 */ /* 0x000ef20000100800 */
[----:B------:R-:W-:Y:S10]  /*4a60*/  MUFU.TANH R84, R16 ;  /* 0x0000001000547308 */ /* 0x000ff40000002400 */
[----:B------:R-:W-:Y:S10]  /*4a70*/  MUFU.TANH R92, R18 ;  /* 0x00000012005c7308 */ /* 0x000ff40000002400 */
[----:B------:R-:W-:Y:S10]  /*4a80*/  MUFU.TANH R83, R17 ;  /* 0x0000001100537308 */ /* 0x000ff40000002400 */
[----:B------:R-:W-:Y:S01]  /*4a90*/  MUFU.TANH R87, R19 ;  /* 0x0000001300577308 */ /* 0x000fe20000002400 */
[C---:B--2---:R-:W-:Y:S01]  /*4aa0*/  FSETP.NEU.FTZ.AND P0, PT, R3.reuse, -INF , PT ;  /* 0xff8000000300780b */ /* 0x044fe20003f1d000 */
[----:B------:R-:W-:Y:S05]  /*4ab0*/  FMUL.FTZ R3, R3, 1.4426950216293334961 ;  /* 0x3fb8aa3b03037820 */ /* 0x000fea0000410000 */
[----:B------:R-:W-:Y:S01]  /*4ac0*/  FSEL R3, R3, RZ, P0 ;  /* 0x000000ff03037208 */ /* 0x000fe20000000000 */
[C---:B----4-:R-:W-:Y:S01]  /*4ad0*/  FADD.FTZ R4, R75.reuse, R91 ;  /* 0x0000005b4b047221 */ /* 0x050fe20000010000 */
[----:B------:R-:W-:Y:S01]  /*4ae0*/  FADD.FTZ R7, R75, R96 ;  /* 0x000000604b077221 */ /* 0x000fe20000010000 */
[----:B------:R-:W-:Y:S01]  /*4af0*/  FADD.FTZ R2, R74, R90 ;  /* 0x0000005a4a027221 */ /* 0x000fe20000010000 */
[C---:B---3--:R-:W-:Y:S02]  /*4b00*/  @!P3 VIADDMNMX R5, R77.reuse, -R78, UR42, PT ;  /* 0x0000002a4d05be46 */ /* 0x048fe4000b80094e */
[----:B------:R-:W-:Y:S02]  /*4b10*/  MOV R78, 0x37 ;  /* 0x00000037004e7802 */ /* 0x000fe40000000f00 */
[-C--:B------:R-:W-:Y:S02]  /*4b20*/  @!P3 ISETP.GE.AND P4, PT, R0, R5.reuse, PT ;  /* 0x000000050000b20c */ /* 0x080fe40003f86270 */
[----:B------:R-:W-:Y:S02]  /*4b30*/  FSETP.NEU.FTZ.AND P0, PT, R76, -INF , PT ;  /* 0xff8000004c00780b */ /* 0x000fe40003f1d000 */
[----:B------:R-:W-:Y:S02]  /*4b40*/  @!P3 FSEL R4, R4, -INF , !P4 ;  /* 0xff8000000404b808 */ /* 0x000fe40006000000 */
[-C--:B------:R-:W-:Y:S03]  /*4b50*/  @!P3 ISETP.GE.AND P4, PT, R8, R5.reuse, PT ;  /* 0x000000050800b20c */ /* 0x080fe60003f86270 */
[--C-:B------:R-:W-:Y:S01]  /*4b60*/  FFMA.FTZ R6, R4, UR15, -R3.reuse ;  /* 0x0000000f04067c23 */ /* 0x100fe20008010803 */
[----:B------:R-:W-:Y:S02]  /*4b70*/  @!P3 VIADDMNMX R4, R77, -R78, UR42, PT ;  /* 0x0000002a4d04be46 */ /* 0x000fe4000b80094e */
[----:B------:R-:W-:Y:S01]  /*4b80*/  @!P3 FSEL R2, R2, -INF , !P4 ;  /* 0xff8000000202b808 */ /* 0x000fe20006000000 */
[----:B------:R2:W-:Y:S01]  /*4b90*/  MUFU.EX2 R107, R6 ;  /* 0x00000006006b7308 */ /* 0x0005e20000000800 */
[-C--:B------:R-:W-:Y:S03]  /*4ba0*/  @!P3 ISETP.GE.AND P4, PT, R0, R4.reuse, PT ;  /* 0x000000040000b20c */ /* 0x080fe60003f86270 */
[----:B------:R-:W-:Y:S01]  /*4bb0*/  FFMA.FTZ R9, R2, UR15, -R3 ;  /* 0x0000000f02097c23 */ /* 0x000fe20008010803 */
[----:B------:R-:W-:Y:S05]  /*4bc0*/  @!P3 FSEL R7, R7, -INF , !P4 ;  /* 0xff8000000707b808 */ /* 0x000fea0006000000 */
[----:B------:R3:W4:Y:S01]  /*4bd0*/  MUFU.EX2 R250, R9 ;  /* 0x0000000900fa7308 */ /* 0x0007220000000800 */
[----:B--2---:R-:W-:Y:S01]  /*4be0*/  FMUL.FTZ R6, R76, 1.4426950216293334961 ;  /* 0x3fb8aa3b4c067820 */ /* 0x004fe20000410000 */
[----:B------:R-:W-:Y:S04]  /*4bf0*/  MOV R76, 0x20 ;  /* 0x00000020004c7802 */ /* 0x000fe80000000f00 */
[----:B------:R-:W-:Y:S01]  /*4c00*/  FSEL R2, R6, RZ, P0 ;  /* 0x000000ff06027208 */ /* 0x000fe20000000000 */
[----:B------:R-:W-:Y:S01]  /*4c10*/  FADD.FTZ R6, R74, R95 ;  /* 0x0000005f4a067221 */ /* 0x000fe20000010000 */
[-C--:B------:R-:W-:Y:S02]  /*4c20*/  @!P3 ISETP.GE.AND P0, PT, R8, R4.reuse, PT ;  /* 0x000000040800b20c */ /* 0x080fe40003f06270 */
[----:B---3--:R-:W-:Y:S01]  /*4c30*/  @!P3 IADD3 R9, PT, PT, R0, 0x8, RZ ;  /* 0x000000080009b810 */ /* 0x008fe20007ffe0ff */
[--C-:B------:R-:W-:Y:S01]  /*4c40*/  FFMA.FTZ R7, R7, UR15, -R2.reuse ;  /* 0x0000000f07077c23 */ /* 0x100fe20008010802 */
[----:B------:R-:W-:Y:S02]  /*4c50*/  @!P3 FSEL R6, R6, -INF , !P0 ;  /* 0xff8000000606b808 */ /* 0x000fe40004000000 */
[-C--:B------:R-:W-:Y:S01]  /*4c60*/  @!P3 ISETP.GE.AND P0, PT, R9, R5.reuse, PT ;  /* 0x000000050900b20c */ /* 0x080fe20003f06270 */
[----:B------:R2:W-:Y:S01]  /*4c70*/  MUFU.EX2 R106, R7 ;  /* 0x00000007006a7308 */ /* 0x0005e20000000800 */
[----:B------:R-:W-:Y:S01]  /*4c80*/  @!P3 IADD3 R8, PT, PT, R0, 0x9, RZ ;  /* 0x000000090008b810 */ /* 0x000fe20007ffe0ff */
[----:B------:R-:W-:Y:S08]  /*4c90*/  FFMA.FTZ R6, R6, UR15, -R2 ;  /* 0x0000000f06067c23 */ /* 0x000ff00008010802 */
[----:B------:R3:W-:Y:S01]  /*4ca0*/  MUFU.EX2 R105, R6 ;  /* 0x0000000600697308 */ /* 0x0007e20000000800 */
[----:B--2---:R-:W-:Y:S05]  /*4cb0*/  FADD.FTZ R7, R11, R89 ;  /* 0x000000590b077221 */ /* 0x004fea0000010000 */
[----:B------:R-:W-:Y:S02]  /*4cc0*/  @!P3 FSEL R7, R7, -INF , !P0 ;  /* 0xff8000000707b808 */ /* 0x000fe40004000000 */
[-C--:B------:R-:W-:Y:S01]  /*4cd0*/  @!P3 ISETP.GE.AND P0, PT, R8, R5.reuse, PT ;  /* 0x000000050800b20c */ /* 0x080fe20003f06270 */
[----:B---3--:R-:W-:Y:S02]  /*4ce0*/  FADD.FTZ R6, R10, R88 ;  /* 0x000000580a067221 */ /* 0x008fe40000010000 */
[--C-:B------:R-:W-:Y:S03]  /*4cf0*/  FFMA.FTZ R7, R7, UR15, -R3.reuse ;  /* 0x0000000f07077c23 */ /* 0x100fe60008010803 */
[----:B------:R-:W-:Y:S01]  /*4d00*/  @!P3 FSEL R6, R6, -INF , !P0 ;  /* 0xff8000000606b808 */ /* 0x000fe20004000000 */
[----:B------:R2:W-:Y:S01]  /*4d10*/  MUFU.EX2 R249, R7 ;  /* 0x0000000700f97308 */ /* 0x0005e20000000800 */
[-C--:B------:R-:W-:Y:S02]  /*4d20*/  @!P3 ISETP.GE.AND P0, PT, R9, R4.reuse, PT ;  /* 0x000000040900b20c */ /* 0x080fe40003f06270 */
[----:B------:R-:W-:Y:S01]  /*4d30*/  @!P3 IADD3 R9, PT, PT, R0, 0x10, RZ ;  /* 0x000000100009b810 */ /* 0x000fe20007ffe0ff */
[----:B------:R-:W-:Y:S06]  /*4d40*/  FFMA.FTZ R6, R6, UR15, -R3 ;  /* 0x0000000f06067c23 */ /* 0x000fec0008010803 */
[----:B------:R3:W-:Y:S01]  /*4d50*/  MUFU.EX2 R247, R6 ;  /* 0x0000000600f77308 */ /* 0x0007e20000000800 */
[----:B--2---:R-:W-:Y:S02]  /*4d60*/  FADD.FTZ R7, R11, R97 ;  /* 0x000000610b077221 */ /* 0x004fe40000010000 */
[----:B------:R-:W2:Y:S03]  /*4d70*/  LDL R11, [R1+0x50] ;  /* 0x00005000010b7983 */ /* 0x000ea60000100800 */
[----:B------:R-:W-:Y:S02]  /*4d80*/  @!P3 FSEL R7, R7, -INF , !P0 ;  /* 0xff8000000707b808 */ /* 0x000fe40004000000 */
[-C--:B------:R-:W-:Y:S01]  /*4d90*/  @!P3 ISETP.GE.AND P0, PT, R8, R4.reuse, PT ;  /* 0x000000040800b20c */ /* 0x080fe20003f06270 */
[----:B---3--:R-:W-:Y:S01]  /*4da0*/  FADD.FTZ R6, R10, R98 ;  /* 0x000000620a067221 */ /* 0x008fe20000010000 */
[----:B------:R-:W-:Y:S01]  /*4db0*/  @!P3 IADD3 R8, PT, PT, R0, 0x11, RZ ;  /* 0x000000110008b810 */ /* 0x000fe20007ffe0ff */
[----:B------:R-:W3:Y:S01]  /*4dc0*/  LDL R10, [R1+0x58] ;  /* 0x00005800010a7983 */ /* 0x000ee20000100800 */
[--C-:B------:R-:W-:Y:S02]  /*4dd0*/  FFMA.FTZ R7, R7, UR15, -R2.reuse ;  /* 0x0000000f07077c23 */ /* 0x100fe40008010802 */
[----:B------:R-:W-:Y:S02]  /*4de0*/  @!P3 FSEL R6, R6, -INF , !P0 ;  /* 0xff8000000606b808 */ /* 0x000fe40004000000 */
[----:B------:R1:W-:Y:S01]  /*4df0*/  MUFU.EX2 R104, R7 ;  /* 0x0000000700687308 */ /* 0x0003e20000000800 */
[-C--:B------:R-:W-:Y:S02]  /*4e00*/  @!P3 ISETP.GE.AND P0, PT, R9, R5.reuse, PT ;  /* 0x000000050900b20c */ /* 0x080fe40003f06270 */
[----:B------:R-:W-:Y:S07]  /*4e10*/  FFMA.FTZ R6, R6, UR15, -R2 ;  /* 0x0000000f06067c23 */ /* 0x000fee0008010802 */
[----:B------:R4:W3:Y:S01]  /*4e20*/  MUFU.EX2 R103, R6 ;  /* 0x0000000600677308 */ /* 0x0008e20000000800 */
[----:B-1----:R-:W-:Y:S05]  /*4e30*/  FADD.FTZ R7, R13, R86 ;  /* 0x000000560d077221 */ /* 0x002fea0000010000 */
[----:B------:R-:W-:Y:S02]  /*4e40*/  @!P3 FSEL R7, R7, -INF , !P0 ;  /* 0xff8000000707b808 */ /* 0x000fe40004000000 */
[-C--:B------:R-:W-:Y:S01]  /*4e50*/  @!P3 ISETP.GE.AND P0, PT, R8, R5.reuse, PT ;  /* 0x000000050800b20c */ /* 0x080fe20003f06270 */
[----:B----4-:R-:W-:Y:S02]  /*4e60*/  FADD.FTZ R6, R12, R85 ;  /* 0x000000550c067221 */ /* 0x010fe40000010000 */
[--C-:B------:R-:W-:Y:S03]  /*4e70*/  FFMA.FTZ R7, R7, UR15, -R3.reuse ;  /* 0x0000000f07077c23 */ /* 0x100fe60008010803 */
[----:B------:R-:W-:Y:S01]  /*4e80*/  @!P3 FSEL R6, R6, -INF , !P0 ;  /* 0xff8000000606b808 */ /* 0x000fe20004000000 */
[----:B------:R1:W-:Y:S01]  /*4e90*/  MUFU.EX2 R251, R7 ;  /* 0x0000000700fb7308 */ /* 0x0003e20000000800 */
[-C--:B------:R-:W-:Y:S03]  /*4ea0*/  @!P3 ISETP.GE.AND P0, PT, R9, R4.reuse, PT ;  /* 0x000000040900b20c */ /* 0x080fe60003f06270 */
[----:B------:R-:W-:Y:S06]  /*4eb0*/  FFMA.FTZ R6, R6, UR15, -R3 ;  /* 0x0000000f06067c23 */ /* 0x000fec0008010803 */
[----:B------:R4:W-:Y:S01]  /*4ec0*/  MUFU.EX2 R248, R6 ;  /* 0x0000000600f87308 */ /* 0x0009e20000000800 */
[----:B-1----:R-:W-:Y:S02]  /*4ed0*/  FADD.FTZ R7, R13, R94 ;  /* 0x0000005e0d077221 */ /* 0x002fe40000010000 */
[----:B------:R-:W3:Y:S03]  /*4ee0*/  LDL R13, [R1+0x44] ;  /* 0x00004400010d7983 */ /* 0x000ee60000100800 */
[----:B------:R-:W-:Y:S02]  /*4ef0*/  @!P3 FSEL R7, R7, -INF , !P0 ;  /* 0xff8000000707b808 */ /* 0x000fe40004000000 */
[-C--:B------:R-:W-:Y:S01]  /*4f00*/  @!P3 ISETP.GE.AND P0, PT, R8, R4.reuse, PT ;  /* 0x000000040800b20c */ /* 0x080fe20003f06270 */
[----:B----4-:R-:W-:Y:S01]  /*4f10*/  FADD.FTZ R6, R12, R93 ;  /* 0x0000005d0c067221 */ /* 0x010fe20000010000 */
[----:B------:R-:W-:Y:S01]  /*4f20*/  @!P3 IADD3 R8, PT, PT, R0, 0x18, RZ ;  /* 0x000000180008b810 */ /* 0x000fe20007ffe0ff */
[--C-:B------:R-:W-:Y:S01]  /*4f30*/  FFMA.FTZ R7, R7, UR15, -R2.reuse ;  /* 0x0000000f07077c23 */ /* 0x100fe20008010802 */
[----:B------:R-:W-:Y:S02]  /*4f40*/  LOP3.LUT R12, R72, 0x38, RZ, 0xc0, !PT ;  /* 0x00000038480c7812 */ /* 0x000fe400078ec0ff */
[----:B------:R-:W-:Y:S01]  /*4f50*/  @!P3 FSEL R6, R6, -INF , !P0 ;  /* 0xff8000000606b808 */ /* 0x000fe20004000000 */
[----:B------:R-:W-:Y:S01]  /*4f60*/  MUFU.EX2 R102, R7 ;  /* 0x0000000700667308 */ /* 0x000fe20000000800 */
[----:B------:R-:W-:Y:S02]  /*4f70*/  @!P3 ISETP.GE.AND P0, PT, R8, R5, PT ;  /* 0x000000050800b20c */ /* 0x000fe40003f06270 */
[----:B------:R-:W-:Y:S01]  /*4f80*/  LOP3.LUT R12, R12, 0x20, R73, 0x78, !PT ;  /* 0x000000200c0c7812 */ /* 0x000fe200078e7849 */
[----:B------:R-:W-:Y:S01]  /*4f90*/  FFMA.FTZ R9, R6, UR15, -R2 ;  /* 0x0000000f06097c23 */ /* 0x000fe20008010802 */
[----:B------:R-:W-:Y:S05]  /*4fa0*/  @!P3 IADD3 R6, PT, PT, R0, 0x19, RZ ;  /* 0x000000190006b810 */ /* 0x000fea0007ffe0ff */
[----:B------:R1:W-:Y:S01]  /*4fb0*/  MUFU.EX2 R101, R9 ;  /* 0x0000000900657308 */ /* 0x0003e20000000800 */
[----:B------:R-:W-:Y:S02]  /*4fc0*/  @!P3 ISETP.GE.AND P4, PT, R6, R4, PT ;  /* 0x000000040600b20c */ /* 0x000fe40003f86270 */
[----:B-1----:R-:W-:Y:S01]  /*4fd0*/  F2FP.BF16.F32.PACK_AB R9, R250, R107 ;  /* 0x0000006bfa09723e */ /* 0x002fe200000010ff */
[----:B--2---:R-:W-:Y:S01]  /*4fe0*/  FADD.FTZ R0, R11, R83 ;  /* 0x000000530b007221 */ /* 0x004fe20000010000 */
[----:B---3--:R-:W-:Y:S05]  /*4ff0*/  FADD.FTZ R7, R10, R84 ;  /* 0x000000540a077221 */ /* 0x008fea0000010000 */
[----:B------:R-:W-:Y:S02]  /*5000*/  @!P3 FSEL R7, R7, -INF , !P0 ;  /* 0xff8000000707b808 */ /* 0x000fe40004000000 */
[----:B------:R-:W-:Y:S01]  /*5010*/  @!P3 ISETP.GE.AND P0, PT, R6, R5, PT ;  /* 0x000000050600b20c */ /* 0x000fe20003f06270 */
[----:B------:R-:W-:Y:S01]  /*5020*/  FADD.FTZ R5, R10, R92 ;  /* 0x0000005c0a057221 */ /* 0x000fe20000010000 */
[----:B------:R-:W-:Y:S01]  /*5030*/  F2FP.BF16.F32.PACK_AB R6, R103, R104 ;  /* 0x000000686706723e */ /* 0x000fe200000010ff */
[----:B------:R-:W2:Y:S01]  /*5040*/  LDL R10, [R1+0x70] ;  /* 0x00007000010a7983 */ /* 0x000ea20000100800 */
[----:B------:R-:W-:Y:S01]  /*5050*/  @!P3 FSEL R0, R0, -INF , !P0 ;  /* 0xff8000000000b808 */ /* 0x000fe20004000000 */
[--C-:B------:R-:W-:Y:S01]  /*5060*/  FFMA.FTZ R7, R7, UR15, -R3.reuse ;  /* 0x0000000f07077c23 */ /* 0x100fe20008010803 */
[----:B------:R-:W-:Y:S02]  /*5070*/  @!P3 ISETP.GE.AND P0, PT, R8, R4, PT ;  /* 0x000000040800b20c */ /* 0x000fe40003f06270 */
[----:B------:R-:W-:Y:S01]  /*5080*/  F2FP.BF16.F32.PACK_AB R8, R105, R106 ;  /* 0x0000006a6908723e */ /* 0x000fe200000010ff */
[----:B------:R-:W-:Y:S01]  /*5090*/  FFMA.FTZ R3, R0, UR15, -R3 ;  /* 0x0000000f00037c23 */ /* 0x000fe20008010803 */
[----:B------:R1:W-:Y:S01]  /*50a0*/  MUFU.EX2 R246, R7 ;  /* 0x0000000700f67308 */ /* 0x0003e20000000800 */
[----:B------:R-:W-:Y:S05]  /*50b0*/  @!P3 FSEL R5, R5, -INF , !P0 ;  /* 0xff8000000505b808 */ /* 0x000fea0004000000 */
[----:B------:R-:W-:Y:S04]  /*50c0*/  FFMA.FTZ R5, R5, UR15, -R2 ;  /* 0x0000000f05057c23 */ /* 0x000fe80008010802 */
[----:B------:R3:W-:Y:S10]  /*50d0*/  MUFU.EX2 R99, R3 ;  /* 0x0000000300637308 */ /* 0x0007f40000000800 */
[----:B------:R4:W-:Y:S01]  /*50e0*/  MUFU.EX2 R100, R5 ;  /* 0x0000000500647308 */ /* 0x0009e20000000800 */
[----:B-1----:R-:W-:Y:S01]  /*50f0*/  F2FP.BF16.F32.PACK_AB R7, R247, R249 ;  /* 0x000000f9f707723e */ /* 0x002fe200000010ff */
[----:B---3--:R-:W-:Y:S01]  /*5100*/  FADD.FTZ R3, R11, R87 ;  /* 0x000000570b037221 */ /* 0x008fe20000010000 */
[----:B------:R-:W-:Y:S04]  /*5110*/  LOP3.LUT R11, R109, 0xc00, RZ, 0xc0, !PT ;  /* 0x00000c006d0b7812 */ /* 0x000fe800078ec0ff */
[----:B------:R-:W-:Y:S02]  /*5120*/  LOP3.LUT R11, R11, 0x6, R72, 0xf8, !PT ;  /* 0x000000060b0b7812 */ /* 0x000fe400078ef848 */
[----:B------:R-:W-:Y:S02]  /*5130*/  @!P3 FSEL R3, R3, -INF , !P4 ;  /* 0xff8000000303b808 */ /* 0x000fe40006000000 */
[----:B------:R-:W-:Y:S02]  /*5140*/  LOP3.LUT R11, R11, R12, R110, 0xfe, !PT ;  /* 0x0000000c0b0b7212 */ /* 0x000fe400078efe6e */
[----:B------:R-:W1:Y:S01]  /*5150*/  S2R R110, SR_TID.X ;  /* 0x00000000006e7919 */ /* 0x000e620000002100 */
[----:B------:R-:W-:Y:S01]  /*5160*/  FFMA.FTZ R2, R3, UR15, -R2 ;  /* 0x0000000f03027c23 */ /* 0x000fe20008010802 */
[C---:B------:R-:W-:Y:S02]  /*5170*/  LEA R80, R11.reuse, UR4, 0x1 ;  /* 0x000000040b507c11 */ /* 0x040fe4000f8e08ff */
[----:B------:R-:W-:Y:S02]  /*5180*/  LEA R0, R11, UR5, 0x1 ;  /* 0x000000050b007c11 */ /* 0x000fe4000f8e08ff */
[----:B------:R-:W-:Y:S01]  /*5190*/  MOV R11, 0x10 ;  /* 0x00000010000b7802 */ /* 0x000fe20000000f00 */
[----:B------:R-:W-:Y:S01]  /*51a0*/  STS [R80+0x14000], R9 ;  /* 0x0140000950007388 */ /* 0x000fe20000000800 */
[----:B------:R-:W-:Y:S02]  /*51b0*/  LEA R4, P0, R13, R244, 0x2 ;  /* 0x000000f40d047211 */ /* 0x000fe400078010ff */
[----:B------:R-:W-:Y:S02]  /*51c0*/  SEL R11, R11, 0xfffffff0, !P1 ;  /* 0xfffffff00b0b7807 */ /* 0x000fe40004800000 */
[----:B------:R3:W-:Y:S01]  /*51d0*/  STS [R80+0x14400], R8 ;  /* 0x0144000850007388 */ /* 0x0007e20000000800 */
[----:B------:R-:W1:Y:S01]  /*51e0*/  MUFU.EX2 R244, R2 ;  /* 0x0000000200f47308 */ /* 0x000e620000000800 */
[C---:B------:R-:W-:Y:S02]  /*51f0*/  IADD3 R3, PT, PT, R0.reuse, 0x20, RZ ;  /* 0x0000002000037810 */ /* 0x040fe40007ffe0ff */
[C---:B------:R-:W-:Y:S02]  /*5200*/  IADD3 R81, PT, PT, R0.reuse, R11, RZ ;  /* 0x0000000b00517210 */ /* 0x040fe40007ffe0ff */
[----:B------:R-:W-:Y:S02]  /*5210*/  @P2 IADD3 R3, PT, PT, R0, -0x20, RZ ;  /* 0xffffffe000032810 */ /* 0x000fe40007ffe0ff */
[----:B----4-:R-:W-:Y:S01]  /*5220*/  LEA.HI.X R5, R13, R245, RZ, 0x2, P0 ;  /* 0x000000f50d057211 */ /* 0x010fe200000f14ff */
[----:B------:R4:W-:Y:S01]  /*5230*/  STS [R81], R7 ;  /* 0x0000000751007388 */ /* 0x0009e20000000800 */
[----:B------:R-:W-:Y:S02]  /*5240*/  IADD3 R82, PT, PT, R11, R3, RZ ;  /* 0x000000030b527210 */ /* 0x000fe40007ffe0ff */
[----:B------:R-:W-:Y:S02]  /*5250*/  MOV R245, 0x40 ;  /* 0x0000004000f57802 */ /* 0x000fe40000000f00 */
[----:B------:R4:W-:Y:S02]  /*5260*/  STS [R81+0x400], R6 ;  /* 0x0004000651007388 */ /* 0x0009e40000000800 */
[----:B------:R-:W-:Y:S02]  /*5270*/  SEL R245, R245, 0xffffffc0, !P1 ;  /* 0xffffffc0f5f57807 */ /* 0x000fe40004800000 */
[----:B-1----:R-:W-:Y:S01]  /*5280*/  F2FP.BF16.F32.PACK_AB R0, R244, R100 ;  /* 0x00000064f400723e */ /* 0x002fe200000010ff */
[----:B------:R-:W2:Y:S01]  /*5290*/  LDG.E R2, desc[UR38][R4.64] ;  /* 0x0000002604027981 */ /* 0x000ea2000c1e1900 */
[----:B------:R-:W-:Y:S02]  /*52a0*/  LOP3.LUT P3, RZ, R110, 0x2, RZ, 0xc0, !PT ;  /* 0x000000026eff7812 */ /* 0x000fe4000786c0ff */
[----:B---3--:R-:W-:Y:S02]  /*52b0*/  F2FP.BF16.F32.PACK_AB R8, R248, R251 ;  /* 0x000000fbf808723e */ /* 0x008fe400000010ff */
[----:B------:R-:W-:Y:S03]  /*52c0*/  SEL R76, R76, 0xffffffe0, !P3 ;  /* 0xffffffe04c4c7807 */ /* 0x000fe60005800000 */
[----:B------:R-:W-:Y:S01]  /*52d0*/  STS [R3], R8 ;  /* 0x0000000803007388 */ /* 0x000fe20000000800 */
[----:B----4-:R-:W-:Y:S02]  /*52e0*/  F2FP.BF16.F32.PACK_AB R7, R101, R102 ;  /* 0x000000666507723e */ /* 0x010fe400000010ff */
[----:B------:R-:W-:Y:S03]  /*52f0*/  F2FP.BF16.F32.PACK_AB R6, R99, R246 ;  /* 0x000000f66306723e */ /* 0x000fe600000010ff */
[----:B------:R-:W-:Y:S05]  /*5300*/  STS [R3+0x400], R7 ;  /* 0x0004000703007388 */ /* 0x000fea0000000800 */
[----:B------:R1:W-:Y:S05]  /*5310*/  STS [R82+0x400], R0 ;  /* 0x0004000052007388 */ /* 0x0003ea0000000800 */
[----:B------:R-:W-:Y:S05]  /*5320*/  STS [R82], R6 ;  /* 0x0000000652007388 */ /* 0x000fea0000000800 */
[----:B-1----:R1:W3:Y:S01]  /*5330*/  LDG.E R0, desc[UR38][R4.64+0x20] ;  /* 0x0000202604007981 */ /* 0x0022e2000c1e1900 */
[----:B--2---:R-:W-:Y:S04]  /*5340*/  LEA R252, R10, UR4, 0x1 ;  /* 0x000000040afc7c11 */ /* 0x004fe8000f8e08ff */
[CC--:B------:R-:W-:Y:S01]  /*5350*/  IADD3 R110, PT, PT, R76.reuse, R252.reuse, RZ ;  /* 0x000000fc4c6e7210 */ /* 0x0c0fe20007ffe0ff */
[----:B------:R-:W1:Y:S01]  /*5360*/  LDSM.16.M88.4 R16, [R252+0x6000] ;  /* 0x00600000fc10783b */ /* 0x000e620000000200 */
[----:B------:R-:W-:Y:S04]  /*5370*/  IADD3 R109, PT, PT, R245, R252, RZ ;  /* 0x000000fcf56d7210 */ /* 0x000fe80007ffe0ff */
[----:B------:R-:W2:Y:S01]  /*5380*/  LDSM.16.M88.4 R68, [R110+0x6000] ;  /* 0x006000006e44783b */ /* 0x000ea20000000200 */
[----:B------:R-:W-:Y:S04]  /*5390*/  IADD3 R108, PT, PT, R76, R109, RZ ;  /* 0x0000006d4c6c7210 */ /* 0x000fe80007ffe0ff */
[----:B------:R-:W4:Y:S05]  /*53a0*/  LDSM.16.M88.4 R72, [R109+0x6000] ;  /* 0x006000006d48783b */ /* 0x000f2a0000000200 */
[----:B------:R-:W4:Y:S05]  /*53b0*/  LDSM.16.M88.4 R76, [R108+0x6000] ;  /* 0x006000006c4c783b */ /* 0x000f2a0000000200 */
[----:B------:R-:W-:Y:S05]  /*53c0*/  STL [R1+0x4], R110 ;  /* 0x0000046e01007387 */ /* 0x000fea0000100800 */
[----:B------:R-:W-:Y:S05]  /*53d0*/  STL [R1], R109 ;  /* 0x0000006d01007387 */ /* 0x000fea0000100800 */
[----:B------:R-:W-:Y:S01]  /*53e0*/  STL [R1+0x8], R108 ;  /* 0x0000086c01007387 */ /* 0x000fe20000100800 */
[C---:B-1----:R-:W-:Y:S08]  /*53f0*/  HMMA.16816.F32.BF16 R4, R16.reuse, R148, RZ ;  /* 0x000000941004723c */ /* 0x042ff000000418ff */
[C---:B------:R-:W-:Y:S08]  /*5400*/  HMMA.16816.F32.BF16 R8, R16.reuse, R150, RZ ;  /* 0x000000961008723c */ /* 0x040ff000000418ff */
[C---:B------:R-:W-:Y:S08]  /*5410*/  HMMA.16816.F32.BF16 R12, R16.reuse, R152, RZ ;  /* 0x00000098100c723c */ /* 0x040ff000000418ff */
[----:B------:R-:W-:Y:S08]  /*5420*/  HMMA.16816.F32.BF16 R16, R16, R154, RZ ;  /* 0x0000009a1010723c */ /* 0x000ff000000418ff */
[C---:B--2---:R-:W-:Y:S08]  /*5430*/  HMMA.16816.F32.BF16 R4, R68.reuse, R156, R4 ;  /* 0x0000009c4404723c */ /* 0x044ff00000041804 */
        /* <DEDUP_REMOVED lines=8> */
[----:B------:R-:W2:Y:S07]  /*54c0*/  LDSM.16.M88.4 R72, [R110+0x8000] ;  /* 0x008000006e48783b */ /* 0x000eae0000000200 */
        /* <DEDUP_REMOVED lines=19> */
[----:B------:R4:W3:Y:S07]  /*5600*/  LDSM.16.M88.4 R76, [R110+0xa000] ;  /* 0x00a000006e4c783b */ /* 0x0008ee0000000200 */
[C---:B-1----:R-:W-:Y:S08]  /*5610*/  HMMA.16816.F32.BF16 R4, R68.reuse, R204, R4 ;  /* 0x000000cc4404723c */ /* 0x042ff00000041804 */
[C---:B------:R-:W-:Y:S08]  /*5620*/  HMMA.16816.F32.BF16 R8, R68.reuse, R206, R8 ;  /* 0x000000ce4408723c */ /* 0x040ff00000041808 */
[C---:B------:R-:W-:Y:S01]  /*5630*/  HMMA.16816.F32.BF16 R12, R68.reuse, R208, R12 ;  /* 0x000000d0440c723c */ /* 0x040fe2000004180c */
[----:B----45:R1:W5:Y:S07]  /*5640*/  LDL.LU R110, [R1+0xa0] ;  /* 0x0000a000016e7983 */ /* 0x03036e0000300800 */
[----:B------:R-:W-:Y:S01]  /*5650*/  HMMA.16816.F32.BF16 R16, R68, R210, R16 ;  /* 0x000000d24410723c */ /* 0x000fe20000041810 */
[----:B------:R4:W1:Y:S07]  /*5660*/  LDSM.16.M88.4 R68, [R109+0xa000] ;  /* 0x00a000006d44783b */ /* 0x00086e0000000200 */
[C---:B--2---:R-:W-:Y:S08]  /*5670*/  HMMA.16816.F32.BF16 R4, R72.reuse, R212, R4 ;  /* 0x000000d44804723c */ /* 0x044ff00000041804 */
[C---:B------:R-:W-:Y:S08]  /*5680*/  HMMA.16816.F32.BF16 R8, R72.reuse, R214, R8 ;  /* 0x000000d64808723c */ /* 0x040ff00000041808 */
[C---:B------:R-:W-:Y:S01]  /*5690*/  HMMA.16816.F32.BF16 R12, R72.reuse, R216, R12 ;  /* 0x000000d8480c723c */ /* 0x040fe2000004180c */
[----:B----4-:R2:W5:Y:S07]  /*56a0*/  LDL.LU R109, [R1+0x9c] ;  /* 0x00009c00016d7983 */ /* 0x01056e0000300800 */
[----:B------:R-:W-:Y:S01]  /*56b0*/  HMMA.16816.F32.BF16 R16, R72, R218, R16 ;  /* 0x000000da4810723c */ /* 0x000fe20000041810 */
[----:B------:R4:W2:Y:S07]  /*56c0*/  LDSM.16.M88.4 R72, [R108+0xa000] ;  /* 0x00a000006c48783b */ /* 0x0008ae0000000200 */
[C---:B---3--:R-:W-:Y:S08]  /*56d0*/  HMMA.16816.F32.BF16 R4, R76.reuse, R220, R4 ;  /* 0x000000dc4c04723c */ /* 0x048ff00000041804 */
[C---:B------:R-:W-:Y:S08]  /*56e0*/  HMMA.16816.F32.BF16 R8, R76.reuse, R222, R8 ;  /* 0x000000de4c08723c */ /* 0x040ff00000041808 */
[C---:B------:R-:W-:Y:S01]  /*56f0*/  HMMA.16816.F32.BF16 R12, R76.reuse, R224, R12 ;  /* 0x000000e04c0c723c */ /* 0x040fe2000004180c */
[----:B----4-:R3:W5:Y:S07]  /*5700*/  LDL.LU R108, [R1+0x98] ;  /* 0x00009800016c7983 */ /* 0x01076e0000300800 */
        /* <DEDUP_REMOVED lines=8> */
[C---:B------:R-:W-:Y:S01]  /*5790*/  FADD.FTZ R4, -R2.reuse, R4 ;  /* 0x0000000402047221 */ /* 0x040fe20000010100 */
[----:B------:R-:W-:Y:S03]  /*57a0*/  FADD.FTZ R5, -R2, R5 ;  /* 0x0000000502057221 */ /* 0x000fe60000010100 */
[----:B------:R-:W-:Y:S01]  /*57b0*/  FMUL.FTZ R68, R107, R4 ;  /* 0x000000046b447220 */ /* 0x000fe20000410000 */
[----:B------:R-:W-:Y:S01]  /*57c0*/  HMMA.16816.F32.BF16 R16, R72, R242, R16 ;  /* 0x000000f24810723c */ /* 0x000fe20000041810 */
[----:B------:R3:W5:Y:S02]  /*57d0*/  LDL.LU R107, [R1+0x94] ;  /* 0x00009400016b7983 */ /* 0x0007640000300800 */
[----:B------:R-:W-:Y:S01]  /*57e0*/  FMUL.FTZ R69, R250, R5 ;  /* 0x00000005fa457220 */ /* 0x000fe20000410000 */
[----:B------:R-:W-:Y:S01]  /*57f0*/  FFMA.FTZ R4, -R91, R91, 1 ;  /* 0x3f8000005b047423 */ /* 0x000fe2000001015b */
[----:B------:R-:W-:Y:S01]  /*5800*/  FFMA.FTZ R5, -R90, R90, 1 ;  /* 0x3f8000005a057423 */ /* 0x000fe2000001015a */
[C---:B------:R-:W-:Y:S01]  /*5810*/  FADD.FTZ R70, -R2.reuse, R8 ;  /* 0x0000000802467221 */ /* 0x040fe20000010100 */
[----:B------:R-:W-:Y:S01]  /*5820*/  FADD.FTZ R71, -R2, R9 ;  /* 0x0000000902477221 */ /* 0x000fe20000010100 */
[----:B------:R-:W-:Y:S01]  /*5830*/  FMUL.FTZ R9, R4, UR14 ;  /* 0x0000000e04097c20 */ /* 0x000fe20008410000 */
[----:B------:R-:W-:Y:S01]  /*5840*/  FMUL.FTZ R8, R5, UR14 ;  /* 0x0000000e05087c20 */ /* 0x000fe20008410000 */
[----:B------:R-:W-:Y:S01]  /*5850*/  FFMA.FTZ R4, -R89, R89, 1 ;  /* 0x3f80000059047423 */ /* 0x000fe20000010159 */
[----:B------:R-:W-:Y:S01]  /*5860*/  FADD.FTZ R12, -R2, R12 ;  /* 0x0000000c020c7221 */ /* 0x000fe20000010100 */
[----:B------:R-:W-:Y:S01]  /*5870*/  FMUL.FTZ R9, R9, R68 ;  /* 0x0000004409097220 */ /* 0x000fe20000410000 */
[----:B------:R-:W-:Y:S01]  /*5880*/  FMUL.FTZ R8, R8, R69 ;  /* 0x0000004508087220 */ /* 0x000fe20000410000 */
[----:B------:R-:W-:Y:S01]  /*5890*/  FADD.FTZ R13, -R2, R13 ;  /* 0x0000000d020d7221 */ /* 0x000fe20000010100 */
[----:B------:R-:W-:Y:S01]  /*58a0*/  FFMA.FTZ R5, -R88, R88, 1 ;  /* 0x3f80000058057423 */ /* 0x000fe20000010158 */
[----:B------:R-:W-:Y:S01]  /*58b0*/  FMUL.FTZ R68, R251, R12 ;  /* 0x0000000cfb447220 */ /* 0x000fe20000410000 */
[----:B------:R-:W-:Y:S01]  /*58c0*/  FFMA.FTZ R12, -R83, R83, 1 ;  /* 0x3f800000530c7423 */ /* 0x000fe20000010153 */
[----:B------:R-:W-:Y:S01]  /*58d0*/  FMUL.FTZ R69, R248, R13 ;  /* 0x0000000df8457220 */ /* 0x000fe20000410000 */
[C---:B------:R-:W-:Y:S01]  /*58e0*/  FADD.FTZ R16, -R2.reuse, R16 ;  /* 0x0000001002107221 */ /* 0x040fe20000010100 */
[----:B------:R-:W-:Y:S01]  /*58f0*/  FADD.FTZ R17, -R2, R17 ;  /* 0x0000001102117221 */ /* 0x000fe20000010100 */
[----:B------:R-:W-:Y:S01]  /*5900*/  F2FP.BF16.F32.PACK_AB R2, R8, R9 ;  /* 0x000000090802723e */ /* 0x000fe200000010ff */
[----:B------:R-:W-:Y:S01]  /*5910*/  FFMA.FTZ R9, -R86, R86, 1 ;  /* 0x3f80000056097423 */ /* 0x000fe20000010156 */
[----:B------:R-:W-:Y:S01]  /*5920*/  FFMA.FTZ R8, -R85, R85, 1 ;  /* 0x3f80000055087423 */ /* 0x000fe20000010155 */
[----:B------:R-:W-:Y:S01]  /*5930*/  FFMA.FTZ R13, -R84, R84, 1 ;  /* 0x3f800000540d7423 */ /* 0x000fe20000010154 */
[----:B------:R-:W-:Y:S01]  /*5940*/  FMUL.FTZ R70, R249, R70 ;  /* 0x00000046f9467220 */ /* 0x000fe20000410000 */
[----:B------:R-:W-:Y:S01]  /*5950*/  FMUL.FTZ R71, R247, R71 ;  /* 0x00000047f7477220 */ /* 0x000fe20000410000 */
[----:B------:R-:W-:Y:S01]  /*5960*/  FMUL.FTZ R4, R4, UR14 ;  /* 0x0000000e04047c20 */ /* 0x000fe20008410000 */
[----:B------:R-:W-:Y:S01]  /*5970*/  FMUL.FTZ R5, R5, UR14 ;  /* 0x0000000e05057c20 */ /* 0x000fe20008410000 */
[----:B------:R-:W-:Y:S01]  /*5980*/  FMUL.FTZ R9, R9, UR14 ;  /* 0x0000000e09097c20 */ /* 0x000fe20008410000 */
[----:B------:R-:W-:Y:S01]  /*5990*/  FMUL.FTZ R8, R8, UR14 ;  /* 0x0000000e08087c20 */ /* 0x000fe20008410000 */
[----:B------:R-:W-:Y:S01]  /*59a0*/  FMUL.FTZ R16, R246, R16 ;  /* 0x00000010f6107220 */ /* 0x000fe20000410000 */
[----:B------:R-:W-:Y:S01]  /*59b0*/  FMUL.FTZ R17, R99, R17 ;  /* 0x0000001163117220 */ /* 0x000fe20000410000 */
[----:B------:R-:W-:Y:S01]  /*59c0*/  FMUL.FTZ R13, R13, UR14 ;  /* 0x0000000e0d0d7c20 */ /* 0x000fe20008410000 */
[----:B------:R-:W-:Y:S01]  /*59d0*/  FMUL.FTZ R12, R12, UR14 ;  /* 0x0000000e0c0c7c20 */ /* 0x000fe20008410000 */
[----:B------:R-:W-:Y:S01]  /*59e0*/  FMUL.FTZ R4, R4, R70 ;  /* 0x0000004604047220 */ /* 0x000fe20000410000 */
[----:B------:R-:W-:Y:S01]  /*59f0*/  FMUL.FTZ R5, R5, R71 ;  /* 0x0000004705057220 */ /* 0x000fe20000410000 */
[----:B------:R-:W-:Y:S01]  /*5a00*/  FMUL.FTZ R9, R9, R68 ;  /* 0x0000004409097220 */ /* 0x000fe20000410000 */
[----:B------:R-:W-:Y:S01]  /*5a10*/  FMUL.FTZ R8, R8, R69 ;  /* 0x0000004508087220 */ /* 0x000fe20000410000 */
[----:B------:R-:W-:Y:S01]  /*5a20*/  FMUL.FTZ R13, R13, R16 ;  /* 0x000000100d0d7220 */ /* 0x000fe20000410000 */
[----:B------:R-:W-:Y:S01]  /*5a30*/  FMUL.FTZ R12, R12, R17 ;  /* 0x000000110c0c7220 */ /* 0x000fe20000410000 */
[----:B------:R-:W-:Y:S01]  /*5a40*/  F2FP.BF16.F32.PACK_AB R5, R5, R4 ;  /* 0x000000040505723e */ /* 0x000fe200000010ff */
[----:B------:R-:W-:Y:S01]  /*5a50*/  FADD.FTZ R10, -R0, R10 ;  /* 0x0000000a000a7221 */ /* 0x000fe20000010100 */
[----:B------:R-:W-:Y:S01]  /*5a60*/  F2FP.BF16.F32.PACK_AB R4, R8, R9 ;  /* 0x000000090804723e */ /* 0x000fe200000010ff */
[----:B------:R-:W-:Y:S01]  /*5a70*/  FADD.FTZ R9, -R0, R7 ;  /* 0x0000000700097221 */ /* 0x000fe20000010100 */
[----:B------:R-:W-:Y:S01]  /*5a80*/  F2FP.BF16.F32.PACK_AB R8, R12, R13 ;  /* 0x0000000d0c08723e */ /* 0x000fe200000010ff */
[C---:B------:R-:W-:Y:S01]  /*5a90*/  FADD.FTZ R12, -R0.reuse, R6 ;  /* 0x00000006000c7221 */ /* 0x040fe20000010100 */
[----:B------:R-:W-:Y:S01]  /*5aa0*/  FADD.FTZ R13, -R0, R11 ;  /* 0x0000000b000d7221 */ /* 0x000fe20000010100 */
[----:B------:R-:W-:Y:S01]  /*5ab0*/  FMUL.FTZ R9, R105, R9 ;  /* 0x0000000969097220 */ /* 0x000fe20000410000 */
[----:B------:R-:W-:Y:S01]  /*5ac0*/  FMUL.FTZ R11, R104, R10 ;  /* 0x0000000a680b7220 */ /* 0x000fe20000410000 */
[----:B------:R-:W-:Y:S01]  /*5ad0*/  FMUL.FTZ R7, R106, R12 ;  /* 0x0000000c6a077220 */ /* 0x000fe20000410000 */
[C---:B------:R-:W-:Y:S01]  /*5ae0*/  FADD.FTZ R10, -R0.reuse, R14 ;  /* 0x0000000e000a7221 */ /* 0x040fe20000010100 */
[----:B------:R3:W5:Y:S01]  /*5af0*/  LDL.LU R106, [R1+0x90] ;  /* 0x00009000016a7983 */ /* 0x0007620000300800 */
[----:B------:R-:W-:Y:S01]  /*5b00*/  FMUL.FTZ R13, R103, R13 ;  /* 0x0000000d670d7220 */ /* 0x000fe20000410000 */
[----:B------:R-:W-:Y:S01]  /*5b10*/  FADD.FTZ R12, -R0, R15 ;  /* 0x0000000f000c7221 */ /* 0x000fe20000010100 */
[----:B------:R-:W-:Y:S02]  /*5b20*/  FMUL.FTZ R10, R102, R10 ;  /* 0x0000000a660a7220 */ /* 0x000fe40000410000 */
[----:B------:R3:W5:Y:S01]  /*5b30*/  LDL.LU R105, [R1+0x8c] ;  /* 0x00008c0001697983 */ /* 0x0007620000300800 */
[----:B------:R-:W-:Y:S01]  /*5b40*/  FFMA.FTZ R6, -R96, R96, 1 ;  /* 0x3f80000060067423 */ /* 0x000fe20000010160 */
[----:B------:R-:W-:Y:S01]  /*5b50*/  FMUL.FTZ R12, R101, R12 ;  /* 0x0000000c650c7220 */ /* 0x000fe20000410000 */
[----:B------:R-:W-:Y:S02]  /*5b60*/  FADD.FTZ R18, -R0, R18 ;  /* 0x0000001200127221 */ /* 0x000fe40000010100 */
[----:B------:R3:W5:Y:S01]  /*5b70*/  LDL.LU R104, [R1+0x88] ;  /* 0x0000880001687983 */ /* 0x0007620000300800 */
[----:B------:R-:W-:Y:S01]  /*5b80*/  FMUL.FTZ R6, R6, UR14 ;  /* 0x0000000e06067c20 */ /* 0x000fe20008410000 */
[----:B------:R-:W-:Y:S01]  /*5b90*/  FADD.FTZ R19, -R0, R19 ;  /* 0x0000001300137221 */ /* 0x000fe20000010100 */
[----:B------:R-:W-:Y:S02]  /*5ba0*/  FFMA.FTZ R0, -R93, R93, 1 ;  /* 0x3f8000005d007423 */ /* 0x000fe4000001015d */
[----:B------:R3:W5:Y:S01]  /*5bb0*/  LDL.LU R103, [R1+0x84] ;  /* 0x0000840001677983 */ /* 0x0007620000300800 */
[----:B------:R-:W-:Y:S01]  /*5bc0*/  FMUL.FTZ R6, R6, R7 ;  /* 0x0000000706067220 */ /* 0x000fe20000410000 */
[----:B------:R-:W-:Y:S01]  /*5bd0*/  FFMA.FTZ R7, -R98, R98, 1 ;  /* 0x3f80000062077423 */ /* 0x000fe20000010162 */
[----:B------:R-:W-:Y:S02]  /*5be0*/  FMUL.FTZ R0, R0, UR14 ;  /* 0x0000000e00007c20 */ /* 0x000fe40008410000 */
[----:B------:R3:W5:Y:S01]  /*5bf0*/  LDL.LU R102, [R1+0x80] ;  /* 0x0000800001667983 */ /* 0x0007620000300800 */
[----:B------:R-:W-:Y:S01]  /*5c00*/  FMUL.FTZ R7, R7, UR14 ;  /* 0x0000000e07077c20 */ /* 0x000fe20008410000 */
[----:B------:R-:W-:Y:S03]  /*5c10*/  FMUL.FTZ R0, R0, R12 ;  /* 0x0000000c00007220 */ /* 0x000fe60000410000 */
[----:B------:R3:W5:Y:S01]  /*5c20*/  LDL.LU R101, [R1+0x7c] ;  /* 0x00007c0001657983 */ /* 0x0007620000300800 */
[----:B------:R-:W-:Y:S01]  /*5c30*/  FMUL.FTZ R12, R100, R18 ;  /* 0x00000012640c7220 */ /* 0x000fe20000410000 */
[----:B------:R-:W-:Y:S01]  /*5c40*/  FMUL.FTZ R7, R7, R13 ;  /* 0x0000000d07077220 */ /* 0x000fe20000410000 */
[----:B------:R-:W-:Y:S02]  /*5c50*/  FMUL.FTZ R13, R244, R19 ;  /* 0x00000013f40d7220 */ /* 0x000fe40000410000 */
[----:B------:R-:W2:Y:S05]  /*5c60*/  LDL R15, [R1+0x1c] ;  /* 0x00001c00010f7983 */ /* 0x000eaa0000100800 */
[----:B------:R-:W4:Y:S05]  /*5c70*/  LDL R14, [R1+0x20] ;  /* 0x00002000010e7983 */ /* 0x000f2a0000100800 */
[----:B------:R1:W-:Y:S05]  /*5c80*/  STS [R80+0x12000], R2 ;  /* 0x0120000250007388 */ /* 0x0003ea0000000800 */
[----:B------:R3:W5:Y:S01]  /*5c90*/  LDL.LU R100, [R1+0x78] ;  /* 0x0000780001647983 */ /* 0x0007620000300800 */
[----:B------:R-:W3:Y:S01]  /*5ca0*/  S2R R250, SR_TID.X ;  /* 0x0000000000fa7919 */ /* 0x000ee20000002100 */
[----:B------:R-:W3:Y:S01]  /*5cb0*/  S2R R249, SR_TID.X ;  /* 0x0000000000f97919 */ /* 0x000ee20000002100 */
[----:B-1----:R-:W-:Y:S04]  /*5cc0*/  FFMA.FTZ R2, -R95, R95, 1 ;  /* 0x3f8000005f027423 */ /* 0x002fe8000001015f */
[----:B------:R-:W-:Y:S04]  /*5cd0*/  FMUL.FTZ R2, R2, UR14 ;  /* 0x0000000e02027c20 */ /* 0x000fe80008410000 */
[----:B------:R-:W-:Y:S01]  /*5ce0*/  FMUL.FTZ R2, R2, R9 ;  /* 0x0000000902027220 */ /* 0x000fe20000410000 */
[----:B------:R-:W-:Y:S04]  /*5cf0*/  FFMA.FTZ R9, -R97, R97, 1 ;  /* 0x3f80000061097423 */ /* 0x000fe80000010161 */
[----:B------:R-:W-:Y:S01]  /*5d00*/  F2FP.BF16.F32.PACK_AB R2, R2, R6 ;  /* 0x000000060202723e */ /* 0x000fe200000010ff */
[----:B------:R-:W-:Y:S01]  /*5d10*/  FMUL.FTZ R9, R9, UR14 ;  /* 0x0000000e09097c20 */ /* 0x000fe20008410000 */
[----:B------:R-:W-:Y:S01]  /*5d20*/  FFMA.FTZ R6, -R94, R94, 1 ;  /* 0x3f8000005e067423 */ /* 0x000fe2000001015e */
[----:B---3--:R-:W-:Y:S02]  /*5d30*/  SHF.L.U32 R248, R250, 0x6, RZ ;  /* 0x00000006faf87819 */ /* 0x008fe400000006ff */
[----:B------:R1:W-:Y:S01]  /*5d40*/  STS [R80+0x12400], R2 ;  /* 0x0124000250007388 */ /* 0x0003e20000000800 */
[----:B------:R-:W-:Y:S01]  /*5d50*/  FMUL.FTZ R9, R9, R11 ;  /* 0x0000000b09097220 */ /* 0x000fe20000410000 */
[----:B------:R-:W-:Y:S01]  /*5d60*/  FMUL.FTZ R6, R6, UR14 ;  /* 0x0000000e06067c20 */ /* 0x000fe20008410000 */
[----:B------:R-:W-:Y:S02]  /*5d70*/  FFMA.FTZ R11, -R87, R87, 1 ;  /* 0x3f800000570b7423 */ /* 0x000fe40000010157 */
[----:B------:R-:W-:Y:S01]  /*5d80*/  STS [R81+-0x2000], R5 ;  /* 0xffe0000551007388 */ /* 0x000fe20000000800 */
[----:B------:R-:W-:Y:S01]  /*5d90*/  SHF.L.U32 R249, R249, 0x3, RZ ;  /* 0x00000003f9f97819 */ /* 0x000fe200000006ff */
[----:B------:R-:W-:Y:S01]  /*5da0*/  FMUL.FTZ R6, R6, R10 ;  /* 0x0000000a06067220 */ /* 0x000fe20000410000 */
[----:B------:R-:W-:Y:S01]  /*5db0*/  FFMA.FTZ R10, -R92, R92, 1 ;  /* 0x3f8000005c0a7423 */ /* 0x000fe2000001015c */
[----:B------:R-:W-:Y:S01]  /*5dc0*/  FMUL.FTZ R11, R11, UR14 ;  /* 0x0000000e0b0b7c20 */ /* 0x000fe20008410000 */
[----:B------:R-:W-:Y:S02]  /*5dd0*/  LOP3.LUT R248, R248, 0x1c0, RZ, 0xc0, !PT ;  /* 0x000001c0f8f87812 */ /* 0x000fe400078ec0ff */
[----:B------:R-:W-:Y:S01]  /*5de0*/  FMUL.FTZ R10, R10, UR14 ;  /* 0x0000000e0a0a7c20 */ /* 0x000fe20008410000 */
[----:B------:R-:W-:Y:S01]  /*5df0*/  F2FP.BF16.F32.PACK_AB R0, R0, R6 ;  /* 0x000000060000723e */ /* 0x000fe200000010ff */
[----:B------:R-:W-:Y:S01]  /*5e00*/  FMUL.FTZ R6, R11, R13 ;  /* 0x0000000d0b067220 */ /* 0x000fe20000410000 */
[----:B------:R-:W-:Y:S02]  /*5e10*/  LOP3.LUT R248, R248, 0x38, R249, 0xf8, !PT ;  /* 0x00000038f8f87812 */ /* 0x000fe400078ef8f9 */
[C---:B------:R-:W-:Y:S02]  /*5e20*/  SHF.L.U32 R249, R250.reuse, 0x6, RZ ;  /* 0x00000006faf97819 */ /* 0x040fe400000006ff */
[----:B------:R-:W-:Y:S02]  /*5e30*/  SHF.R.U32.HI R251, RZ, 0x1, R250 ;  /* 0x00000001fffb7819 */ /* 0x000fe400000116fa */
[----:B------:R-:W-:Y:S02]  /*5e40*/  LOP3.LUT R249, R249, 0x200, RZ, 0xc0, !PT ;  /* 0x00000200f9f97812 */ /* 0x000fe400078ec0ff */
[----:B------:R-:W-:Y:S02]  /*5e50*/  SHF.L.U32 R250, R250, 0x5, RZ ;  /* 0x00000005fafa7819 */ /* 0x000fe400000006ff */
[----:B------:R-:W-:Y:S02]  /*5e60*/  LOP3.LUT R248, R248, 0x8, R251, 0x78, !PT ;  /* 0x00000008f8f87812 */ /* 0x000fe400078e78fb */
[----:B-1----:R-:W-:Y:S01]  /*5e70*/  F2FP.BF16.F32.PACK_AB R2, R7, R9 ;  /* 0x000000090702723e */ /* 0x002fe200000010ff */
[----:B------:R-:W-:Y:S04]  /*5e80*/  FMUL.FTZ R7, R10, R12 ;  /* 0x0000000c0a077220 */ /* 0x000fe80000410000 */
        /* <DEDUP_REMOVED lines=88> */
[----:B------:R-:W-:Y:S02]  /*6410*/  IMAD.U32 R8, RZ, RZ, UR18 ;  /* 0x00000012ff087e24 */ /* 0x000fe4000f8e00ff */
[----:B------:R-:W-:Y:S02]  /*6420*/  IMAD.U32 R12, RZ, RZ, UR18 ;  /* 0x00000012ff0c7e24 */ /* 0x000fe4000f8e00ff */
[----:B------:R-:W-:Y:S02]  /*6430*/  IMAD.X R5, RZ, RZ, ~UR16, P0 ;  /* 0x80000010ff057e24 */ /* 0x000fe400080e06ff */
[----:B------:R-:W-:Y:S02]  /*6440*/  IMAD.U32 R11, RZ, RZ, UR18 ;  /* 0x00000012ff0b7e24 */ /* 0x000fe4000f8e00ff */
[----:B------:R-:W-:Y:S01]  /*6450*/  IMAD.U32 R10, RZ, RZ, UR22 ;  /* 0x00000016ff0a7e24 */ /* 0x000fe2000f8e00ff */
[----:B------:R-:W-:Y:S01]  /*6460*/  SHF.R.S64 R6, R6, 0x1f, R5 ;  /* 0x0000001f06067819 */ /* 0x000fe20000001005 */
[----:B-1----:R-:W-:Y:S02]  /*6470*/  IMAD.SHL.U32 R9, R250, 0x8, RZ ;  /* 0x00000008fa097824 */ /* 0x002fe400078e00ff */
[----:B------:R-:W2:Y:S03]  /*6480*/  LDL.LU R250, [R1+0x3c] ;  /* 0x00003c0001fa7983 */ /* 0x000ea60000300800 */
[C---:B------:R-:W-:Y:S01]  /*6490*/  LOP3.LUT R251, R9.reuse, 0x38, RZ, 0xc0, !PT ;  /* 0x0000003809fb7812 */ /* 0x040fe200078ec0ff */
[----:B------:R-:W3:Y:S01]  /*64a0*/  LDL.LU R249, [R1+0x38] ;  /* 0x0000380001f97983 */ /* 0x000ee20000300800 */
[----:B------:R-:W-:Y:S02]  /*64b0*/  LOP3.LUT R4, R9, 0x1f8, RZ, 0xc0, !PT ;  /* 0x000001f809047812 */ /* 0x000fe400078ec0ff */
[C---:B------:R-:W-:Y:S02]  /*64c0*/  ISETP.GE.AND P6, PT, R251.reuse, UR8, PT ;  /* 0x00000008fb007c0c */ /* 0x040fe4000bfc6270 */
[----:B------:R-:W-:Y:S02]  /*64d0*/  LOP3.LUT R4, R4, 0x38, R248, 0x78, !PT ;  /* 0x0000003804047812 */ /* 0x000fe400078e78f8 */
[----:B------:R-:W-:Y:S02]  /*64e0*/  LOP3.LUT R7, R251, 0x40, RZ, 0xfc, !PT ;  /* 0x00000040fb077812 */ /* 0x000fe400078efcff */
[----:B------:R-:W-:Y:S02]  /*64f0*/  LOP3.LUT R4, R4, 0x1e00, R9, 0xf8, !PT ;  /* 0x00001e0004047812 */ /* 0x000fe400078ef809 */
[----:B------:R-:W-:Y:S02]  /*6500*/  ISETP.GE.AND P5, PT, R7, UR8, PT ;  /* 0x0000000807007c0c */ /* 0x000fe4000bfa6270 */
[----:B------:R-:W-:Y:S02]  /*6510*/  LEA R4, R4, UR4, 0x1 ;  /* 0x0000000404047c11 */ /* 0x000fe4000f8e08ff */
[----:B--2---:R-:W-:Y:S02]  /*6520*/  IADD3 R250, P0, PT, R6, R250, RZ ;  /* 0x000000fa06fa7210 */ /* 0x004fe40007f1e0ff */
[----:B------:R-:W-:Y:S02]  /*6530*/  LOP3.LUT R6, R251, 0x80, RZ, 0xfc, !PT ;  /* 0x00000080fb067812 */ /* 0x000fe400078efcff */
[----:B---3--:R-:W-:Y:S01]  /*6540*/  LEA.HI.X.SX32 R249, R5, R249, 0x1, P0 ;  /* 0x000000f905f97211 */ /* 0x008fe200000f0eff */
[----:B------:R1:W-:Y:S01]  /*6550*/  STL [R1+0x3c], R250 ;  /* 0x00003cfa01007387 */ /* 0x0003e20000100800 */
[----:B------:R-:W-:Y:S01]  /*6560*/  ISETP.GE.AND P4, PT, R6, UR8, PT ;  /* 0x0000000806007c0c */ /* 0x000fe2000bf86270 */
[--C-:B------:R-:W-:Y:S02]  /*6570*/  @!P6 IMAD.MOV.U32 R6, RZ, RZ, R250.reuse ;  /* 0x000000ffff06e224 */ /* 0x100fe400078e00fa */
[----:B------:R1:W-:Y:S01]  /*6580*/  STL [R1+0x38], R249 ;  /* 0x000038f901007387 */ /* 0x0003e20000100800 */
[--C-:B------:R-:W-:Y:S02]  /*6590*/  @!P6 IMAD.MOV.U32 R7, RZ, RZ, R249.reuse ;  /* 0x000000ffff07e224 */ /* 0x100fe400078e00f9 */
[----:B------:R-:W-:Y:S02]  /*65a0*/  @!P5 IMAD.MOV.U32 R9, RZ, RZ, R249 ;  /* 0x000000ffff09d224 */ /* 0x000fe400078e00f9 */
[----:B------:R-:W-:Y:S01]  /*65b0*/  IMAD.U32 R5, RZ, RZ, UR22 ;  /* 0x00000016ff057e24 */ /* 0x000fe2000f8e00ff */
        /* <DEDUP_REMOVED lines=43> */
.L_x_673:
        /* <DEDUP_REMOVED lines=262> */
[----:B------:R1:W5:Y:S02]  /*78d0*/  LDL.LU.64 R28, [R1+0x98] ;  /* 0x00009800011c7983 */ /* 0x0003640000300a00 */
[-C--:B--2--5:R-:W-:Y:S02]  /*78e0*/  HMMA.16816.F32.BF16 R100, R4, R8.reuse, R100 ;  /* 0x000000080464723c */ /* 0x0a4fe40000041864 */
        /* <DEDUP_REMOVED lines=133> */
.L_x_674:
        /* <DEDUP_REMOVED lines=186> */
.L_x_676:
        /* <DEDUP_REMOVED lines=12> */
.L_x_677:
[----:B------:R-:W2:Y:S01]  /*8da0*/  LDCU.64 UR8, c[0x0][0x5c8] ;  /* 0x0000b900ff0877ac */ /* 0x000ea20008000a00 */
[----:B------:R-:W-:-:S04]  /*8db0*/  UIADD3 UR14, UPT, UPT, UR43, UR45, URZ ;  /* 0x0000002d2b0e7290 */ /* 0x000fc8000fffe0ff */
[----:B--2---:R-:W-:Y:S02]  /*8dc0*/  UIMAD.WIDE.U32 UR22, UR14, UR8, URZ ;  /* 0x000000080e1672a5 */ /* 0x004fe4000f8e00ff */
[----:B------:R-:W-:-:S04]  /*8dd0*/  UIMAD UR14, UR14, UR9, URZ ;  /* 0x000000090e0e72a4 */ /* 0x000fc8000f8e02ff */
[----:B------:R-:W-:-:S06]  /*8de0*/  UIADD3 UR14, UPT, UPT, UR23, UR14, URZ ;  /* 0x0000000e170e7290 */ /* 0x000fcc000fffe0ff */
[----:B-1----:R-:W-:-:S07]  /*8df0*/  MOV R23, UR14 ;  /* 0x0000000e00177c02 */ /* 0x002fce0008000f00 */
.L_x_678:
        /* <DEDUP_REMOVED lines=57> */
.L_x_680:
[----:B------:R-:W-:Y:S05]  /*9190*/  BSYNC.RECONVERGENT B0 ;  /* 0x0000000000007941 */ /* 0x000fea0003800200 */
.L_x_679:
        /* <DEDUP_REMOVED lines=19> */
.L_x_682:
[----:B------:R-:W-:Y:S05]  /*92d0*/  BSYNC.RECONVERGENT B0 ;  /* 0x0000000000007941 */ /* 0x000fea0003800200 */
.L_x_681:
        /* <DEDUP_REMOVED lines=25> */
.L_x_684:
[----:B------:R-:W-:Y:S05]  /*9470*/  BSYNC.RECONVERGENT B0 ;  /* 0x0000000000007941 */ /* 0x000fea0003800200 */
.L_x_683:
        /* <DEDUP_REMOVED lines=17> */
.L_x_644:
[----:B------:R-:W-:Y:S05]  /*9590*/  BSYNC.RECONVERGENT B1 ;  /* 0x0000000000017941 */ /* 0x000fea0003800200 */
.L_x_622:
        /* <DEDUP_REMOVED lines=11> */
.L_x_686:
        /* <DEDUP_REMOVED lines=11> */
.L_x_1092:


//--------------------- .text._ZN5flash25flash_bwd_dot_do_o_kernelILb0E23Flash_bwd_kernel_traitsILi192ELi64ELi64ELi8ELi4ELi2ELi2ELb1ELb1EN7cutlass10bfloat16_tE19Flash_kernel_traitsILi192ELi64ELi64ELi8ES3_EEEEvNS_16Flash_bwd_paramsE --------------------------
	.section	.text._ZN5flash25flash_bwd_dot_do_o_kernelILb0E23Flash_bwd_kernel_traitsILi192ELi64ELi64ELi8ELi4ELi2ELi2ELb1ELb1EN7cutlass10bfloat16_tE19Flash_kernel_traitsILi192ELi64ELi64ELi8ES3_EEEEvNS_16Flash_bwd_paramsE,"ax",@progbits
	.align	128
        .global         _ZN5flash25flash_bwd_dot_do_o_kernelILb0E23Flash_bwd_kernel_traitsILi192ELi64ELi64ELi8ELi4ELi2ELi2ELb1ELb1EN7cutlass10bfloat16_tE19Flash_kernel_traitsILi192ELi64ELi64ELi8ES3_EEEEvNS_16Flash_bwd_paramsE
        .type           _ZN5flash25flash_bwd_dot_do_o_kernelILb0E23Flash_bwd_kernel_traitsILi192ELi64ELi64ELi8ELi4ELi2ELi2ELb1ELb1EN7cutlass10bfloat16_tE19Flash_kernel_traitsILi192ELi64ELi64ELi8ES3_EEEEvNS_16Flash_bwd_paramsE,@function
        .size           _ZN5flash25flash_bwd_dot_do_o_kernelILb0E23Flash_bwd_kernel_traitsILi192ELi64ELi64ELi8ELi4ELi2ELi2ELb1ELb1EN7cutlass10bfloat16_tE19Flash_kernel_traitsILi192ELi64ELi64ELi8ES3_EEEEvNS_16Flash_bwd_paramsE,(.L_x_1093 - _ZN5flash25flash_bwd_dot_do_o_kernelILb0E23Flash_bwd_kernel_traitsILi192ELi64ELi64ELi8ELi4ELi2ELi2ELb1ELb1EN7cutlass10bfloat16_tE19Flash_kernel_traitsILi192ELi64ELi64ELi8ES3_EEEEvNS_16Flash_bwd_paramsE)
        .other          _ZN5flash25flash_bwd_dot_do_o_kernelILb0E23Flash_bwd_kernel_traitsILi192ELi64ELi64ELi8ELi4ELi2ELi2ELb1ELb1EN7cutlass10bfloat16_tE19Flash_kernel_traitsILi192ELi64ELi64ELi8ES3_EEEEvNS_16Flash_bwd_paramsE,@"STO_CUDA_ENTRY STV_DEFAULT"
_ZN5flash25flash_bwd_dot_do_o_kernelILb0E23Flash_bwd_kernel_traitsILi192ELi64ELi64ELi8ELi4ELi2ELi2ELb1ELb1EN7cutlass10bfloat16_tE19Flash_kernel_traitsILi192ELi64ELi64ELi8ES3_EEEEvNS_16Flash_bwd_paramsE:
.text._ZN5flash25flash_bwd_dot_do_o_kernelILb0E23Flash_bwd_kernel_traitsILi192ELi64ELi64ELi8ELi4ELi2ELi2ELb1ELb1EN7cutlass10bfloat16_tE19Flash_kernel_traitsILi192ELi64ELi64ELi8ES3_EEEEvNS_16Flash_bwd_paramsE:
[----:B------:R-:W-:Y:S08]  /*0000*/  LDC R1, c[0x0][0x37c] ;  /* 0x0000df00ff017b82 */ /* 0x000ff00000000800 */
[----:B------:R-:W0:Y:S01]  /*0010*/  LDC.64 R2, c[0x0][0x460] ;  /* 0x00011800ff027b82 */ /* 0x000e220000000a00 */
[----:B------:R-:W1:Y:S01]  /*0020*/  S2R R7, SR_CTAID.Y ;  /* 0x0000000000077919 */ /* 0x000e620000002600 */
[----:B------:R-:W2:Y:S01]  /*0030*/  LDCU.64 UR6, c[0x0][0x358] ;  /* 0x00006b00ff0677ac */ /* 0x000ea20008000a00 */
[----:B------:R-:W-:Y:S01]  /*0040*/  IMAD.MOV.U32 R9, RZ, RZ, -0x1 ;  /* 0xffffffffff097424 */ /* 0x000fe200078e00ff */
[----:B0-----:R-:W-:-:S02]  /*0050*/  ISETP.NE.U32.AND P1, PT, R2, RZ, PT ;  /* 0x000000ff0200720c */ /* 0x001fc40003f25070 */
[----:B------:R-:W-:Y:S02]  /*0060*/  ISETP.NE.U32.AND P0, PT, R2, RZ, PT ;  /* 0x000000ff0200720c */ /* 0x000fe40003f05070 */
[C---:B------:R-:W-:Y:S02]  /*0070*/  ISETP.NE.AND.EX P1, PT, R3.reuse, RZ, PT, P1 ;  /* 0x000000ff0300720c */ /* 0x040fe40003f25310 */
[----:B------:R-:W-:-:S11]  /*0080*/  ISETP.NE.AND.EX P0, PT, R3, RZ, PT, P0 ;  /* 0x000000ff0300720c */ /* 0x000fd60003f05300 */
[----:B------:R-:W1:Y:S08]  /*0090*/  @P1 LDC.64 R4, c[0x0][0x460] ;  /* 0x00011800ff041b82 */ /* 0x000e700000000a00 */
[----:B------:R-:W0:Y:S01]  /*00a0*/  @P0 LDC.64 R2, c[0x0][0x460] ;  /* 0x00011800ff020b82 */ /* 0x000e220000000a00 */
[----:B-1----:R-:W-:-:S06]  /*00b0*/  @P1 IMAD.WIDE.U32 R4, R7, 0x4, R4 ;  /* 0x0000000407041825 */ /* 0x002fcc00078e0004 */
[----:B--2---:R-:W2:Y:S01]  /*00c0*/  @P1 LDG.E R4, desc[UR6][R4.64+0x4] ;  /* 0x0000040604041981 */ /* 0x004ea2000c1e1900 */
[----:B0-----:R-:W-:-:S05]  /*00d0*/  @P0 IMAD.WIDE.U32 R2, R7, 0x4, R2 ;  /* 0x0000000407020825 */ /* 0x001fca00078e0002 */
[----:B------:R-:W2:Y:S01]  /*00e0*/  @P0 LDG.E R9, desc[UR6][R2.64] ;  /* 0x0000000602090981 */ /* 0x000ea2000c1e1900 */
[----:B------:R-:W0:Y:S08]  /*00f0*/  S2UR UR4, SR_CTAID.X ;  /* 0x00000000000479c3 */ /* 0x000e300000002500 */
[----:B------:R-:W1:Y:S01]  /*0100*/  @!P1 LDC R6, c[0x0][0x434] ;  /* 0x00010d00ff069b82 */ /* 0x000e620000000800 */
[----:B0-----:R-:W-:Y:S01]  /*0110*/  USHF.L.U32 UR4, UR4, 0x6, URZ ;  /* 0x0000000604047899 */ /* 0x001fe200080006ff */
[----:B--2---:R-:W-:-:S05]  /*0120*/  @P1 IMAD.IADD R6, R4, 0x1, -R9 ;  /* 0x0000000104061824 */ /* 0x004fca00078e0a09 */
[----:B-1----:R-:W-:-:S13]  /*0130*/  ISETP.GT.AND P0, PT, R6, UR4, PT ;  /* 0x0000000406007c0c */ /* 0x002fda000bf04270 */
[----:B------:R-:W-:Y:S05]  /*0140*/  @!P0 EXIT ;  /* 0x000000000000894d */ /* 0x000fea0003800000 */
[----:B------:R-:W-:Y:S01]  /*0150*/  ISETP.NE.AND P0, PT, R9, -0x1, PT ;  /* 0xffffffff0900780c */ /* 0x000fe20003f05270 */
[----:B------:R-:W0:Y:S01]  /*0160*/  LDCU.U8 UR8, c[0x0][0x548] ;  /* 0x0000a900ff0877ac */ /* 0x000e220008000000 */
[----:B------:R-:W1:Y:S11]  /*0170*/  S2UR UR5, SR_CTAID.Z ;  /* 0x00000000000579c3 */ /* 0x000e760000002700 */
[----:B------:R-:W2:Y:S01]  /*0180*/  @!P0 LDC.64 R10, c[0x0][0x588] ;  /* 0x00016200ff0a8b82 */ /* 0x000ea20000000a00 */
[----:B0-----:R-:W-:-:S07]  /*0190*/  UISETP.NE.AND UP0, UPT, UR8, URZ, UPT ;  /* 0x000000ff0800728c */ /* 0x001fce000bf05270 */
[----:B------:R-:W0:Y:S08]  /*01a0*/  @!P0 LDC.64 R14, c[0x0][0x400] ;  /* 0x00010000ff0e8b82 */ /* 0x000e300000000a00 */
[----:B------:R-:W3:Y:S08]  /*01b0*/  @P0 LDC.64 R12, c[0x0][0x590] ;  /* 0x00016400ff0c0b82 */ /* 0x000ef00000000a00 */
[----:B------:R-:W4:Y:S01]  /*01c0*/  @P0 LDC.64 R16, c[0x0][0x408] ;  /* 0x00010200ff100b82 */ /* 0x000f220000000a00 */
[----:B--2---:R-:W-:-:S04]  /*01d0*/  @!P0 IMAD.WIDE.U32 R2, R7, R10, RZ ;  /* 0x0000000a07028225 */ /* 0x004fc800078e00ff */
[C---:B------:R-:W-:Y:S02]  /*01e0*/  @!P0 IMAD R8, R7.reuse, R11, R3 ;  /* 0x0000000b07088224 */ /* 0x040fe400078e0203 */
[----:B------:R-:W-:Y:S02]  /*01f0*/  @!P0 IMAD.MOV.U32 R33, RZ, RZ, R2 ;  /* 0x000000ffff218224 */ /* 0x000fe400078e0002 */
[----:B0-----:R-:W-:-:S04]  /*0200*/  @!P0 IMAD.WIDE.U32 R4, R7, R14, RZ ;  /* 0x0000000e07048225 */ /* 0x001fc800078e00ff */
[----:B------:R-:W-:Y:S01]  /*0210*/  @!P0 IMAD R11, R7, R15, R5 ;  /* 0x0000000f070b8224 */ /* 0x000fe200078e0205 */
[----:B------:R-:W-:Y:S01]  /*0220*/  @!P0 MOV R53, R4 ;  /* 0x0000000400358202 */ /* 0x000fe20000000f00 */
[----:B---3--:R-:W-:-:S04]  /*0230*/  @P0 IMAD.WIDE.U32 R2, R9, R12, RZ ;  /* 0x0000000c09020225 */ /* 0x008fc800078e00ff */
[C---:B------:R-:W-:Y:S02]  /*0240*/  @P0 IMAD R8, R9.reuse, R13, R3 ;  /* 0x0000000d09080224 */ /* 0x040fe400078e0203 */
[----:B------:R-:W-:Y:S02]  /*0250*/  @P0 IMAD.MOV.U32 R33, RZ, RZ, R2 ;  /* 0x000000ffff210224 */ /* 0x000fe400078e0002 */
[----:B----4-:R-:W-:-:S04]  /*0260*/  @P0 IMAD.WIDE.U32 R4, R9, R16, RZ ;  /* 0x0000001009040225 */ /* 0x010fc800078e00ff */
[----:B------:R-:W-:Y:S02]  /*0270*/  @P0 IMAD R11, R9, R17, R5 ;  /* 0x00000011090b0224 */ /* 0x000fe400078e0205 */
[----:B------:R-:W-:Y:S01]  /*0280*/  @P0 IMAD.MOV.U32 R53, RZ, RZ, R4 ;  /* 0x000000ffff350224 */ /* 0x000fe200078e0004 */
[----:B-1----:R-:W-:Y:S06]  /*0290*/  BRA.U !UP0, `(.L_x_687) ;  /* 0x0000000108247547 */ /* 0x002fec000b800000 */
[----:B------:R-:W0:Y:S01]  /*02a0*/  LDC R2, c[0x0][0x444] ;  /* 0x00011100ff027b82 */ /* 0x000e220000000800 */
[----:B------:R-:W-:-:S07]  /*02b0*/  ISETP.NE.AND P0, PT, R9, -0x1, PT ;  /* 0xffffffff0900780c */ /* 0x000fce0003f05270 */
[----:B------:R-:W1:Y:S08]  /*02c0*/  LDC R0, c[0x0][0x430] ;  /* 0x00010c00ff007b82 */ /* 0x000e700000000800 */
[----:B------:R-:W1:Y:S01]  /*02d0*/  LDC R3, c[0x0][0x454] ;  /* 0x00011500ff037b82 */ /* 0x000e620000000800 */
[----:B0-----:R-:W-:Y:S01]  /*02e0*/  @!P0 IMAD R9, R7, R2, RZ ;  /* 0x0000000207098224 */ /* 0x001fe200078e02ff */
[----:B-1----:R-:W-:-:S03]  /*02f0*/  LEA R0, R0, R3, 0x7 ;  /* 0x0000000300007211 */ /* 0x002fc600078e38ff */
[----:B------:R-:W-:-:S04]  /*0300*/  IMAD R3, R7, 0x80, R9 ;  /* 0x0000008007037824 */ /* 0x000fc800078e0209 */
[----:B------:R-:W-:Y:S01]  /*0310*/  IMAD R58, R0, UR5, R3 ;  /* 0x00000005003a7c24 */ /* 0x000fe2000f8e0203 */
[----:B------:R-:W-:Y:S06]  /*0320*/  BRA `(.L_x_688) ;  /* 0x0000000000107947 */ /* 0x000fec0003800000 */
.L_x_687:
[----:B------:R-:W0:Y:S08]  /*0330*/  LDC R58, c[0x0][0x3e0] ;  /* 0x0000f800ff3a7b82 */ /* 0x000e300000000800 */
[----:B------:R-:W1:Y:S01]  /*0340*/  LDC R3, c[0x0][0x444] ;  /* 0x00011100ff037b82 */ /* 0x000e620000000800 */
[----:B0-----:R-:W-:-:S04]  /*0350*/  IMAD R58, R7, R58, UR5 ;  /* 0x00000005073a7e24 */ /* 0x001fc8000f8e023a */
[----:B-1----:R-:W-:-:S07]  /*0360*/  IMAD R58, R58, R3, RZ ;  /* 0x000000033a3a7224 */ /* 0x002fce00078e02ff */
.L_x_688:
[----:B------:R-:W0:Y:S01]  /*0370*/  S2R R0, SR_TID.X ;  /* 0x0000000000007919 */ /* 0x000e220000002100 */
[----:B------:R-:W1:Y:S01]  /*0380*/  LDC.64 R28, c[0x0][0x590] ;  /* 0x00016400ff1c7b82 */ /* 0x000e620000000a00 */
[----:B------:R-:W-:Y:S01]  /*0390*/  HFMA2 R55, -RZ, RZ, 0, 0 ;  /* 0x00000000ff377431 */ /* 0x000fe200000001ff */
[----:B------:R-:W-:Y:S01]  /*03a0*/  IADD3 R6, PT, PT, R6, -UR4, RZ ;  /* 0x8000000406067c10 */ /* 0x000fe2000fffe0ff */
[----:B------:R-:W-:Y:S01]  /*03b0*/  BSSY.RECONVERGENT B0, `(.L_x_689) ;  /* 0x0000034000007945 */ /* 0x000fe20003800200 */
[----:B------:R-:W-:Y:S01]  /*03c0*/  VIADD R58, R58, UR4 ;  /* 0x000000043a3a7c36 */ /* 0x000fe20008000000 */
[----:B------:R-:W-:Y:S02]  /*03d0*/  CS2R R14, SRZ ;  /* 0x00000000000e7805 */ /* 0x000fe4000001ff00 */
[----:B------:R-:W-:Y:S02]  /*03e0*/  CS2R R18, SRZ ;  /* 0x0000000000127805 */ /* 0x000fe4000001ff00 */
[----:B------:R-:W-:Y:S01]  /*03f0*/  CS2R R16, SRZ ;  /* 0x0000000000107805 */ /* 0x000fe2000001ff00 */
[----:B------:R-:W2:Y:S01]  /*0400*/  LDC.64 R56, c[0x0][0x408] ;  /* 0x00010200ff387b82 */ /* 0x000ea20000000a00 */
[----:B------:R-:W-:-:S02]  /*0410*/  CS2R R22, SRZ ;  /* 0x0000000000167805 */ /* 0x000fc4000001ff00 */
[----:B------:R-:W-:Y:S02]  /*0420*/  CS2R R20, SRZ ;  /* 0x0000000000147805 */ /* 0x000fe4000001ff00 */
[----:B------:R-:W-:Y:S02]  /*0430*/  CS2R R26, SRZ ;  /* 0x00000000001a7805 */ /* 0x000fe4000001ff00 */
[----:B------:R-:W-:Y:S02]  /*0440*/  CS2R R24, SRZ ;  /* 0x0000000000187805 */ /* 0x000fe4000001ff00 */
[----:B------:R-:W-:Y:S01]  /*0450*/  MOV R30, RZ ;  /* 0x000000ff001e7202 */ /* 0x000fe20000000f00 */
[----:B------:R-:W3:Y:S08]  /*0460*/  LDC.64 R12, c[0x0][0x410] ;  /* 0x00010400ff0c7b82 */ /* 0x000ef00000000a00 */
[----:B------:R-:W4:Y:S01]  /*0470*/  LDC.64 R34, c[0x0][0x598] ;  /* 0x00016600ff227b82 */ /* 0x000f220000000a00 */
[----:B0-----:R-:W-:Y:S01]  /*0480*/  IMAD.SHL.U32 R54, R0, 0x8, RZ ;  /* 0x0000000800367824 */ /* 0x001fe200078e00ff */
[----:B------:R-:W-:-:S04]  /*0490*/  SHF.R.U32.HI R61, RZ, 0x3, R0 ;  /* 0x00000003ff3d7819 */ /* 0x000fc80000011600 */
[----:B------:R-:W-:-:S04]  /*04a0*/  LOP3.LUT R54, R54, 0x38, RZ, 0xc0, !PT ;  /* 0x0000003836367812 */ /* 0x000fc800078ec0ff */
[----:B------:R-:W-:Y:S01]  /*04b0*/  LOP3.LUT R59, R54, 0x40, RZ, 0xfc, !PT ;  /* 0x00000040363b7812 */ /* 0x000fe200078efcff */
[----:B-1----:R-:W-:Y:S01]  /*04c0*/  IMAD.WIDE.U32 R2, R28, UR4, R54 ;  /* 0x000000041c027c25 */ /* 0x002fe2000f8e0036 */
[----:B------:R-:W-:-:S03]  /*04d0*/  LOP3.LUT R60, R54, 0x80, RZ, 0xfc, !PT ;  /* 0x00000080363c7812 */ /* 0x000fc600078efcff */
[----:B------:R-:W-:Y:S01]  /*04e0*/  IMAD R3, R29, UR4, R3 ;  /* 0x000000041d037c24 */ /* 0x000fe2000f8e0203 */
[----:B------:R-:W-:Y:S01]  /*04f0*/  IADD3 R32, P0, PT, R33, R2, RZ ;  /* 0x0000000221207210 */ /* 0x000fe20007f1e0ff */
[----:B--2---:R-:W-:-:S04]  /*0500*/  IMAD.WIDE.U32 R4, R56, UR4, R54 ;  /* 0x0000000438047c25 */ /* 0x004fc8000f8e0036 */
[----:B------:R-:W-:Y:S01]  /*0510*/  IMAD.X R33, R8, 0x1, R3, P0 ;  /* 0x0000000108217824 */ /* 0x000fe200000e0603 */
[----:B------:R-:W-:Y:S01]  /*0520*/  ISETP.GE.AND P0, PT, R61, R6, PT ;  /* 0x000000063d00720c */ /* 0x000fe20003f06270 */
[----:B------:R-:W-:Y:S01]  /*0530*/  IMAD R2, R57, UR4, R5 ;  /* 0x0000000439027c24 */ /* 0x000fe2000f8e0205 */
[----:B------:R-:W-:Y:S01]  /*0540*/  IADD3 R52, P1, PT, R53, R4, RZ ;  /* 0x0000000435347210 */ /* 0x000fe20007f3e0ff */
[----:B----4-:R-:W-:Y:S01]  /*0550*/  IMAD.WIDE.U32 R32, R34, UR5, R32 ;  /* 0x0000000522207c25 */ /* 0x010fe2000f8e0020 */
[----:B------:R-:W-:Y:S02]  /*0560*/  CS2R R4, SRZ ;  /* 0x0000000000047805 */ /* 0x000fe4000001ff00 */
[----:B------:R-:W-:Y:S01]  /*0570*/  CS2R R8, SRZ ;  /* 0x0000000000087805 */ /* 0x000fe2000001ff00 */
[----:B------:R-:W-:Y:S01]  /*0580*/  IMAD.X R53, R11, 0x1, R2, P1 ;  /* 0x000000010b357824 */ /* 0x000fe200008e0602 */
[----:B------:R-:W-:Y:S01]  /*0590*/  CS2R R10, SRZ ;  /* 0x00000000000a7805 */ /* 0x000fe2000001ff00 */
[----:B------:R-:W-:-:S02]  /*05a0*/  VIADD R2, R61, 0x20 ;  /* 0x000000203d027836 */ /* 0x000fc40000000000 */
[----:B---3--:R-:W-:-:S03]  /*05b0*/  IMAD.WIDE.U32 R52, R12, UR5, R52 ;  /* 0x000000050c347c25 */ /* 0x008fc6000f8e0034 */
[----:B------:R-:W-:Y:S01]  /*05c0*/  ISETP.GE.AND P1, PT, R2, R6, PT ;  /* 0x000000060200720c */ /* 0x000fe20003f26270 */
[----:B------:R-:W-:Y:S01]  /*05d0*/  IMAD R3, R13, UR5, R53 ;  /* 0x000000050d037c24 */ /* 0x000fe2000f8e0235 */
[----:B------:R-:W-:Y:S01]  /*05e0*/  CS2R R6, SRZ ;  /* 0x0000000000067805 */ /* 0x000fe2000001ff00 */
[----:B------:R-:W-:Y:S01]  /*05f0*/  IMAD R35, R35, UR5, R33 ;  /* 0x0000000523237c24 */ /* 0x000fe2000f8e0221 */
[----:B------:R-:W-:Y:S01]  /*0600*/  CS2R R12, SRZ ;  /* 0x00000000000c7805 */ /* 0x000fe2000001ff00 */
[----:B------:R-:W-:Y:S08]  /*0610*/  @P0 BRA `(.L_x_690) ;  /* 0x0000000000340947 */ /* 0x000ff00003800000 */
[----:B------:R-:W0:Y:S01]  /*0620*/  LDCU UR8, c[0x0][0x440] ;  /* 0x00008800ff0877ac */ /* 0x000e220008000800 */
[----:B------:R-:W-:Y:S01]  /*0630*/  IMAD.MOV.U32 R34, RZ, RZ, R32 ;  /* 0x000000ffff227224 */ /* 0x000fe200078e0020 */
[----:B------:R-:W1:Y:S03]  /*0640*/  LDCU.64 UR10, c[0x0][0x550] ;  /* 0x0000aa00ff0a77ac */ /* 0x000e660008000a00 */
[----:B------:R-:W-:-:S04]  /*0650*/  IMAD.WIDE.U32 R36, R61, R28, R34 ;  /* 0x0000001c3d247225 */ /* 0x000fc800078e0022 */
[----:B------:R-:W-:Y:S01]  /*0660*/  IMAD R31, R61, R29, R37 ;  /* 0x0000001d3d1f7224 */ /* 0x000fe200078e0225 */
[----:B0-----:R-:W-:Y:S02]  /*0670*/  ISETP.GE.AND P2, PT, R54, UR8, PT ;  /* 0x0000000836007c0c */ /* 0x001fe4000bf46270 */
[----:B------:R-:W-:Y:S02]  /*0680*/  ISETP.GE.AND P3, PT, R59, UR8, PT ;  /* 0x000000083b007c0c */ /* 0x000fe4000bf66270 */
[----:B------:R-:W-:Y:S02]  /*0690*/  ISETP.GE.AND P4, PT, R60, UR8, PT ;  /* 0x000000083c007c0c */ /* 0x000fe4000bf86270 */
[----:B-1----:R-:W-:-:S04]  /*06a0*/  LEA R38, P5, R36, UR10, 0x1 ;  /* 0x0000000a24267c11 */ /* 0x002fc8000f8a08ff */
[----:B------:R-:W-:-:S05]  /*06b0*/  LEA.HI.X R39, R36, UR11, R31, 0x1, P5 ;  /* 0x0000000b24277c11 */ /* 0x000fca000a8f0c1f */
[----:B------:R0:W5:Y:S04]  /*06c0*/  @!P2 LDG.E.128 R12, desc[UR6][R38.64] ;  /* 0x00000006260ca981 */ /* 0x000168000c1e1d00 */
[----:B------:R0:W5:Y:S04]  /*06d0*/  @!P3 LDG.E.128 R8, desc[UR6][R38.64+0x80] ;  /* 0x000080062608b981 */ /* 0x000168000c1e1d00 */
[----:B------:R0:W5:Y:S02]  /*06e0*/  @!P4 LDG.E.128 R4, desc[UR6][R38.64+0x100] ;  /* 0x000100062604c981 */ /* 0x000164000c1e1d00 */
.L_x_690:
[----:B------:R-:W-:Y:S05]  /*06f0*/  BSYNC.RECONVERGENT B0 ;  /* 0x0000000000007941 */ /* 0x000fea0003800200 */
.L_x_689:
[----:B------:R-:W-:Y:S04]  /*0700*/  BSSY.RECONVERGENT B0, `(.L_x_691) ;  /* 0x0000013000007945 */ /* 0x000fe80003800200 */
[----:B------:R-:W-:Y:S05]  /*0710*/  @P1 BRA `(.L_x_692) ;  /* 0x0000000000441947 */ /* 0x000fea0003800000 */
[----:B------:R-:W1:Y:S01]  /*0720*/  LDCU UR8, c[0x0][0x440] ;  /* 0x00008800ff0877ac */ /* 0x000e620008000800 */
[----:B------:R-:W-:Y:S01]  /*0730*/  IADD3 R31, P2, PT, R61, 0x20, RZ ;  /* 0x000000203d1f7810 */ /* 0x000fe20007f5e0ff */
[----:B------:R-:W2:Y:S04]  /*0740*/  LDCU.64 UR10, c[0x0][0x550] ;  /* 0x0000aa00ff0a77ac */ /* 0x000ea80008000a00 */
[----:B------:R-:W-:-:S04]  /*0750*/  IMAD.X R33, RZ, RZ, RZ, P2 ;  /* 0x000000ffff217224 */ /* 0x000fc800010e06ff */
[----:B------:R-:W-:Y:S01]  /*0760*/  IMAD R34, R33, R28, RZ ;  /* 0x0000001c21227224 */ /* 0x000fe200078e02ff */
[----:B------:R-:W-:-:S03]  /*0770*/  MOV R33, R35 ;  /* 0x0000002300217202 */ /* 0x000fc60000000f00 */
[C---:B------:R-:W-:Y:S02]  /*0780*/  IMAD R29, R31.reuse, R29, R34 ;  /* 0x0000001d1f1d7224 */ /* 0x040fe400078e0222 */
[----:B------:R-:W-:Y:S01]  /*0790*/  IMAD.WIDE.U32 R32, R31, R28, R32 ;  /* 0x0000001c1f207225 */ /* 0x000fe200078e0020 */
[----:B-1----:R-:W-:Y:S02]  /*07a0*/  ISETP.GE.AND P3, PT, R54, UR8, PT ;  /* 0x0000000836007c0c */ /* 0x002fe4000bf66270 */
[----:B------:R-:W-:Y:S01]  /*07b0*/  ISETP.GE.AND P4, PT, R59, UR8, PT ;  /* 0x000000083b007c0c */ /* 0x000fe2000bf86270 */
[----:B------:R-:W-:Y:S01]  /*07c0*/  IMAD.IADD R29, R33, 0x1, R29 ;  /* 0x00000001211d7824 */ /* 0x000fe200078e021d */
[----:B------:R-:W-:Y:S02]  /*07d0*/  ISETP.GE.AND P5, PT, R60, UR8, PT ;  /* 0x000000083c007c0c */ /* 0x000fe4000bfa6270 */
[----:B--2---:R-:W-:-:S04]  /*07e0*/  LEA R28, P2, R32, UR10, 0x1 ;  /* 0x0000000a201c7c11 */ /* 0x004fc8000f8408ff */
[----:B------:R-:W-:-:S05]  /*07f0*/  LEA.HI.X R29, R32, UR11, R29, 0x1, P2 ;  /* 0x0000000b201d7c11 */ /* 0x000fca00090f0c1d */
[----:B------:R1:W5:Y:S04]  /*0800*/  @!P3 LDG.E.128 R24, desc[UR6][R28.64] ;  /* 0x000000061c18b981 */ /* 0x000368000c1e1d00 */
[----:B------:R1:W5:Y:S04]  /*0810*/  @!P4 LDG.E.128 R20, desc[UR6][R28.64+0x80] ;  /* 0x000080061c14c981 */ /* 0x000368000c1e1d00 */
[----:B------:R1:W5:Y:S02]  /*0820*/  @!P5 LDG.E.128 R16, desc[UR6][R28.64+0x100] ;  /* 0x000100061c10d981 */ /* 0x000364000c1e1d00 */
.L_x_692:
[----:B------:R-:W-:Y:S05]  /*0830*/  BSYNC.RECONVERGENT B0 ;  /* 0x0000000000007941 */ /* 0x000fea0003800200 */
.L_x_691:
[----:B------:R-:W-:Y:S01]  /*0840*/  BSSY.RECONVERGENT B0, `(.L_x_693) ;  /* 0x0000015000007945 */ /* 0x000fe20003800200 */
[----:B------:R-:W-:Y:S01]  /*0850*/  IMAD.MOV.U32 R31, RZ, RZ, RZ ;  /* 0x000000ffff1f7224 */ /* 0x000fe200078e00ff */
[----:B-1----:R-:W-:Y:S02]  /*0860*/  CS2R R28, SRZ ;  /* 0x00000000001c7805 */ /* 0x002fe4000001ff00 */
[----:B------:R-:W-:Y:S02]  /*0870*/  CS2R R34, SRZ ;  /* 0x0000000000227805 */ /* 0x000fe4000001ff00 */
[----:B------:R-:W-:Y:S02]  /*0880*/  CS2R R32, SRZ ;  /* 0x0000000000207805 */ /* 0x000fe4000001ff00 */
[----:B0-----:R-:W-:Y:S02]  /*0890*/  CS2R R38, SRZ ;  /* 0x0000000000267805 */ /* 0x001fe4000001ff00 */
[----:B------:R-:W-:Y:S01]  /*08a0*/  CS2R R36, SRZ ;  /* 0x0000000000247805 */ /* 0x000fe2000001ff00 */
[----:B------:R-:W-:Y:S06]  /*08b0*/  @P0 BRA `(.L_x_694) ;  /* 0x0000000000340947 */ /* 0x000fec0003800000 */
[----:B------:R-:W0:Y:S01]  /*08c0*/  LDCU UR8, c[0x0][0x440] ;  /* 0x00008800ff0877ac */ /* 0x000e220008000800 */
[----:B------:R-:W-:Y:S01]  /*08d0*/  MOV R2, R52 ;  /* 0x0000003400027202 */ /* 0x000fe20000000f00 */
[----:B------:R-:W1:Y:S04]  /*08e0*/  LDCU.64 UR4, c[0x0][0x3f0] ;  /* 0x00007e00ff0477ac */ /* 0x000e680008000a00 */
        /* <DEDUP_REMOVED lines=10> */
.L_x_694:
[----:B------:R-:W-:Y:S05]  /*0990*/  BSYNC.RECONVERGENT B0 ;  /* 0x0000000000007941 */ /* 0x000fea0003800200 */
.L_x_693:
[----:B------:R-:W-:Y:S01]  /*09a0*/  BSSY.RECONVERGENT B0, `(.L_x_695) ;  /* 0x0000019000007945 */ /* 0x000fe20003800200 */
[----:B0-----:R-:W-:Y:S02]  /*09b0*/  CS2R R42, SRZ ;  /* 0x00000000002a7805 */ /* 0x001fe4000001ff00 */
[----:B------:R-:W-:Y:S02]  /*09c0*/  CS2R R40, SRZ ;  /* 0x0000000000287805 */ /* 0x000fe4000001ff00 */
[----:B------:R-:W-:Y:S02]  /*09d0*/  CS2R R46, SRZ ;  /* 0x00000000002e7805 */ /* 0x000fe4000001ff00 */
[----:B------:R-:W-:Y:S02]  /*09e0*/  CS2R R44, SRZ ;  /* 0x00000000002c7805 */ /* 0x000fe4000001ff00 */
[----:B------:R-:W-:Y:S02]  /*09f0*/  CS2R R50, SRZ ;  /* 0x0000000000327805 */ /* 0x000fe4000001ff00 */
[----:B------:R-:W-:Y:S01]  /*0a00*/  CS2R R48, SRZ ;  /* 0x0000000000307805 */ /* 0x000fe2000001ff00 */
[----:B------:R-:W-:Y:S06]  /*0a10*/  @P1 BRA `(.L_x_696) ;  /* 0x0000000000441947 */ /* 0x000fec0003800000 */
[----:B------:R-:W0:Y:S01]  /*0a20*/  LDCU UR4, c[0x0][0x440] ;  /* 0x00008800ff0477ac */ /* 0x000e220008000800 */
[----:B------:R-:W-:Y:S01]  /*0a30*/  IADD3 R53, P0, PT, R61, 0x20, RZ ;  /* 0x000000203d357810 */ /* 0x000fe20007f1e0ff */
[----:B------:R-:W-:Y:S01]  /*0a40*/  IMAD.MOV.U32 R2, RZ, RZ, R52 ;  /* 0x000000ffff027224 */ /* 0x000fe200078e0034 */
[----:B------:R-:W1:Y:S03]  /*0a50*/  LDCU.64 UR8, c[0x0][0x3f0] ;  /* 0x00007e00ff0877ac */ /* 0x000e660008000a00 */
[----:B------:R-:W-:Y:S02]  /*0a60*/  IMAD.X R55, RZ, RZ, RZ, P0 ;  /* 0x000000ffff377224 */ /* 0x000fe400000e06ff */
[----:B------:R-:W-:-:S04]  /*0a70*/  IMAD.WIDE.U32 R2, R53, R56, R2 ;  /* 0x0000003835027225 */ /* 0x000fc800078e0002 */
[----:B------:R-:W-:-:S04]  /*0a80*/  IMAD R52, R55, R56, RZ ;  /* 0x0000003837347224 */ /* 0x000fc800078e02ff */
[----:B------:R-:W-:Y:S01]  /*0a90*/  IMAD R53, R53, R57, R52 ;  /* 0x0000003935357224 */ /* 0x000fe200078e0234 */
[----:B0-----:R-:W-:Y:S02]  /*0aa0*/  ISETP.GE.AND P1, PT, R54, UR4, PT ;  /* 0x0000000436007c0c */ /* 0x001fe4000bf26270 */
[----:B------:R-:W-:Y:S02]  /*0ab0*/  ISETP.GE.AND P2, PT, R59, UR4, PT ;  /* 0x000000043b007c0c */ /* 0x000fe4000bf46270 */
[----:B------:R-:W-:Y:S02]  /*0ac0*/  ISETP.GE.AND P3, PT, R60, UR4, PT ;  /* 0x000000043c007c0c */ /* 0x000fe4000bf66270 */
[----:B-1----:R-:W-:Y:S02]  /*0ad0*/  LEA R52, P0, R2, UR8, 0x1 ;  /* 0x0000000802347c11 */ /* 0x002fe4000f8008ff */
[----:B------:R-:W-:-:S04]  /*0ae0*/  IADD3 R3, PT, PT, R3, R53, RZ ;  /* 0x0000003503037210 */ /* 0x000fc80007ffe0ff */
[----:B------:R-:W-:-:S05]  /*0af0*/  LEA.HI.X R53, R2, UR9, R3, 0x1, P0 ;  /* 0x0000000902357c11 */ /* 0x000fca00080f0c03 */
[----:B------:R0:W5:Y:S04]  /*0b00*/  @!P1 LDG.E.128 R48, desc[UR6][R52.64] ;  /* 0x0000000634309981 */ /* 0x000168000c1e1d00 */
[----:B------:R0:W5:Y:S04]  /*0b10*/  @!P2 LDG.E.128 R44, desc[UR6][R52.64+0x80] ;  /* 0x00008006342ca981 */ /* 0x000168000c1e1d00 */
[----:B------:R0:W5:Y:S02]  /*0b20*/  @!P3 LDG.E.128 R40, desc[UR6][R52.64+0x100] ;  /* 0x000100063428b981 */ /* 0x000164000c1e1d00 */
.L_x_696:
[----:B------:R-:W-:Y:S05]  /*0b30*/  BSYNC.RECONVERGENT B0 ;  /* 0x0000000000007941 */ /* 0x000fea0003800200 */
.L_x_695:
[C---:B-----5:R-:W-:Y:S01]  /*0b40*/  LOP3.LUT R2, R12.reuse, 0xffff0000, RZ, 0xc0, !PT ;  /* 0xffff00000c027812 */ /* 0x060fe200078ec0ff */
[----:B------:R-:W-:Y:S01]  /*0b50*/  IMAD.U32 R12, R12, 0x10000, RZ ;  /* 0x000100000c0c7824 */ /* 0x000fe200078e00ff */
[----:B------:R-:W-:Y:S01]  /*0b60*/  LOP3.LUT R3, R36, 0xffff0000, RZ, 0xc0, !PT ;  /* 0xffff000024037812 */ /* 0x000fe200078ec0ff */
[----:B------:R-:W-:Y:S01]  /*0b70*/  IMAD.U32 R55, R24, 0x10000, RZ ;  /* 0x0001000018377824 */ /* 0x000fe200078e00ff */
[----:B0-----:R-:W-:Y:S01]  /*0b80*/  LOP3.LUT R52, R48, 0xffff0000, RZ, 0xc0, !PT ;  /* 0xffff000030347812 */ /* 0x001fe200078ec0ff */
[----:B------:R-:W0:Y:S01]  /*0b90*/  LDCU.64 UR4, c[0x0][0x5e8] ;  /* 0x0000bd00ff0477ac */ /* 0x000e220008000a00 */
[----:B------:R-:W-:Y:S01]  /*0ba0*/  LOP3.LUT R57, R24, 0xffff0000, RZ, 0xc0, !PT ;  /* 0xffff000018397812 */ /* 0x000fe200078ec0ff */
[----:B------:R-:W-:Y:S01]  /*0bb0*/  FMUL.FTZ R53, R2, R3 ;  /* 0x0000000302357220 */ /* 0x000fe20000410000 */
[----:B------:R-:W-:Y:S01]  /*0bc0*/  IMAD.U32 R3, R36, 0x10000, RZ ;  /* 0x0001000024037824 */ /* 0x000fe200078e00ff */
[----:B------:R-:W-:Y:S01]  /*0bd0*/  SHF.L.U32 R48, R48, 0x10, RZ ;  /* 0x0000001030307819 */ /* 0x000fe200000006ff */
[----:B------:R-:W-:-:S02]  /*0be0*/  IMAD.U32 R24, R15, 0x10000, RZ ;  /* 0x000100000f187824 */ /* 0x000fc400078e00ff */
[----:B------:R-:W-:Y:S01]  /*0bf0*/  FMUL.FTZ R57, R52, R57 ;  /* 0x0000003934397220 */ /* 0x000fe20000410000 */
[----:B------:R-:W-:Y:S01]  /*0c00*/  FFMA.FTZ R36, R12, R3, R53 ;  /* 0x000000030c247223 */ /* 0x000fe20000010035 */
[----:B------:R-:W-:Y:S01]  /*0c10*/  SHF.L.U32 R12, R37, 0x10, RZ ;  /* 0x00000010250c7819 */ /* 0x000fe200000006ff */
[----:B------:R-:W-:Y:S02]  /*0c20*/  IMAD.U32 R3, R13, 0x10000, RZ ;  /* 0x000100000d037824 */ /* 0x000fe400078e00ff */
[----:B------:R-:W-:Y:S01]  /*0c30*/  FFMA.FTZ R48, R48, R55, R57 ;  /* 0x0000003730307223 */ /* 0x000fe20000010039 */
[----:B------:R-:W-:Y:S01]  /*0c40*/  SHF.L.U32 R52, R25, 0x10, RZ ;  /* 0x0000001019347819 */ /* 0x000fe200000006ff */
[----:B------:R-:W-:Y:S02]  /*0c50*/  IMAD.U32 R55, R49, 0x10000, RZ ;  /* 0x0001000031377824 */ /* 0x000fe400078e00ff */
[----:B------:R-:W-:Y:S01]  /*0c60*/  FFMA.FTZ R53, R3, R12, R36 ;  /* 0x0000000c03357223 */ /* 0x000fe20000010024 */
[----:B------:R-:W-:Y:S01]  /*0c70*/  LOP3.LUT R2, R13, 0xffff0000, RZ, 0xc0, !PT ;  /* 0xffff00000d027812 */ /* 0x000fe200078ec0ff */
[----:B------:R-:W-:Y:S01]  /*0c80*/  IMAD.U32 R13, R14, 0x10000, RZ ;  /* 0x000100000e0d7824 */ /* 0x000fe200078e00ff */
[----:B------:R-:W-:Y:S01]  /*0c90*/  LOP3.LUT R3, R37, 0xffff0000, RZ, 0xc0, !PT ;  /* 0xffff000025037812 */ /* 0x000fe200078ec0ff */
[----:B------:R-:W-:Y:S01]  /*0ca0*/  FFMA.FTZ R52, R55, R52, R48 ;  /* 0x0000003437347223 */ /* 0x000fe20000010030 */
[----:B------:R-:W-:Y:S01]  /*0cb0*/  LOP3.LUT R55, R49, 0xffff0000, RZ, 0xc0, !PT ;  /* 0xffff000031377812 */ /* 0x000fe200078ec0ff */
[C---:B------:R-:W-:Y:S01]  /*0cc0*/  IMAD.U32 R48, R38.reuse, 0x10000, RZ ;  /* 0x0001000026307824 */ /* 0x040fe200078e00ff */
[----:B------:R-:W-:Y:S01]  /*0cd0*/  LOP3.LUT R49, R38, 0xffff0000, RZ, 0xc0, !PT ;  /* 0xffff000026317812 */ /* 0x000fe200078ec0ff */
[----:B------:R-:W-:Y:S01]  /*0ce0*/  FFMA.FTZ R38, R2, R3, R53 ;  /* 0x0000000302267223 */ /* 0x000fe20000010035 */
[----:B------:R-:W-:Y:S01]  /*0cf0*/  LOP3.LUT R14, R14, 0xffff0000, RZ, 0xc0, !PT ;  /* 0xffff00000e0e7812 */ /* 0x000fe200078ec0ff */
[----:B------:R-:W-:Y:S01]  /*0d00*/  IMAD.U32 R2, R9, 0x10000, RZ ;  /* 0x0001000009027824 */ /* 0x000fe200078e00ff */
[----:B------:R-:W-:Y:S01]  /*0d10*/  LOP3.LUT R25, R25, 0xffff0000, RZ, 0xc0, !PT ;  /* 0xffff000019197812 */ /* 0x000fe200078ec0ff */
[----:B------:R-:W-:Y:S01]  /*0d20*/  FFMA.FTZ R13, R13, R48, R38 ;  /* 0x000000300d0d7223 */ /* 0x000fe20000010026 */
[----:B------:R-:W-:Y:S01]  /*0d30*/  SHF.L.U32 R37, R39, 0x10, RZ ;  /* 0x0000001027257819 */ /* 0x000fe200000006ff */
[----:B------:R-:W-:Y:S01]  /*0d40*/  IMAD.U32 R12, R11, 0x10000, RZ ;  /* 0x000100000b0c7824 */ /* 0x000fe200078e00ff */
[----:B------:R-:W-:Y:S01]  /*0d50*/  LOP3.LUT R36, R39, 0xffff0000, RZ, 0xc0, !PT ;  /* 0xffff000027247812 */ /* 0x000fe200078ec0ff */
[----:B------:R-:W-:Y:S01]  /*0d60*/  FFMA.FTZ R52, R55, R25, R52 ;  /* 0x0000001937347223 */ /* 0x000fe20000010034 */
[----:B------:R-:W-:Y:S01]  /*0d70*/  SHF.L.U32 R53, R26, 0x10, RZ ;  /* 0x000000101a357819 */ /* 0x000fe200000006ff */
[----:B------:R-:W-:-:S02]  /*0d80*/  IMAD.U32 R39, R50, 0x10000, RZ ;  /* 0x0001000032277824 */ /* 0x000fc400078e00ff */
[----:B------:R-:W-:Y:S01]  /*0d90*/  FFMA.FTZ R13, R14, R49, R13 ;  /* 0x000000310e0d7223 */ /* 0x000fe2000001000d */
[----:B------:R-:W-:Y:S01]  /*0da0*/  LOP3.LUT R15, R15, 0xffff0000, RZ, 0xc0, !PT ;  /* 0xffff00000f0f7812 */ /* 0x000fe200078ec0ff */
[----:B------:R-:W-:Y:S01]  /*0db0*/  IMAD.U32 R49, R51, 0x10000, RZ ;  /* 0x0001000033317824 */ /* 0x000fe200078e00ff */
[----:B------:R-:W-:Y:S01]  /*0dc0*/  LOP3.LUT R50, R50, 0xffff0000, RZ, 0xc0, !PT ;  /* 0xffff000032327812 */ /* 0x000fe200078ec0ff */
[----:B------:R-:W-:Y:S01]  /*0dd0*/  FFMA.FTZ R39, R39, R53, R52 ;  /* 0x0000003527277223 */ /* 0x000fe20000010034 */
[----:B------:R-:W-:Y:S01]  /*0de0*/  LOP3.LUT R26, R26, 0xffff0000, RZ, 0xc0, !PT ;  /* 0xffff00001a1a7812 */ /* 0x000fe200078ec0ff */
[----:B------:R-:W-:Y:S01]  /*0df0*/  FFMA.FTZ R24, R24, R37, R13 ;  /* 0x0000002518187223 */ /* 0x000fe2000001000d */
[----:B------:R-:W-:Y:S01]  /*0e00*/  IMAD.U32 R14, R27, 0x10000, RZ ;  /* 0x000100001b0e7824 */ /* 0x000fe200078e00ff */
[----:B------:R-:W-:Y:S01]  /*0e10*/  LOP3.LUT R48, R51, 0xffff0000, RZ, 0xc0, !PT ;  /* 0xffff000033307812 */ /* 0x000fe200078ec0ff */
[----:B------:R-:W-:Y:S02]  /*0e20*/  IMAD.U32 R25, R8, 0x10000, RZ ;  /* 0x0001000008197824 */ /* 0x000fe400078e00ff */
[----:B------:R-:W-:Y:S01]  /*0e30*/  FFMA.FTZ R26, R50, R26, R39 ;  /* 0x0000001a321a7223 */ /* 0x000fe20000010027 */
[----:B------:R-:W-:Y:S01]  /*0e40*/  FFMA.FTZ R38, R15, R36, R24 ;  /* 0x000000240f267223 */ /* 0x000fe20000010018 */
[----:B------:R-:W-:Y:S01]  /*0e50*/  SHF.L.U32 R36, R32, 0x10, RZ ;  /* 0x0000001020247819 */ /* 0x000fe200000006ff */
[----:B------:R-:W-:Y:S01]  /*0e60*/  IMAD.U32 R13, R33, 0x10000, RZ ;  /* 0x00010000210d7824 */ /* 0x000fe200078e00ff */
[----:B------:R-:W-:Y:S01]  /*0e70*/  LOP3.LUT R39, R27, 0xffff0000, RZ, 0xc0, !PT ;  /* 0xffff00001b277812 */ /* 0x000fe200078ec0ff */
[----:B------:R-:W-:Y:S01]  /*0e80*/  FFMA.FTZ R49, R49, R14, R26 ;  /* 0x0000000e31317223 */ /* 0x000fe2000001001a */
[C---:B------:R-:W-:Y:S01]  /*0e90*/  SHF.L.U32 R15, R35.reuse, 0x10, RZ ;  /* 0x00000010230f7819 */ /* 0x040fe200000006ff */
[----:B------:R-:W-:Y:S01]  /*0ea0*/  IMAD.U32 R24, R34, 0x10000, RZ ;  /* 0x0001000022187824 */ /* 0x000fe200078e00ff */
[----:B------:R-:W-:Y:S01]  /*0eb0*/  LOP3.LUT R26, R35, 0xffff0000, RZ, 0xc0, !PT ;  /* 0xffff0000231a7812 */ /* 0x000fe200078ec0ff */
[----:B------:R-:W-:Y:S01]  /*0ec0*/  FFMA.FTZ R35, R25, R36, R38 ;  /* 0x0000002419237223 */ /* 0x000fe20000010026 */
[----:B------:R-:W-:Y:S01]  /*0ed0*/  SHF.L.U32 R36, R44, 0x10, RZ ;  /* 0x000000102c247819 */ /* 0x000fe200000006ff */
[----:B------:R-:W-:Y:S01]  /*0ee0*/  FFMA.FTZ R39, R48, R39, R49 ;  /* 0x0000002730277223 */ /* 0x000fe20000010031 */
[----:B------:R-:W-:Y:S01]  /*0ef0*/  LOP3.LUT R8, R8, 0xffff0000, RZ, 0xc0, !PT ;  /* 0xffff000008087812 */ /* 0x000fe200078ec0ff */
[----:B------:R-:W-:Y:S01]  /*0f00*/  IMAD.U32 R38, R20, 0x10000, RZ ;  /* 0x0001000014267824 */ /* 0x000fe200078e00ff */
[----:B------:R-:W-:Y:S01]  /*0f10*/  LOP3.LUT R37, R32, 0xffff0000, RZ, 0xc0, !PT ;  /* 0xffff000020257812 */ /* 0x000fe200078ec0ff */
[----:B------:R-:W-:Y:S01]  /*0f20*/  IMAD.U32 R25, R4, 0x10000, RZ ;  /* 0x0001000004197824 */ /* 0x000fe200078e00ff */
[----:B------:R-:W-:Y:S01]  /*0f30*/  LOP3.LUT R51, R44, 0xffff0000, RZ, 0xc0, !PT ;  /* 0xffff00002c337812 */ /* 0x000fe200078ec0ff */
[----:B------:R-:W-:Y:S01]  /*0f40*/  FFMA.FTZ R38, R36, R38, R39 ;  /* 0x0000002624267223 */ /* 0x000fe20000010027 */
[----:B------:R-:W-:-:S02]  /*0f50*/  IMAD.U32 R36, R28, 0x10000, RZ ;  /* 0x000100001c247824 */ /* 0x000fc400078e00ff */
[----:B------:R-:W-:Y:S01]  /*0f60*/  FFMA.FTZ R49, R8, R37, R35 ;  /* 0x0000002508317223 */ /* 0x000fe20000010023 */
[----:B------:R-:W-:Y:S01]  /*0f70*/  LOP3.LUT R39, R28, 0xffff0000, RZ, 0xc0, !PT ;  /* 0xffff00001c277812 */ /* 0x000fe200078ec0ff */
[C---:B------:R-:W-:Y:S01]  /*0f80*/  IMAD.U32 R37, R29.reuse, 0x10000, RZ ;  /* 0x000100001d257824 */ /* 0x040fe200078e00ff */
[----:B------:R-:W-:Y:S01]  /*0f90*/  LOP3.LUT R28, R29, 0xffff0000, RZ, 0xc0, !PT ;  /* 0xffff00001d1c7812 */ /* 0x000fe200078ec0ff */
[----:B------:R-:W-:Y:S01]  /*0fa0*/  IMAD.U32 R35, R31, 0x10000, RZ ;  /* 0x000100001f237824 */ /* 0x000fe200078e00ff */
[----:B------:R-:W-:Y:S01]  /*0fb0*/  SHF.L.U32 R8, R30, 0x10, RZ ;  /* 0x000000101e087819 */ /* 0x000fe200000006ff */
[----:B------:R-:W-:Y:S01]  /*0fc0*/  FFMA.FTZ R2, R2, R13, R49 ;  /* 0x0000000d02027223 */ /* 0x000fe20000010031 */
[----:B------:R-:W-:Y:S01]  /*0fd0*/  LOP3.LUT R29, R30, 0xffff0000, RZ, 0xc0, !PT ;  /* 0xffff00001e1d7812 */ /* 0x000fe200078ec0ff */
[----:B------:R-:W1:Y:S01]  /*0fe0*/  LDCU UR8, c[0x0][0x4f4] ;  /* 0x00009e80ff0877ac */ /* 0x000e620008000800 */
[----:B------:R-:W-:Y:S02]  /*0ff0*/  LOP3.LUT R30, R20, 0xffff0000, RZ, 0xc0, !PT ;  /* 0xffff0000141e7812 */ /* 0x000fe400078ec0ff */
[----:B------:R-:W-:-:S02]  /*1000*/  LOP3.LUT R9, R9, 0xffff0000, RZ, 0xc0, !PT ;  /* 0xffff000009097812 */ /* 0x000fc400078ec0ff */
[----:B------:R-:W-:Y:S01]  /*1010*/  LOP3.LUT R14, R33, 0xffff0000, RZ, 0xc0, !PT ;  /* 0xffff0000210e7812 */ /* 0x000fe200078ec0ff */
[----:B------:R-:W-:Y:S01]  /*1020*/  FFMA.FTZ R30, R51, R30, R38 ;  /* 0x0000001e331e7223 */ /* 0x000fe20000010026 */
[----:B------:R-:W-:Y:S01]  /*1030*/  LOP3.LUT R20, R31, 0xffff0000, RZ, 0xc0, !PT ;  /* 0xffff00001f147812 */ /* 0x000fe200078ec0ff */
[----:B------:R-:W-:Y:S01]  /*1040*/  IMAD.U32 R31, R45, 0x10000, RZ ;  /* 0x000100002d1f7824 */ /* 0x000fe200078e00ff */
[----:B------:R-:W-:Y:S01]  /*1050*/  SHF.L.U32 R44, R21, 0x10, RZ ;  /* 0x00000010152c7819 */ /* 0x000fe200000006ff */
[----:B------:R-:W-:Y:S01]  /*1060*/  FFMA.FTZ R2, R9, R14, R2 ;  /* 0x0000000e09027223 */ /* 0x000fe20000010002 */
[----:B------:R-:W-:Y:S01]  /*1070*/  SHF.L.U32 R3, R10, 0x10, RZ ;  /* 0x000000100a037819 */ /* 0x000fe200000006ff */
[----:B------:R-:W-:Y:S01]  /*1080*/  IMAD.U32 R14, R46, 0x10000, RZ ;  /* 0x000100002e0e7824 */ /* 0x000fe200078e00ff */
[----:B------:R-:W-:Y:S01]  /*1090*/  LOP3.LUT R45, R45, 0xffff0000, RZ, 0xc0, !PT ;  /* 0xffff00002d2d7812 */ /* 0x000fe200078ec0ff */
[----:B------:R-:W-:Y:S01]  /*10a0*/  FFMA.FTZ R30, R31, R44, R30 ;  /* 0x0000002c1f1e7223 */ /* 0x000fe2000001001e */
[----:B------:R-:W-:Y:S01]  /*10b0*/  LOP3.LUT R21, R21, 0xffff0000, RZ, 0xc0, !PT ;  /* 0xffff000015157812 */ /* 0x000fe200078ec0ff */
[----:B------:R-:W-:Y:S01]  /*10c0*/  IMAD.U32 R9, R22, 0x10000, RZ ;  /* 0x0001000016097824 */ /* 0x000fe200078e00ff */
[----:B------:R-:W-:Y:S01]  /*10d0*/  LOP3.LUT R10, R10, 0xffff0000, RZ, 0xc0, !PT ;  /* 0xffff00000a0a7812 */ /* 0x000fe200078ec0ff */
[----:B------:R-:W-:Y:S01]  /*10e0*/  FFMA.FTZ R3, R3, R24, R2 ;  /* 0x0000001803037223 */ /* 0x000fe20000010002 */
[----:B------:R-:W-:Y:S01]  /*10f0*/  LOP3.LUT R27, R34, 0xffff0000, RZ, 0xc0, !PT ;  /* 0xffff0000221b7812 */ /* 0x000fe200078ec0ff */
[----:B------:R-:W-:Y:S01]  /*1100*/  FFMA.FTZ R21, R45, R21, R30 ;  /* 0x000000152d157223 */ /* 0x000fe2000001001e */
[----:B------:R-:W-:-:S02]  /*1110*/  LOP3.LUT R46, R46, 0xffff0000, RZ, 0xc0, !PT ;  /* 0xffff00002e2e7812 */ /* 0x000fc400078ec0ff */
[----:B------:R-:W-:Y:S01]  /*1120*/  LOP3.LUT R22, R22, 0xffff0000, RZ, 0xc0, !PT ;  /* 0xffff000016167812 */ /* 0x000fe200078ec0ff */
[----:B------:R-:W-:Y:S01]  /*1130*/  FFMA.FTZ R9, R14, R9, R21 ;  /* 0x000000090e097223 */ /* 0x000fe20000010015 */
[----:B------:R-:W-:Y:S01]  /*1140*/  FFMA.FTZ R3, R10, R27, R3 ;  /* 0x0000001b0a037223 */ /* 0x000fe20000010003 */
[----:B------:R-:W-:Y:S01]  /*1150*/  LOP3.LUT R11, R11, 0xffff0000, RZ, 0xc0, !PT ;  /* 0xffff00000b0b7812 */ /* 0x000fe200078ec0ff */
[----:B------:R-:W-:Y:S01]  /*1160*/  IMAD.U32 R10, R23, 0x10000, RZ ;  /* 0x00010000170a7824 */ /* 0x000fe200078e00ff */
[C---:B------:R-:W-:Y:S01]  /*1170*/  SHF.L.U32 R2, R47.reuse, 0x10, RZ ;  /* 0x000000102f027819 */ /* 0x040fe200000006ff */
[----:B------:R-:W-:Y:S01]  /*1180*/  FFMA.FTZ R9, R46, R22, R9 ;  /* 0x000000162e097223 */ /* 0x000fe20000010009 */
[----:B------:R-:W-:Y:S01]  /*1190*/  FFMA.FTZ R12, R12, R15, R3 ;  /* 0x0000000f0c0c7223 */ /* 0x000fe20000010003 */
[----:B------:R-:W-:Y:S01]  /*11a0*/  LOP3.LUT R47, R47, 0xffff0000, RZ, 0xc0, !PT ;  /* 0xffff00002f2f7812 */ /* 0x000fe200078ec0ff */
[----:B------:R-:W-:Y:S01]  /*11b0*/  IMAD.U32 R3, R40, 0x10000, RZ ;  /* 0x0001000028037824 */ /* 0x000fe200078e00ff */
[----:B------:R-:W-:Y:S01]  /*11c0*/  LOP3.LUT R23, R23, 0xffff0000, RZ, 0xc0, !PT ;  /* 0xffff000017177812 */ /* 0x000fe200078ec0ff */
[----:B------:R-:W-:Y:S01]  /*11d0*/  FFMA.FTZ R2, R2, R10, R9 ;  /* 0x0000000a02027223 */ /* 0x000fe20000010009 */
[----:B------:R-:W-:Y:S01]  /*11e0*/  FFMA.FTZ R12, R11, R26, R12 ;  /* 0x0000001a0b0c7223 */ /* 0x000fe2000001000c */
[----:B------:R-:W-:Y:S01]  /*11f0*/  LOP3.LUT R32, R4, 0xffff0000, RZ, 0xc0, !PT ;  /* 0xffff000004207812 */ /* 0x000fe200078ec0ff */
[----:B------:R-:W-:Y:S01]  /*1200*/  IMAD.U32 R4, R5, 0x10000, RZ ;  /* 0x0001000005047824 */ /* 0x000fe200078e00ff */
[----:B------:R-:W-:Y:S01]  /*1210*/  SHF.L.U32 R9, R16, 0x10, RZ ;  /* 0x0000001010097819 */ /* 0x000fe200000006ff */
[----:B------:R-:W-:Y:S01]  /*1220*/  FFMA.FTZ R2, R47, R23, R2 ;  /* 0x000000172f027223 */ /* 0x000fe20000010002 */
[----:B------:R-:W-:Y:S01]  /*1230*/  FFMA.FTZ R25, R25, R36, R12 ;  /* 0x0000002419197223 */ /* 0x000fe2000001000c */
[----:B------:R-:W-:Y:S01]  /*1240*/  LOP3.LUT R11, R40, 0xffff0000, RZ, 0xc0, !PT ;  /* 0xffff0000280b7812 */ /* 0x000fe200078ec0ff */
[----:B------:R-:W2:Y:S01]  /*1250*/  S2R R10, SR_TID.X ;  /* 0x00000000000a7919 */ /* 0x000ea20000002100 */
[----:B------:R-:W-:Y:S01]  /*1260*/  LOP3.LUT R16, R16, 0xffff0000, RZ, 0xc0, !PT ;  /* 0xffff000010107812 */ /* 0x000fe200078ec0ff */
[----:B------:R-:W-:Y:S01]  /*1270*/  FFMA.FTZ R2, R3, R9, R2 ;  /* 0x0000000903027223 */ /* 0x000fe20000010002 */
[----:B------:R-:W-:Y:S01]  /*1280*/  FFMA.FTZ R25, R32, R39, R25 ;  /* 0x0000002720197223 */ /* 0x000fe20000010019 */
[----:B------:R-:W-:Y:S01]  /*1290*/  LOP3.LUT R33, R5, 0xffff0000, RZ, 0xc0, !PT ;  /* 0xffff000005217812 */ /* 0x000fe200078ec0ff */
[----:B------:R-:W-:-:S02]  /*12a0*/  IMAD.U32 R3, R41, 0x10000, RZ ;  /* 0x0001000029037824 */ /* 0x000fc400078e00ff */
[----:B------:R-:W-:Y:S01]  /*12b0*/  FFMA.FTZ R2, R11, R16, R2 ;  /* 0x000000100b027223 */ /* 0x000fe20000010002 */
[----:B------:R-:W-:Y:S02]  /*12c0*/  IMAD.U32 R9, R17, 0x10000, RZ ;  /* 0x0001000011097824 */ /* 0x000fe400078e00ff */
[----:B------:R-:W-:Y:S01]  /*12d0*/  FFMA.FTZ R4, R4, R37, R25 ;  /* 0x0000002504047223 */ /* 0x000fe20000010019 */
[----:B------:R-:W-:Y:S01]  /*12e0*/  LOP3.LUT R41, R41, 0xffff0000, RZ, 0xc0, !PT ;  /* 0xffff000029297812 */ /* 0x000fe200078ec0ff */
[C---:B------:R-:W-:Y:S01]  /*12f0*/  IMAD.U32 R5, R6.reuse, 0x10000, RZ ;  /* 0x0001000006057824 */ /* 0x040fe200078e00ff */
        /* <DEDUP_REMOVED lines=8> */
[----:B------:R-:W-:-:S02]  /*1380*/  SHF.L.U32 R6, R7, 0x10, RZ ;  /* 0x0000001007067819 */ /* 0x000fc400000006ff */
[----:B------:R-:W-:Y:S01]  /*1390*/  LOP3.LUT R11, R42, 0xffff0000, RZ, 0xc0, !PT ;  /* 0xffff00002a0b7812 */ /* 0x000fe200078ec0ff */
[----:B------:R-:W-:Y:S01]  /*13a0*/  FFMA.FTZ R2, R3, R9, R2 ;  /* 0x0000000903027223 */ /* 0x000fe20000010002 */
[----:B------:R-:W-:Y:S01]  /*13b0*/  LOP3.LUT R18, R18, 0xffff0000, RZ, 0xc0, !PT ;  /* 0xffff000012127812 */ /* 0x000fe200078ec0ff */
[----:B------:R-:W-:Y:S01]  /*13c0*/  FFMA.FTZ R5, R34, R29, R5 ;  /* 0x0000001d22057223 */ /* 0x000fe20000010005 */
[----:B------:R-:W-:Y:S01]  /*13d0*/  LOP3.LUT R7, R7, 0xffff0000, RZ, 0xc0, !PT ;  /* 0xffff000007077812 */ /* 0x000fe200078ec0ff */
[----:B------:R-:W-:Y:S01]  /*13e0*/  IMAD.U32 R3, R43, 0x10000, RZ ;  /* 0x000100002b037824 */ /* 0x000fe200078e00ff */
[----:B------:R-:W-:Y:S01]  /*13f0*/  SHF.L.U32 R4, R19, 0x10, RZ ;  /* 0x0000001013047819 */ /* 0x000fe200000006ff */
[----:B------:R-:W-:Y:S01]  /*1400*/  FFMA.FTZ R2, R11, R18, R2 ;  /* 0x000000120b027223 */ /* 0x000fe20000010002 */
[----:B------:R-:W-:Y:S01]  /*1410*/  FFMA.FTZ R6, R6, R35, R5 ;  /* 0x0000002306067223 */ /* 0x000fe20000010005 */
[----:B------:R-:W-:Y:S02]  /*1420*/  LOP3.LUT R43, R43, 0xffff0000, RZ, 0xc0, !PT ;  /* 0xffff00002b2b7812 */ /* 0x000fe400078ec0ff */
[----:B------:R-:W-:Y:S01]  /*1430*/  LOP3.LUT R19, R19, 0xffff0000, RZ, 0xc0, !PT ;  /* 0xffff000013137812 */ /* 0x000fe200078ec0ff */
[----:B------:R-:W-:Y:S01]  /*1440*/  FFMA.FTZ R2, R3, R4, R2 ;  /* 0x0000000403027223 */ /* 0x000fe20000010002 */
[----:B------:R-:W-:Y:S01]  /*1450*/  FFMA.FTZ R6, R7, R20, R6 ;  /* 0x0000001407067223 */ /* 0x000fe20000010006 */
[----:B--2---:R-:W-:-:S02]  /*1460*/  SHF.R.U32.HI R11, RZ, 0x3, R10 ;  /* 0x00000003ff0b7819 */ /* 0x004fc4000001160a */
[----:B------:R-:W-:Y:S01]  /*1470*/  FFMA.FTZ R19, R43, R19, R2 ;  /* 0x000000132b137223 */ /* 0x000fe20000010002 */
[----:B------:R-:W-:Y:S01]  /*1480*/  LOP3.LUT P0, RZ, R0, 0x7, RZ, 0xc0, !PT ;  /* 0x0000000700ff7812 */ /* 0x000fe2000780c0ff */
[----:B------:R-:W2:Y:S01]  /*1490*/  SHFL.BFLY PT, R3, R6, 0x4, 0x1f ;  /* 0x0c801f0006037f89 */ /* 0x000ea200000e0000 */
[----:B------:R-:W-:Y:S02]  /*14a0*/  IADD3 R0, P1, PT, R58, R11, RZ ;  /* 0x0000000b3a007210 */ /* 0x000fe40007f3e0ff */
[----:B------:R-:W-:Y:S01]  /*14b0*/  LOP3.LUT R10, R10, 0x7, RZ, 0xc0, !PT ;  /* 0x000000070a0a7812 */ /* 0x000fe200078ec0ff */
[----:B------:R-:W3:Y:S01]  /*14c0*/  SHFL.BFLY PT, R2, R19, 0x4, 0x1f ;  /* 0x0c801f0013027f89 */ /* 0x000ee200000e0000 */
[----:B--2---:R-:W-:Y:S01]  /*14d0*/  FADD.FTZ R3, R6, R3 ;  /* 0x0000000306037221 */ /* 0x004fe20000010000 */
[----:B---3--:R-:W-:-:S04]  /*14e0*/  FADD.FTZ R7, R19, R2 ;  /* 0x0000000213077221 */ /* 0x008fc80000010000 */
[----:B------:R-:W2:Y:S04]  /*14f0*/  SHFL.BFLY PT, R2, R3, 0x2, 0x1f ;  /* 0x0c401f0003027f89 */ /* 0x000ea800000e0000 */
[----:B------:R-:W3:Y:S01]  /*1500*/  SHFL.BFLY PT, R8, R7, 0x2, 0x1f ;  /* 0x0c401f0007087f89 */ /* 0x000ee200000e0000 */
[----:B--2---:R-:W-:Y:S01]  /*1510*/  FADD.FTZ R4, R3, R2 ;  /* 0x0000000203047221 */ /* 0x004fe20000010000 */
[----:B------:R-:W-:Y:S02]  /*1520*/  LEA.HI.X.SX32 R3, R58, RZ, 0x1, P1 ;  /* 0x000000ff3a037211 */ /* 0x000fe400008f0eff */
[----:B------:R-:W-:Y:S01]  /*1530*/  ISETP.NE.AND P1, PT, R10, RZ, PT ;  /* 0x000000ff0a00720c */ /* 0x000fe20003f25270 */
[----:B---3--:R-:W-:Y:S01]  /*1540*/  FADD.FTZ R8, R7, R8 ;  /* 0x0000000807087221 */ /* 0x008fe20000010000 */
[----:B------:R-:W2:Y:S01]  /*1550*/  SHFL.BFLY PT, R5, R4, 0x1, 0x1f ;  /* 0x0c201f0004057f89 */ /* 0x000ea200000e0000 */
[----:B0-----:R-:W-:-:S03]  /*1560*/  LEA R2, P2, R0, UR4, 0x2 ;  /* 0x0000000400027c11 */ /* 0x001fc6000f8410ff */
[----:B------:R-:W0:Y:S01]  /*1570*/  SHFL.BFLY PT, R9, R8, 0x1, 0x1f ;  /* 0x0c201f0008097f89 */ /* 0x000e2200000e0000 */
[----:B------:R-:W-:Y:S01]  /*1580*/  LEA.HI.X R3, R0, UR5, R3, 0x2, P2 ;  /* 0x0000000500037c11 */ /* 0x000fe200090f1403 */
[----:B--2---:R-:W-:-:S04]  /*1590*/  FADD.FTZ R5, R4, R5 ;  /* 0x0000000504057221 */ /* 0x004fc80000010000 */
[----:B-1----:R-:W-:Y:S01]  /*15a0*/  @!P0 FMUL.FTZ R5, R5, UR8 ;  /* 0x0000000805058c20 */ /* 0x002fe20008410000 */
[----:B0-----:R-:W-:-:S04]  /*15b0*/  FADD.FTZ R9, R8, R9 ;  /* 0x0000000908097221 */ /* 0x001fc80000010000 */
[----:B------:R-:W-:Y:S01]  /*15c0*/  FMUL.FTZ R9, R9, UR8 ;  /* 0x0000000809097c20 */ /* 0x000fe20008410000 */
[----:B------:R0:W-:Y:S01]  /*15d0*/  @!P0 STG.E desc[UR6][R2.64], R5 ;  /* 0x0000000502008986 */ /* 0x0001e2000c101906 */
[----:B------:R-:W-:Y:S05]  /*15e0*/  @P1 EXIT ;  /* 0x000000000000194d */ /* 0x000fea0003800000 */
[----:B------:R-:W-:Y:S01]  /*15f0*/  STG.E desc[UR6][R2.64+0x80], R9 ;  /* 0x0000800902007986 */ /* 0x000fe2000c101906 */
[----:B------:R-:W-:Y:S05]  /*1600*/  EXIT ;  /* 0x000000000000794d */ /* 0x000fea0003800000 */
.L_x_697:
        /* <DEDUP_REMOVED lines=15> */
.L_x_1093:


//--------------------- .text._ZN5flash25flash_bwd_dot_do_o_kernelILb1E23Flash_bwd_kernel_traitsILi192ELi64ELi64ELi8ELi4ELi2ELi2ELb1ELb1EN7cutlass10bfloat16_tE19Flash_kernel_traitsILi192ELi64ELi64ELi8ES3_EEEEvNS_16Flash_bwd_paramsE --------------------------
	.section	.text._ZN5flash25flash_bwd_dot_do_o_kernelILb1E23Flash_bwd_kernel_traitsILi192ELi64ELi64ELi8ELi4ELi2ELi2ELb1ELb1EN7cutlass10bfloat16_tE19Flash_kernel_traitsILi192ELi64ELi64ELi8ES3_EEEEvNS_16Flash_bwd_paramsE,"ax",@progbits
	.align	128
        .global         _ZN5flash25flash_bwd_dot_do_o_kernelILb1E23Flash_bwd_kernel_traitsILi192ELi64ELi64ELi8ELi4ELi2ELi2ELb1ELb1EN7cutlass10bfloat16_tE19Flash_kernel_traitsILi192ELi64ELi64ELi8ES3_EEEEvNS_16Flash_bwd_paramsE
        .type           _ZN5flash25flash_bwd_dot_do_o_kernelILb1E23Flash_bwd_kernel_traitsILi192ELi64ELi64ELi8ELi4ELi2ELi2ELb1ELb1EN7cutlass10bfloat16_tE19Flash_kernel_traitsILi192ELi64ELi64ELi8ES3_EEEEvNS_16Flash_bwd_paramsE,@function
        .size           _ZN5flash25flash_bwd_dot_do_o_kernelILb1E23Flash_bwd_kernel_traitsILi192ELi64ELi64ELi8ELi4ELi2ELi2ELb1ELb1EN7cutlass10bfloat16_tE19Flash_kernel_traitsILi192ELi64ELi64ELi8ES3_EEEEvNS_16Flash_bwd_paramsE,(.L_x_1094 - _ZN5flash25flash_bwd_dot_do_o_kernelILb1E23Flash_bwd_kernel_traitsILi192ELi64ELi64ELi8ELi4ELi2ELi2ELb1ELb1EN7cutlass10bfloat16_tE19Flash_kernel_traitsILi192ELi64ELi64ELi8ES3_EEEEvNS_16Flash_bwd_paramsE)
        .other          _ZN5flash25flash_bwd_dot_do_o_kernelILb1E23Flash_bwd_kernel_traitsILi192ELi64ELi64ELi8ELi4ELi2ELi2ELb1ELb1EN7cutlass10bfloat16_tE19Flash_kernel_traitsILi192ELi64ELi64ELi8ES3_EEEEvNS_16Flash_bwd_paramsE,@"STO_CUDA_ENTRY STV_DEFAULT"
_ZN5flash25flash_bwd_dot_do_o_kernelILb1E23Flash_bwd_kernel_traitsILi192ELi64ELi64ELi8ELi4ELi2ELi2ELb1ELb1EN7cutlass10bfloat16_tE19Flash_kernel_traitsILi192ELi64ELi64ELi8ES3_EEEEvNS_16Flash_bwd_paramsE:
.text._ZN5flash25flash_bwd_dot_do_o_kernelILb1E23Flash_bwd_kernel_traitsILi192ELi64ELi64ELi8ELi4ELi2ELi2ELb1ELb1EN7cutlass10bfloat16_tE19Flash_kernel_traitsILi192ELi64ELi64ELi8ES3_EEEEvNS_16Flash_bwd_paramsE:
[----:B------:R-:W-:Y:S08]  /*0000*/  LDC R1, c[0x0][0x37c] ;  /* 0x0000df00ff017b82 */ /* 0x000ff00000000800 */
[----:B------:R-:W0:Y:S01]  /*0010*/  LDC.64 R2, c[0x0][0x460] ;  /* 0x00011800ff027b82 */ /* 0x000e220000000a00 */
[----:B------:R-:W1:Y:S01]  /*0020*/  LDCU.64 UR4, c[0x0][0x358] ;  /* 0x00006b00ff0477ac */ /* 0x000e620008000a00 */
[----:B0-----:R-:W-:-:S02]  /*0030*/  ISETP.NE.U32.AND P1, PT, R2, RZ, PT ;  /* 0x000000ff0200720c */ /* 0x001fc40003f25070 */
[----:B------:R-:W-:Y:S01]  /*0040*/  ISETP.NE.U32.AND P0, PT, R2, RZ, PT ;  /* 0x000000ff0200720c */ /* 0x000fe20003f05070 */
[----:B------:R-:W-:Y:S01]  /*0050*/  IMAD.MOV.U32 R2, RZ, RZ, -0x1 ;  /* 0xffffffffff027424 */ /* 0x000fe200078e00ff */
[C---:B------:R-:W-:Y:S02]  /*0060*/  ISETP.NE.AND.EX P1, PT, R3.reuse, RZ, PT, P1 ;  /* 0x000000ff0300720c */ /* 0x040fe40003f25310 */
[----:B------:R-:W-:Y:S02]  /*0070*/  ISETP.NE.AND.EX P0, PT, R3, RZ, PT, P0 ;  /* 0x000000ff0300720c */ /* 0x000fe40003f05300 */
[----:B------:R-:W0:Y:S09]  /*0080*/  S2R R3, SR_CTAID.Y ;  /* 0x0000000000037919 */ /* 0x000e320000002600 */
[----:B------:R-:W0:Y:S08]  /*0090*/  @P1 LDC.64 R6, c[0x0][0x460] ;  /* 0x00011800ff061b82 */ /* 0x000e300000000a00 */
[----:B------:R-:W2:Y:S01]  /*00a0*/  @P0 LDC.64 R4, c[0x0][0x460] ;  /* 0x00011800ff040b82 */ /* 0x000ea20000000a00 */
[----:B0-----:R-:W-:-:S06]  /*00b0*/  @P1 IMAD.WIDE.U32 R8, R3, 0x4, R6 ;  /* 0x0000000403081825 */ /* 0x001fcc00078e0006 */
[----:B-1----:R-:W3:Y:S01]  /*00c0*/  @P1 LDG.E R9, desc[UR4][R8.64+0x4] ;  /* 0x0000040408091981 */ /* 0x002ee2000c1e1900 */
[----:B--2---:R-:W-:-:S05]  /*00d0*/  @P0 IMAD.WIDE.U32 R4, R3, 0x4, R4 ;  /* 0x0000000403040825 */ /* 0x004fca00078e0004 */
[----:B------:R-:W3:Y:S01]  /*00e0*/  @P0 LDG.E R2, desc[UR4][R4.64] ;  /* 0x0000000404020981 */ /* 0x000ee2000c1e1900 */
[----:B------:R-:W0:Y:S01]  /*00f0*/  S2R R0, SR_CTAID.X ;  /* 0x0000000000007919 */ /* 0x000e220000002500 */
[----:B------:R-:W1:Y:S01]  /*0100*/  @!P1 LDC R6, c[0x0][0x434] ;  /* 0x00010d00ff069b82 */ /* 0x000e620000000800 */
[----:B0-----:R-:W-:Y:S01]  /*0110*/  IMAD.SHL.U32 R29, R0, 0x40, RZ ;  /* 0x00000040001d7824 */ /* 0x001fe200078e00ff */
[----:B---3--:R-:W-:-:S04]  /*0120*/  @P1 IADD3 R6, PT, PT, R9, -R2, RZ ;  /* 0x8000000209061210 */ /* 0x008fc80007ffe0ff */
[----:B-1----:R-:W-:-:S13]  /*0130*/  ISETP.GT.AND P1, PT, R6, R29, PT ;  /* 0x0000001d0600720c */ /* 0x002fda0003f24270 */
[----:B------:R-:W-:Y:S05]  /*0140*/  @!P1 EXIT ;  /* 0x000000000000994d */ /* 0x000fea0003800000 */
[----:B------:R-:W-:Y:S01]  /*0150*/  ISETP.NE.AND P1, PT, R2, -0x1, PT ;  /* 0xffffffff0200780c */ /* 0x000fe20003f25270 */
[----:B------:R-:W0:Y:S01]  /*0160*/  LDC R54, c[0x0][0x3e0] ;  /* 0x0000f800ff367b82 */ /* 0x000e220000000800 */
[----:B------:R-:W0:Y:S01]  /*0170*/  LDCU UR7, c[0x0][0x44c] ;  /* 0x00008980ff0777ac */ /* 0x000e220008000800 */
[----:B------:R-:W1:Y:S10]  /*0180*/  S2R R61, SR_CTAID.Z ;  /* 0x00000000003d7919 */ /* 0x000e740000002700 */
[----:B------:R-:W2:Y:S08]  /*0190*/  @!P1 LDC.64 R12, c[0x0][0x400] ;  /* 0x00010000ff0c9b82 */ /* 0x000eb00000000a00 */
[----:B------:R-:W3:Y:S08]  /*01a0*/  @P1 LDC.64 R16, c[0x0][0x408] ;  /* 0x00010200ff101b82 */ /* 0x000ef00000000a00 */
[----:B------:R-:W4:Y:S08]  /*01b0*/  @!P1 LDC.64 R4, c[0x0][0x588] ;  /* 0x00016200ff049b82 */ /* 0x000f300000000a00 */
[----:B------:R-:W5:Y:S01]  /*01c0*/  @P1 LDC.64 R14, c[0x0][0x590] ;  /* 0x00016400ff0e1b82 */ /* 0x000f620000000a00 */
[----:B--2---:R-:W-:-:S04]  /*01d0*/  @!P1 IMAD.WIDE.U32 R30, R3, R12, RZ ;  /* 0x0000000c031e9225 */ /* 0x004fc800078e00ff */
[----:B------:R-:W-:Y:S02]  /*01e0*/  @!P1 IMAD R28, R3, R13, R31 ;  /* 0x0000000d031c9224 */ /* 0x000fe400078e021f */
[----:B---3--:R-:W-:-:S04]  /*01f0*/  @P1 IMAD.WIDE.U32 R12, R2, R16, RZ ;  /* 0x00000010020c1225 */ /* 0x008fc800078e00ff */
[----:B------:R-:W-:Y:S02]  /*0200*/  @P1 IMAD R28, R2, R17, R13 ;  /* 0x00000011021c1224 */ /* 0x000fe400078e020d */
[----:B------:R-:W-:Y:S02]  /*0210*/  @P1 IMAD.MOV.U32 R30, RZ, RZ, R12 ;  /* 0x000000ffff1e1224 */ /* 0x000fe400078e000c */
[----:B----4-:R-:W-:-:S04]  /*0220*/  @!P1 IMAD.WIDE.U32 R8, R3, R4, RZ ;  /* 0x0000000403089225 */ /* 0x010fc800078e00ff */
[----:B0-----:R-:W-:-:S04]  /*0230*/  IMAD.WIDE R12, R54, UR7, RZ ;  /* 0x00000007360c7c25 */ /* 0x001fc8000f8e02ff */
[----:B-----5:R-:W-:-:S04]  /*0240*/  @P1 IMAD.WIDE.U32 R10, R2, R14, RZ ;  /* 0x0000000e020a1225 */ /* 0x020fc800078e00ff */
[----:B------:R-:W-:Y:S02]  /*0250*/  @!P1 IMAD R4, R3, R5, R9 ;  /* 0x0000000503049224 */ /* 0x000fe400078e0209 */
[----:B------:R-:W-:Y:S02]  /*0260*/  @P1 IMAD R4, R2, R15, R11 ;  /* 0x0000000f02041224 */ /* 0x000fe400078e020b */
[----:B------:R-:W-:Y:S01]  /*0270*/  @P1 IMAD.MOV.U32 R8, RZ, RZ, R10 ;  /* 0x000000ffff081224 */ /* 0x000fe200078e000a */
[----:B-1----:R-:W-:Y:S06]  /*0280*/  @P1 BRA `(.L_x_698) ;  /* 0x0000000000441947 */ /* 0x002fec0003800000 */
[----:B------:R-:W0:Y:S01]  /*0290*/  LDCU UR8, c[0x0][0x444] ;  /* 0x00008880ff0877ac */ /* 0x000e220008000800 */
[----:B------:R-:W-:Y:S01]  /*02a0*/  SHF.R.S32.HI R5, RZ, 0x1f, R54 ;  /* 0x0000001fff057819 */ /* 0x000fe20000011436 */
[----:B0-----:R-:W-:Y:S02]  /*02b0*/  USHF.R.S32.HI UR6, URZ, 0x1f, UR8 ;  /* 0x0000001fff067899 */ /* 0x001fe40008011408 */
[----:B------:R-:W-:-:S04]  /*02c0*/  IMAD.WIDE.U32 R10, R3, UR8, RZ ;  /* 0x00000008030a7c25 */ /* 0x000fc8000f8e00ff */
[----:B------:R-:W-:Y:S01]  /*02d0*/  IMAD R7, R3, UR6, RZ ;  /* 0x0000000603077c24 */ /* 0x000fe2000f8e02ff */
[----:B------:R-:W-:Y:S01]  /*02e0*/  USHF.R.S32.HI UR6, URZ, 0x1f, UR7 ;  /* 0x0000001fff067899 */ /* 0x000fe20008011407 */
[----:B------:R-:W-:-:S03]  /*02f0*/  IMAD.WIDE.U32 R14, R10, R54, RZ ;  /* 0x000000360a0e7225 */ /* 0x000fc600078e00ff */
[----:B------:R-:W-:-:S05]  /*0300*/  IADD3 R7, PT, PT, R11, R7, RZ ;  /* 0x000000070b077210 */ /* 0x000fca0007ffe0ff */
[----:B------:R-:W-:-:S04]  /*0310*/  IMAD R7, R7, R54, RZ ;  /* 0x0000003607077224 */ /* 0x000fc800078e02ff */
[----:B------:R-:W-:Y:S02]  /*0320*/  IMAD R5, R5, R10, R7 ;  /* 0x0000000a05057224 */ /* 0x000fe400078e0207 */
[----:B------:R-:W-:-:S04]  /*0330*/  IMAD.WIDE.U32 R10, R14, UR7, RZ ;  /* 0x000000070e0a7c25 */ /* 0x000fc8000f8e00ff */
[----:B------:R-:W-:Y:S02]  /*0340*/  IMAD.IADD R5, R15, 0x1, R5 ;  /* 0x000000010f057824 */ /* 0x000fe400078e0205 */
[----:B------:R-:W-:Y:S02]  /*0350*/  IMAD.MOV.U32 R15, RZ, RZ, R10 ;  /* 0x000000ffff0f7224 */ /* 0x000fe400078e000a */
[----:B------:R-:W-:-:S04]  /*0360*/  IMAD R5, R5, UR7, RZ ;  /* 0x0000000705057c24 */ /* 0x000fc8000f8e02ff */
[----:B------:R-:W-:-:S05]  /*0370*/  IMAD R5, R14, UR6, R5 ;  /* 0x000000060e057c24 */ /* 0x000fca000f8e0205 */
[----:B------:R-:W-:Y:S01]  /*0380*/  IADD3 R16, PT, PT, R11, R5, RZ ;  /* 0x000000050b107210 */ /* 0x000fe20007ffe0ff */
[----:B------:R-:W-:Y:S06]  /*0390*/  BRA `(.L_x_699) ;  /* 0x0000000000107947 */ /* 0x000fec0003800000 */
.L_x_698:
[-C--:B------:R-:W-:Y:S02]  /*03a0*/  IMAD R5, R13, R2.reuse, RZ ;  /* 0x000000020d057224 */ /* 0x080fe400078e02ff */
[----:B------:R-:W-:-:S04]  /*03b0*/  IMAD.WIDE.U32 R10, R12, R2, RZ ;  /* 0x000000020c0a7225 */ /* 0x000fc800078e00ff */
[----:B------:R-:W-:Y:S02]  /*03c0*/  IMAD.IADD R16, R11, 0x1, R5 ;  /* 0x000000010b107824 */ /* 0x000fe400078e0205 */
[----:B------:R-:W-:-:S07]  /*03d0*/  IMAD.MOV.U32 R15, RZ, RZ, R10 ;  /* 0x000000ffff0f7224 */ /* 0x000fce00078e000a */
.L_x_699:
[----:B------:R-:W0:Y:S01]  /*03e0*/  LDCU.U8 UR6, c[0x0][0x548] ;  /* 0x0000a900ff0677ac */ /* 0x000e220008000000 */
[----:B------:R-:W-:-:S04]  /*03f0*/  SHF.L.U32 R5, R3, 0x7, RZ ;  /* 0x0000000703057819 */ /* 0x000fc800000006ff */
[----:B------:R-:W-:-:S04]  /*0400*/  SEL R10, R5, RZ, P0 ;  /* 0x000000ff050a7207 */ /* 0x000fc80000000000 */
[----:B------:R-:W-:-:S05]  /*0410*/  IADD3 R7, P0, PT, R29, R10, RZ ;  /* 0x0000000a1d077210 */ /* 0x000fca0007f1e0ff */
[----:B------:R-:W-:Y:S02]  /*0420*/  IMAD.X R9, RZ, RZ, RZ, P0 ;  /* 0x000000ffff097224 */ /* 0x000fe400000e06ff */
[----:B------:R-:W-:Y:S01]  /*0430*/  IMAD.WIDE.U32 R10, R7, R12, RZ ;  /* 0x0000000c070a7225 */ /* 0x000fe200078e00ff */
[----:B0-----:R-:W-:-:S03]  /*0440*/  UISETP.NE.AND UP0, UPT, UR6, URZ, UPT ;  /* 0x000000ff0600728c */ /* 0x001fc6000bf05270 */
[----:B------:R-:W-:-:S04]  /*0450*/  IMAD R9, R9, R12, RZ ;  /* 0x0000000c09097224 */ /* 0x000fc800078e02ff */
[----:B------:R-:W-:Y:S02]  /*0460*/  IMAD R9, R13, R7, R9 ;  /* 0x000000070d097224 */ /* 0x000fe400078e0209 */
[----:B------:R-:W-:Y:S02]  /*0470*/  IMAD R7, R61, UR7, RZ ;  /* 0x000000073d077c24 */ /* 0x000fe4000f8e02ff */
[----:B------:R-:W-:Y:S01]  /*0480*/  IMAD.IADD R14, R11, 0x1, R9 ;  /* 0x000000010b0e7824 */ /* 0x000fe200078e0209 */
[----:B------:R-:W-:Y:S06]  /*0490*/  BRA.U !UP0, `(.L_x_700) ;  /* 0x0000000108247547 */ /* 0x000fec000b800000 */
[----:B------:R-:W0:Y:S01]  /*04a0*/  LDC R18, c[0x0][0x444] ;  /* 0x00011100ff127b82 */ /* 0x000e220000000800 */
[----:B------:R-:W-:-:S07]  /*04b0*/  ISETP.NE.AND P0, PT, R2, -0x1, PT ;  /* 0xffffffff0200780c */ /* 0x000fce0003f05270 */
[----:B------:R-:W1:Y:S08]  /*04c0*/  LDC R12, c[0x0][0x430] ;  /* 0x00010c00ff0c7b82 */ /* 0x000e700000000800 */
[----:B------:R-:W1:Y:S01]  /*04d0*/  LDC R9, c[0x0][0x454] ;  /* 0x00011500ff097b82 */ /* 0x000e620000000800 */
[----:B0-----:R-:W-:-:S04]  /*04e0*/  @!P0 IMAD R2, R3, R18, RZ ;  /* 0x0000001203028224 */ /* 0x001fc800078e02ff */
[----:B------:R-:W-:Y:S01]  /*04f0*/  IMAD.IADD R2, R5, 0x1, R2 ;  /* 0x0000000105027824 */ /* 0x000fe200078e0202 */
[----:B-1----:R-:W-:-:S05]  /*0500*/  LEA R12, R12, R9, 0x7 ;  /* 0x000000090c0c7211 */ /* 0x002fca00078e38ff */
[----:B------:R-:W-:Y:S01]  /*0510*/  IMAD R55, R12, R61, R2 ;  /* 0x0000003d0c377224 */ /* 0x000fe200078e0202 */
[----:B------:R-:W-:Y:S06]  /*0520*/  BRA `(.L_x_701) ;  /* 0x00000000000c7947 */ /* 0x000fec0003800000 */
.L_x_700:
[----:B------:R-:W0:Y:S01]  /*0530*/  LDC R2, c[0x0][0x444] ;  /* 0x00011100ff027b82 */ /* 0x000e220000000800 */
[----:B------:R-:W-:-:S04]  /*0540*/  IMAD R3, R3, R54, R61 ;  /* 0x0000003603037224 */ /* 0x000fc800078e023d */
[----:B0-----:R-:W-:-:S07]  /*0550*/  IMAD R55, R3, R2, RZ ;  /* 0x0000000203377224 */ /* 0x001fce00078e02ff */
.L_x_701:
[----:B------:R-:W0:Y:S01]  /*0560*/  S2R R56, SR_TID.X ;  /* 0x0000000000387919 */ /* 0x000e220000002100 */
[----:B------:R-:W1:Y:S01]  /*0570*/  LDCU.128 UR12, c[0x0][0x590] ;  /* 0x0000b200ff0c77ac */ /* 0x000e620008000c00 */
[----:B------:R-:W-:Y:S01]  /*0580*/  IMAD R54, R54, UR7, RZ ;  /* 0x0000000736367c24 */ /* 0x000fe2000f8e02ff */
[----:B------:R-:W-:Y:S01]  /*0590*/  IADD3 R12, P0, P1, R10, R15, R7 ;  /* 0x0000000f0a0c7210 */ /* 0x000fe2000791e007 */
[----:B------:R-:W-:Y:S01]  /*05a0*/  IMAD.IADD R9, R6, 0x1, -R29 ;  /* 0x0000000106097824 */ /* 0x000fe200078e0a1d */
[----:B------:R-:W2:Y:S01]  /*05b0*/  LDCU.64 UR8, c[0x0][0x570] ;  /* 0x0000ae00ff0877ac */ /* 0x000ea20008000a00 */
[----:B------:R-:W-:Y:S01]  /*05c0*/  SHF.R.S32.HI R7, RZ, 0x1f, R7 ;  /* 0x0000001fff077819 */ /* 0x000fe20000011407 */
[----:B------:R-:W-:Y:S01]  /*05d0*/  BSSY.RECONVERGENT B0, `(.L_x_702) ;  /* 0x0000034000007945 */ /* 0x000fe20003800200 */
[----:B------:R-:W-:Y:S01]  /*05e0*/  CS2R R18, SRZ ;  /* 0x0000000000127805 */ /* 0x000fe2000001ff00 */
[----:B------:R-:W3:Y:S01]  /*05f0*/  LDCU.64 UR10, c[0x0][0x408] ;  /* 0x00008100ff0a77ac */ /* 0x000ee20008000a00 */
[----:B------:R-:W-:-:S02]  /*0600*/  IADD3.X R14, PT, PT, R14, R16, R7, P0, P1 ;  /* 0x000000100e0e7210 */ /* 0x000fc400007e2407 */
[----:B------:R-:W-:Y:S02]  /*0610*/  CS2R R16, SRZ ;  /* 0x0000000000107805 */ /* 0x000fe4000001ff00 */
[----:B------:R-:W-:Y:S02]  /*0620*/  CS2R R20, SRZ ;  /* 0x0000000000147805 */ /* 0x000fe4000001ff00 */
[----:B------:R-:W-:Y:S02]  /*0630*/  CS2R R22, SRZ ;  /* 0x0000000000167805 */ /* 0x000fe4000001ff00 */
[----:B------:R-:W-:Y:S01]  /*0640*/  CS2R R24, SRZ ;  /* 0x0000000000187805 */ /* 0x000fe2000001ff00 */
[C---:B0-----:R-:W-:Y:S01]  /*0650*/  IMAD.SHL.U32 R5, R56.reuse, 0x4, RZ ;  /* 0x0000000438057824 */ /* 0x041fe200078e00ff */
[----:B------:R-:W-:Y:S02]  /*0660*/  SHF.R.U32.HI R3, RZ, 0x4, R56 ;  /* 0x00000004ff037819 */ /* 0x000fe40000011638 */
[----:B------:R-:W-:-:S02]  /*0670*/  SHF.L.U32 R2, R56, 0x3, RZ ;  /* 0x0000000338027819 */ /* 0x000fc400000006ff */
[----:B------:R-:W-:Y:S02]  /*0680*/  LOP3.LUT R5, R5, 0x3c, RZ, 0xc0, !PT ;  /* 0x0000003c05057812 */ /* 0x000fe400078ec0ff */
[----:B------:R-:W-:Y:S02]  /*0690*/  LOP3.LUT R2, R2, 0x38, RZ, 0xc0, !PT ;  /* 0x0000003802027812 */ /* 0x000fe400078ec0ff */
[----:B------:R-:W-:Y:S01]  /*06a0*/  SHF.R.U32.HI R57, RZ, 0x3, R56 ;  /* 0x00000003ff397819 */ /* 0x000fe20000011638 */
[----:B------:R-:W-:Y:S01]  /*06b0*/  IMAD R5, R54, R3, R5 ;  /* 0x0000000336057224 */ /* 0x000fe200078e0205 */
[----:B------:R-:W-:Y:S01]  /*06c0*/  LOP3.LUT R63, R2, 0x40, RZ, 0xfc, !PT ;  /* 0x00000040023f7812 */ /* 0x000fe200078efcff */
[----:B------:R-:W-:Y:S01]  /*06d0*/  IMAD.MOV.U32 R3, RZ, RZ, RZ ;  /* 0x000000ffff037224 */ /* 0x000fe200078e00ff */
[----:B------:R-:W-:Y:S02]  /*06e0*/  ISETP.GE.AND P1, PT, R57, R9, PT ;  /* 0x000000093900720c */ /* 0x000fe40003f26270 */
[----:B------:R-:W-:Y:S01]  /*06f0*/  IADD3 R7, P0, PT, R5, R12, RZ ;  /* 0x0000000c05077210 */ /* 0x000fe20007f1e0ff */
[----:B-1----:R-:W-:Y:S01]  /*0700*/  IMAD.WIDE.U32 R10, R29, UR12, R2 ;  /* 0x0000000c1d0a7c25 */ /* 0x002fe2000f8e0002 */
[----:B------:R-:W-:-:S02]  /*0710*/  IADD3 R6, PT, PT, R57, 0x20, RZ ;  /* 0x0000002039067810 */ /* 0x000fc40007ffe0ff */
[----:B------:R-:W-:Y:S02]  /*0720*/  CS2R R12, SRZ ;  /* 0x00000000000c7805 */ /* 0x000fe4000001ff00 */
[----:B--2---:R-:W-:Y:S01]  /*0730*/  LEA R52, P2, R7, UR8, 0x2 ;  /* 0x0000000807347c11 */ /* 0x004fe2000f8410ff */
[----:B------:R-:W-:Y:S01]  /*0740*/  IMAD R11, R29, UR13, R11 ;  /* 0x0000000d1d0b7c24 */ /* 0x000fe2000f8e020b */
[----:B------:R-:W-:Y:S02]  /*0750*/  IADD3 R26, P3, PT, R8, R10, RZ ;  /* 0x0000000a081a7210 */ /* 0x000fe40007f7e0ff */
[----:B------:R-:W-:Y:S02]  /*0760*/  LEA.HI.X.SX32 R8, R5, R14, 0x1, P0 ;  /* 0x0000000e05087211 */ /* 0x000fe400000f0eff */
[----:B------:R-:W-:Y:S02]  /*0770*/  CS2R R14, SRZ ;  /* 0x00000000000e7805 */ /* 0x000fe4000001ff00 */
[----:B------:R-:W-:Y:S01]  /*0780*/  ISETP.GE.AND P0, PT, R6, R9, PT ;  /* 0x000000090600720c */ /* 0x000fe20003f06270 */
[----:B------:R-:W-:Y:S01]  /*0790*/  IMAD.X R27, R4, 0x1, R11, P3 ;  /* 0x00000001041b7824 */ /* 0x000fe200018e060b */
[----:B------:R-:W-:-:S02]  /*07a0*/  LEA.HI.X R53, R7, UR9, R8, 0x2, P2 ;  /* 0x0000000907357c11 */ /* 0x000fc400090f1408 */
[----:B------:R-:W-:Y:S02]  /*07b0*/  CS2R R4, SRZ ;  /* 0x0000000000047805 */ /* 0x000fe4000001ff00 */
[----:B------:R-:W-:Y:S01]  /*07c0*/  CS2R R6, SRZ ;  /* 0x0000000000067805 */ /* 0x000fe2000001ff00 */
[C---:B------:R-:W-:Y:S01]  /*07d0*/  IMAD.WIDE.U32 R36, R61.reuse, UR14, R26 ;  /* 0x0000000e3d247c25 */ /* 0x040fe2000f8e001a */
[----:B------:R-:W-:Y:S02]  /*07e0*/  CS2R R8, SRZ ;  /* 0x0000000000087805 */ /* 0x000fe4000001ff00 */
[----:B------:R-:W-:Y:S02]  /*07f0*/  CS2R R10, SRZ ;  /* 0x00000000000a7805 */ /* 0x000fe4000001ff00 */
[----:B------:R-:W-:Y:S01]  /*0800*/  LOP3.LUT R62, R2, 0x80, RZ, 0xfc, !PT ;  /* 0x00000080023e7812 */ /* 0x000fe200078efcff */
[----:B------:R-:W-:Y:S02]  /*0810*/  IMAD R35, R61, UR15, R37 ;  /* 0x0000000f3d237c24 */ /* 0x000fe4000f8e0225 */
[----:B------:R-:W-:Y:S01]  /*0820*/  IMAD.MOV.U32 R26, RZ, RZ, RZ ;  /* 0x000000ffff1a7224 */ /* 0x000fe200078e00ff */
[----:B---3--:R-:W-:Y:S06]  /*0830*/  @P1 BRA `(.L_x_703) ;  /* 0x0000000000341947 */ /* 0x008fec0003800000 */
[----:B------:R-:W0:Y:S01]  /*0840*/  LDCU UR6, c[0x0][0x440] ;  /* 0x00008800ff0677ac */ /* 0x000e220008000800 */
[----:B------:R-:W-:Y:S01]  /*0850*/  MOV R34, R36 ;  /* 0x0000002400227202 */ /* 0x000fe20000000f00 */
[----:B------:R-:W1:Y:S04]  /*0860*/  LDCU.64 UR8, c[0x0][0x550] ;  /* 0x0000aa00ff0877ac */ /* 0x000e680008000a00 */
[----:B------:R-:W-:-:S04]  /*0870*/  IMAD.WIDE.U32 R32, R57, UR12, R34 ;  /* 0x0000000c39207c25 */ /* 0x000fc8000f8e0022 */
[----:B------:R-:W-:Y:S01]  /*0880*/  IMAD R27, R57, UR13, R33 ;  /* 0x0000000d391b7c24 */ /* 0x000fe2000f8e0221 */
        /* <DEDUP_REMOVED lines=8> */
.L_x_703:
[----:B------:R-:W-:Y:S05]  /*0910*/  BSYNC.RECONVERGENT B0 ;  /* 0x0000000000007941 */ /* 0x000fea0003800200 */
.L_x_702:
[----:B------:R-:W-:Y:S01]  /*0920*/  BSSY.RECONVERGENT B0, `(.L_x_704) ;  /* 0x0000015000007945 */ /* 0x000fe20003800200 */
[----:B------:R-:W-:-:S03]  /*0930*/  IMAD.MOV.U32 R27, RZ, RZ, RZ ;  /* 0x000000ffff1b7224 */ /* 0x000fc600078e00ff */
[----:B------:R-:W-:Y:S05]  /*0940*/  @P0 BRA `(.L_x_705) ;  /* 0x0000000000480947 */ /* 0x000fea0003800000 */
[----:B------:R-:W1:Y:S01]  /*0950*/  LDCU UR6, c[0x0][0x440] ;  /* 0x00008800ff0677ac */ /* 0x000e620008000800 */
[----:B------:R-:W-:Y:S01]  /*0960*/  IADD3 R31, P2, PT, R57, 0x20, RZ ;  /* 0x00000020391f7810 */ /* 0x000fe20007f5e0ff */
[----:B------:R-:W-:Y:S01]  /*0970*/  IMAD.MOV.U32 R33, RZ, RZ, R35 ;  /* 0x000000ffff217224 */ /* 0x000fe200078e0023 */
[----:B------:R-:W2:Y:S03]  /*0980*/  LDCU.64 UR8, c[0x0][0x550] ;  /* 0x0000aa00ff0877ac */ /* 0x000ea60008000a00 */
[----:B------:R-:W-:-:S04]  /*0990*/  IMAD.X R32, RZ, RZ, RZ, P2 ;  /* 0x000000ffff207224 */ /* 0x000fc800010e06ff */
[----:B------:R-:W-:Y:S01]  /*09a0*/  IMAD R34, R32, UR12, RZ ;  /* 0x0000000c20227c24 */ /* 0x000fe2000f8e02ff */
[----:B------:R-:W-:-:S05]  /*09b0*/  MOV R32, R36 ;  /* 0x0000002400207202 */ /* 0x000fca0000000f00 */
[----:B------:R-:W-:Y:S01]  /*09c0*/  IMAD.WIDE.U32 R32, R31, UR12, R32 ;  /* 0x0000000c1f207c25 */ /* 0x000fe2000f8e0020 */
[----:B-1----:R-:W-:-:S03]  /*09d0*/  ISETP.GE.AND P3, PT, R2, UR6, PT ;  /* 0x0000000602007c0c */ /* 0x002fc6000bf66270 */
[----:B------:R-:W-:Y:S01]  /*09e0*/  IMAD R31, R31, UR13, R34 ;  /* 0x0000000d1f1f7c24 */ /* 0x000fe2000f8e0222 */
[----:B------:R-:W-:Y:S02]  /*09f0*/  ISETP.GE.AND P4, PT, R63, UR6, PT ;  /* 0x000000063f007c0c */ /* 0x000fe4000bf86270 */
[----:B------:R-:W-:Y:S01]  /*0a00*/  ISETP.GE.AND P5, PT, R62, UR6, PT ;  /* 0x000000063e007c0c */ /* 0x000fe2000bfa6270 */
[----:B------:R-:W-:Y:S01]  /*0a10*/  IMAD.IADD R31, R33, 0x1, R31 ;  /* 0x00000001211f7824 */ /* 0x000fe200078e021f */
[----:B--2---:R-:W-:-:S04]  /*0a20*/  LEA R34, P2, R32, UR8, 0x1 ;  /* 0x0000000820227c11 */ /* 0x004fc8000f8408ff */
[----:B------:R-:W-:-:S05]  /*0a30*/  LEA.HI.X R35, R32, UR9, R31, 0x1, P2 ;  /* 0x0000000920237c11 */ /* 0x000fca00090f0c1f */
[----:B------:R1:W5:Y:S04]  /*0a40*/  @!P3 LDG.E.128 R16, desc[UR4][R34.64] ;  /* 0x000000042210b981 */ /* 0x000368000c1e1d00 */
[----:B------:R1:W5:Y:S04]  /*0a50*/  @!P4 LDG.E.128 R20, desc[UR4][R34.64+0x80] ;  /* 0x000080042214c981 */ /* 0x000368000c1e1d00 */
[----:B------:R1:W5:Y:S02]  /*0a60*/  @!P5 LDG.E.128 R24, desc[UR4][R34.64+0x100] ;  /* 0x000100042218d981 */ /* 0x000364000c1e1d00 */
.L_x_705:
[----:B------:R-:W-:Y:S05]  /*0a70*/  BSYNC.RECONVERGENT B0 ;  /* 0x0000000000007941 */ /* 0x000fea0003800200 */
.L_x_704:
[----:B------:R-:W2:Y:S01]  /*0a80*/  LDCU.64 UR6, c[0x0][0x410] ;  /* 0x00008200ff0677ac */ /* 0x000ea20008000a00 */
[C---:B------:R-:W-:Y:S01]  /*0a90*/  IMAD.WIDE.U32 R32, R29.reuse, UR10, R2 ;  /* 0x0000000a1d207c25 */ /* 0x040fe2000f8e0002 */
[----:B------:R-:W-:Y:S01]  /*0aa0*/  BSSY.RECONVERGENT B0, `(.L_x_706) ;  /* 0x000001a000007945 */ /* 0x000fe20003800200 */
[----:B-1----:R-:W-:Y:S02]  /*0ab0*/  CS2R R34, SRZ ;  /* 0x0000000000227805 */ /* 0x002fe4000001ff00 */
[----:B------:R-:W-:Y:S01]  /*0ac0*/  CS2R R36, SRZ ;  /* 0x0000000000247805 */ /* 0x000fe2000001ff00 */
[----:B------:R-:W-:Y:S01]  /*0ad0*/  IMAD R29, R29, UR11, R33 ;  /* 0x0000000b1d1d7c24 */ /* 0x000fe2000f8e0221 */
[----:B------:R-:W-:Y:S02]  /*0ae0*/  IADD3 R58, P2, PT, R30, R32, RZ ;  /* 0x000000201e3a7210 */ /* 0x000fe40007f5e0ff */
[----:B------:R-:W-:Y:S02]  /*0af0*/  CS2R R30, SRZ ;  /* 0x00000000001e7805 */ /* 0x000fe4000001ff00 */
[----:B------:R-:W-:-:S02]  /*0b00*/  CS2R R32, SRZ ;  /* 0x0000000000207805 */ /* 0x000fc4000001ff00 */
[----:B0-----:R-:W-:Y:S02]  /*0b10*/  CS2R R38, SRZ ;  /* 0x0000000000267805 */ /* 0x001fe4000001ff00 */
[----:B------:R-:W-:Y:S02]  /*0b20*/  IADD3.X R59, PT, PT, R28, R29, RZ, P2, !PT ;  /* 0x0000001d1c3b7210 */ /* 0x000fe400017fe4ff */
[----:B------:R-:W-:Y:S01]  /*0b30*/  CS2R R28, SRZ ;  /* 0x00000000001c7805 */ /* 0x000fe2000001ff00 */
[----:B--2---:R-:W-:-:S04]  /*0b40*/  IMAD.WIDE.U32 R58, R61, UR6, R58 ;  /* 0x000000063d3a7c25 */ /* 0x004fc8000f8e003a */
[----:B------:R-:W-:Y:S01]  /*0b50*/  IMAD R61, R61, UR7, R59 ;  /* 0x000000073d3d7c24 */ /* 0x000fe2000f8e023b */
[----:B------:R-:W-:Y:S06]  /*0b60*/  @P1 BRA `(.L_x_707) ;  /* 0x0000000000341947 */ /* 0x000fec0003800000 */
[----:B------:R-:W0:Y:S01]  /*0b70*/  LDCU UR8, c[0x0][0x440] ;  /* 0x00008800ff0877ac */ /* 0x000e220008000800 */
[----:B------:R-:W-:Y:S01]  /*0b80*/  IMAD.MOV.U32 R60, RZ, RZ, R58 ;  /* 0x000000ffff3c7224 */ /* 0x000fe200078e003a */
[----:B------:R-:W1:Y:S03]  /*0b90*/  LDCU.64 UR6, c[0x0][0x3f0] ;  /* 0x00007e00ff0677ac */ /* 0x000e660008000a00 */
        /* <DEDUP_REMOVED lines=10> */
.L_x_707:
[----:B------:R-:W-:Y:S05]  /*0c40*/  BSYNC.RECONVERGENT B0 ;  /* 0x0000000000007941 */ /* 0x000fea0003800200 */
.L_x_706:
[----:B------:R-:W-:Y:S01]  /*0c50*/  BSSY.RECONVERGENT B0, `(.L_x_708) ;  /* 0x000001a000007945 */ /* 0x000fe20003800200 */
[----:B------:R-:W-:Y:S02]  /*0c60*/  CS2R R40, SRZ ;  /* 0x0000000000287805 */ /* 0x000fe4000001ff00 */
[----:B0-----:R-:W-:Y:S02]  /*0c70*/  CS2R R42, SRZ ;  /* 0x00000000002a7805 */ /* 0x001fe4000001ff00 */
[----:B------:R-:W-:Y:S02]  /*0c80*/  CS2R R44, SRZ ;  /* 0x00000000002c7805 */ /* 0x000fe4000001ff00 */
[----:B------:R-:W-:Y:S02]  /*0c90*/  CS2R R46, SRZ ;  /* 0x00000000002e7805 */ /* 0x000fe4000001ff00 */
[----:B------:R-:W-:Y:S02]  /*0ca0*/  CS2R R48, SRZ ;  /* 0x0000000000307805 */ /* 0x000fe4000001ff00 */
[----:B------:R-:W-:Y:S01]  /*0cb0*/  CS2R R50, SRZ ;  /* 0x0000000000327805 */ /* 0x000fe2000001ff00 */
[----:B------:R-:W-:Y:S06]  /*0cc0*/  @P0 BRA `(.L_x_709) ;  /* 0x0000000000480947 */ /* 0x000fec0003800000 */
[----:B------:R-:W0:Y:S01]  /*0cd0*/  LDCU UR6, c[0x0][0x440] ;  /* 0x00008800ff0677ac */ /* 0x000e220008000800 */
[----:B------:R-:W-:Y:S01]  /*0ce0*/  MOV R3, R61 ;  /* 0x0000003d00037202 */ /* 0x000fe20000000f00 */
[----:B------:R-:W1:Y:S01]  /*0cf0*/  LDCU.64 UR8, c[0x0][0x3f0] ;  /* 0x00007e00ff0877ac */ /* 0x000e620008000a00 */
[----:B0-----:R-:W-:Y:S01]  /*0d00*/  ISETP.GE.AND P1, PT, R2, UR6, PT ;  /* 0x0000000602007c0c */ /* 0x001fe2000bf26270 */
[----:B------:R-:W-:Y:S01]  /*0d10*/  IMAD.MOV.U32 R2, RZ, RZ, R58 ;  /* 0x000000ffff027224 */ /* 0x000fe200078e003a */
[----:B------:R-:W-:Y:S02]  /*0d20*/  IADD3 R58, P0, PT, R57, 0x20, RZ ;  /* 0x00000020393a7810 */ /* 0x000fe40007f1e0ff */
[----:B------:R-:W-:-:S03]  /*0d30*/  ISETP.GE.AND P2, PT, R62, UR6, PT ;  /* 0x000000063e007c0c */ /* 0x000fc6000bf46270 */
[----:B------:R-:W-:Y:S02]  /*0d40*/  IMAD.X R57, RZ, RZ, RZ, P0 ;  /* 0x000000ffff397224 */ /* 0x000fe400000e06ff */
[----:B------:R-:W-:-:S04]  /*0d50*/  IMAD.WIDE.U32 R2, R58, UR10, R2 ;  /* 0x0000000a3a027c25 */ /* 0x000fc8000f8e0002 */
[----:B------:R-:W-:-:S04]  /*0d60*/  IMAD R57, R57, UR10, RZ ;  /* 0x0000000a39397c24 */ /* 0x000fc8000f8e02ff */
[----:B------:R-:W-:Y:S01]  /*0d70*/  IMAD R57, R58, UR11, R57 ;  /* 0x0000000b3a397c24 */ /* 0x000fe2000f8e0239 */
[----:B-1----:R-:W-:-:S03]  /*0d80*/  LEA R58, P0, R2, UR8, 0x1 ;  /* 0x00000008023a7c11 */ /* 0x002fc6000f8008ff */
[----:B------:R-:W-:-:S05]  /*0d90*/  IMAD.IADD R3, R3, 0x1, R57 ;  /* 0x0000000103037824 */ /* 0x000fca00078e0239 */
[----:B------:R-:W-:Y:S02]  /*0da0*/  LEA.HI.X R59, R2, UR9, R3, 0x1, P0 ;  /* 0x00000009023b7c11 */ /* 0x000fe400080f0c03 */
[----:B------:R-:W-:-:S03]  /*0db0*/  ISETP.GE.AND P0, PT, R63, UR6, PT ;  /* 0x000000063f007c0c */ /* 0x000fc6000bf06270 */
[----:B------:R0:W5:Y:S04]  /*0dc0*/  @!P1 LDG.E.128 R40, desc[UR4][R58.64] ;  /* 0x000000043a289981 */ /* 0x000168000c1e1d00 */
[----:B------:R0:W5:Y:S06]  /*0dd0*/  @!P2 LDG.E.128 R48, desc[UR4][R58.64+0x100] ;  /* 0x000100043a30a981 */ /* 0x00016c000c1e1d00 */
[----:B------:R0:W5:Y:S02]  /*0de0*/  @!P0 LDG.E.128 R44, desc[UR4][R58.64+0x80] ;  /* 0x000080043a2c8981 */ /* 0x000164000c1e1d00 */
.L_x_709:
[----:B------:R-:W-:Y:S05]  /*0df0*/  BSYNC.RECONVERGENT B0 ;  /* 0x0000000000007941 */ /* 0x000fea0003800200 */
.L_x_708:
[----:B-----5:R-:W-:Y:S01]  /*0e00*/  LOP3.LUT R2, R4, 0xffff0000, RZ, 0xc0, !PT ;  /* 0xffff000004027812 */ /* 0x020fe200078ec0ff */
[----:B------:R-:W1:Y:S01]  /*0e10*/  LDCU.64 UR6, c[0x0][0x5e8] ;  /* 0x0000bd00ff0677ac */ /* 0x000e620008000a00 */
[----:B------:R-:W-:Y:S01]  /*0e20*/  LOP3.LUT R3, R28, 0xffff0000, RZ, 0xc0, !PT ;  /* 0xffff00001c037812 */ /* 0x000fe200078ec0ff */
[----:B------:R-:W-:Y:S01]  /*0e30*/  IMAD R55, R0, 0x40, R55 ;  /* 0x0000004000377824 */ /* 0x000fe200078e0237 */
[C---:B0-----:R-:W-:Y:S01]  /*0e40*/  LOP3.LUT R58, R40.reuse, 0xffff0000, RZ, 0xc0, !PT ;  /* 0xffff0000283a7812 */ /* 0x041fe200078ec0ff */
[----:B------:R-:W-:Y:S01]  /*0e50*/  IMAD.U32 R40, R40, 0x10000, RZ ;  /* 0x0001000028287824 */ /* 0x000fe200078e00ff */
[----:B------:R-:W-:Y:S01]  /*0e60*/  LOP3.LUT R59, R16, 0xffff0000, RZ, 0xc0, !PT ;  /* 0xffff0000103b7812 */ /* 0x000fe200078ec0ff */
[----:B------:R-:W-:Y:S01]  /*0e70*/  FMUL.FTZ R57, R2, R3 ;  /* 0x0000000302397220 */ /* 0x000fe20000410000 */
[----:B------:R-:W-:Y:S01]  /*0e80*/  SHF.L.U32 R4, R4, 0x10, RZ ;  /* 0x0000001004047819 */ /* 0x000fe200000006ff */
[----:B------:R-:W-:Y:S01]  /*0e90*/  IMAD.U32 R3, R28, 0x10000, RZ ;  /* 0x000100001c037824 */ /* 0x000fe200078e00ff */
[----:B------:R-:W0:Y:S01]  /*0ea0*/  LDCU UR8, c[0x0][0x4f4] ;  /* 0x00009e80ff0877ac */ /* 0x000e220008000800 */
[----:B------:R-:W-:Y:S01]  /*0eb0*/  FMUL.FTZ R61, R58, R59 ;  /* 0x0000003b3a3d7220 */ /* 0x000fe20000410000 */
[----:B------:R-:W-:Y:S01]  /*0ec0*/  SHF.L.U32 R59, R16, 0x10, RZ ;  /* 0x00000010103b7819 */ /* 0x000fe200000006ff */
[----:B------:R-:W-:Y:S01]  /*0ed0*/  FFMA.FTZ R57, R4, R3, R57 ;  /* 0x0000000304397223 */ /* 0x000fe20000010039 */
[----:B------:R-:W-:Y:S01]  /*0ee0*/  SHF.L.U32 R4, R17, 0x10, RZ ;  /* 0x0000001011047819 */ /* 0x000fe200000006ff */
[----:B------:R-:W-:Y:S01]  /*0ef0*/  IMAD.U32 R2, R5, 0x10000, RZ ;  /* 0x0001000005027824 */ /* 0x000fe200078e00ff */
[----:B------:R-:W-:Y:S01]  /*0f00*/  SHF.L.U32 R3, R29, 0x10, RZ ;  /* 0x000000101d037819 */ /* 0x000fe200000006ff */
[----:B------:R-:W-:Y:S01]  /*0f10*/  FFMA.FTZ R40, R40, R59, R61 ;  /* 0x0000003b28287223 */ /* 0x000fe2000001003d */
[----:B------:R-:W-:Y:S01]  /*0f20*/  IMAD.U32 R59, R41, 0x10000, RZ ;  /* 0x00010000293b7824 */ /* 0x000fe200078e00ff */
[----:B------:R-:W-:-:S02]  /*0f30*/  LOP3.LUT R5, R5, 0xffff0000, RZ, 0xc0, !PT ;  /* 0xffff000005057812 */ /* 0x000fc400078ec0ff */
[----:B------:R-:W-:Y:S01]  /*0f40*/  FFMA.FTZ R16, R2, R3, R57 ;  /* 0x0000000302107223 */ /* 0x000fe20000010039 */
[----:B------:R-:W-:Y:S01]  /*0f50*/  FFMA.FTZ R40, R59, R4, R40 ;  /* 0x000000043b287223 */ /* 0x000fe20000010028 */
[----:B------:R-:W-:Y:S01]  /*0f60*/  LOP3.LUT R4, R29, 0xffff0000, RZ, 0xc0, !PT ;  /* 0xffff00001d047812 */ /* 0x000fe200078ec0ff */
[----:B------:R-:W-:Y:S01]  /*0f70*/  IMAD.U32 R3, R6, 0x10000, RZ ;  /* 0x0001000006037824 */ /* 0x000fe200078e00ff */
[----:B------:R-:W-:Y:S01]  /*0f80*/  LOP3.LUT R41, R41, 0xffff0000, RZ, 0xc0, !PT ;  /* 0xffff000029297812 */ /* 0x000fe200078ec0ff */
[----:B------:R-:W-:Y:S01]  /*0f90*/  IMAD.U32 R29, R42, 0x10000, RZ ;  /* 0x000100002a1d7824 */ /* 0x000fe200078e00ff */
[----:B------:R-:W-:Y:S01]  /*0fa0*/  LOP3.LUT R17, R17, 0xffff0000, RZ, 0xc0, !PT ;  /* 0xffff000011117812 */ /* 0x000fe200078ec0ff */
[----:B------:R-:W-:Y:S01]  /*0fb0*/  FFMA.FTZ R28, R5, R4, R16 ;  /* 0x00000004051c7223 */ /* 0x000fe20000010010 */
[C---:B------:R-:W-:Y:S01]  /*0fc0*/  IMAD.U32 R4, R30.reuse, 0x10000, RZ ;  /* 0x000100001e047824 */ /* 0x040fe200078e00ff */
[----:B------:R-:W-:Y:S02]  /*0fd0*/  LOP3.LUT R5, R30, 0xffff0000, RZ, 0xc0, !PT ;  /* 0xffff00001e057812 */ /* 0x000fe400078ec0ff */
[----:B------:R-:W-:Y:S01]  /*0fe0*/  SHF.L.U32 R30, R18, 0x10, RZ ;  /* 0x00000010121e7819 */ /* 0x000fe200000006ff */
[----:B------:R-:W-:Y:S01]  /*0ff0*/  FFMA.FTZ R40, R41, R17, R40 ;  /* 0x0000001129287223 */ /* 0x000fe20000010028 */
[----:B------:R-:W-:Y:S01]  /*1000*/  LOP3.LUT R6, R6, 0xffff0000, RZ, 0xc0, !PT ;  /* 0xffff000006067812 */ /* 0x000fe200078ec0ff */
[----:B------:R-:W-:Y:S01]  /*1010*/  FFMA.FTZ R3, R3, R4, R28 ;  /* 0x0000000403037223 */ /* 0x000fe2000001001c */
[----:B------:R-:W-:Y:S01]  /*1020*/  LOP3.LUT R42, R42, 0xffff0000, RZ, 0xc0, !PT ;  /* 0xffff00002a2a7812 */ /* 0x000fe200078ec0ff */
[----:B------:R-:W-:Y:S01]  /*1030*/  FFMA.FTZ R29, R29, R30, R40 ;  /* 0x0000001e1d1d7223 */ /* 0x000fe20000010028 */
[----:B------:R-:W-:Y:S01]  /*1040*/  LOP3.LUT R18, R18, 0xffff0000, RZ, 0xc0, !PT ;  /* 0xffff000012127812 */ /* 0x000fe200078ec0ff */
[----:B------:R-:W-:Y:S01]  /*1050*/  FFMA.FTZ R3, R6, R5, R3 ;  /* 0x0000000506037223 */ /* 0x000fe20000010003 */
[----:B------:R-:W-:Y:S01]  /*1060*/  SHF.L.U32 R2, R7, 0x10, RZ ;  /* 0x0000001007027819 */ /* 0x000fe200000006ff */
        /* <DEDUP_REMOVED lines=15> */
[----:B------:R-:W-:Y:S01]  /*1160*/  SHF.L.U32 R4, R44, 0x10, RZ ;  /* 0x000000102c047819 */ /* 0x000fe200000006ff */
[----:B------:R-:W-:Y:S01]  /*1170*/  FFMA.FTZ R19, R28, R19, R5 ;  /* 0x000000131c137223 */ /* 0x000fe20000010005 */
        /* <DEDUP_REMOVED lines=12> */
[----:B------:R-:W-:Y:S01]  /*1240*/  LOP3.LUT R28, R33, 0xffff0000, RZ, 0xc0, !PT ;  /* 0xffff0000211c7812 */ /* 0x000fe200078ec0ff */
[----:B------:R-:W-:Y:S01]  /*1250*/  FFMA.FTZ R20, R16, R17, R19 ;  /* 0x0000001110147223 */ /* 0x000fe20000010013 */
[----:B------:R-:W-:Y:S01]  /*1260*/  SHF.L.U32 R19, R21, 0x10, RZ ;  /* 0x0000001015137819 */ /* 0x000fe200000006ff */
[----:B------:R-:W-:Y:S01]  /*1270*/  IMAD.U32 R2, R11, 0x10000, RZ ;  /* 0x000100000b027824 */ /* 0x000fe200078e00ff */
[----:B------:R-:W-:Y:S01]  /*1280*/  LOP3.LUT R45, R45, 0xffff0000, RZ, 0xc0, !PT ;  /* 0xffff00002d2d7812 */ /* 0x000fe200078ec0ff */
[----:B------:R-:W-:Y:S01]  /*1290*/  IMAD.U32 R18, R12, 0x10000, RZ ;  /* 0x000100000c127824 */ /* 0x000fe200078e00ff */
[----:B------:R-:W-:Y:S01]  /*12a0*/  LOP3.LUT R33, R21, 0xffff0000, RZ, 0xc0, !PT ;  /* 0xffff000015217812 */ /* 0x000fe200078ec0ff */
[----:B------:R-:W-:Y:S01]  /*12b0*/  FFMA.FTZ R32, R30, R19, R29 ;  /* 0x000000131e207223 */ /* 0x000fe2000001001d */
[----:B------:R-:W-:Y:S01]  /*12c0*/  SHF.L.U32 R3, R10, 0x10, RZ ;  /* 0x000000100a037819 */ /* 0x000fe200000006ff */
[----:B------:R-:W-:Y:S01]  /*12d0*/  FFMA.FTZ R30, R9, R28, R20 ;  /* 0x0000001c091e7223 */ /* 0x000fe20000010014 */
[----:B------:R-:W-:Y:S01]  /*12e0*/  LOP3.LUT R7, R34, 0xffff0000, RZ, 0xc0, !PT ;  /* 0xffff000022077812 */ /* 0x000fe200078ec0ff */
[----:B------:R-:W-:Y:S01]  /*12f0*/  FFMA.FTZ R32, R45, R33, R32 ;  /* 0x000000212d207223 */ /* 0x000fe20000010020 */
[----:B------:R-:W-:Y:S01]  /*1300*/  SHF.L.U32 R5, R35, 0x10, RZ ;  /* 0x0000001023057819 */ /* 0x000fe200000006ff */
[----:B------:R-:W-:Y:S01]  /*1310*/  FFMA.FTZ R3, R3, R6, R30 ;  /* 0x0000000603037223 */ /* 0x000fe2000001001e */
[----:B------:R-:W-:Y:S01]  /*1320*/  LOP3.LUT R4, R35, 0xffff0000, RZ, 0xc0, !PT ;  /* 0xffff000023047812 */ /* 0x000fe200078ec0ff */
[----:B------:R-:W-:Y:S01]  /*1330*/  IMAD.U32 R35, R46, 0x10000, RZ ;  /* 0x000100002e237824 */ /* 0x000fe200078e00ff */
[----:B------:R-:W-:Y:S01]  /*1340*/  SHF.L.U32 R34, R22, 0x10, RZ ;  /* 0x0000001016227819 */ /* 0x000fe200000006ff */
[----:B------:R-:W-:Y:S01]  /*1350*/  IMAD.U32 R31, R36, 0x10000, RZ ;  /* 0x00010000241f7824 */ /* 0x000fe200078e00ff */
[----:B------:R-:W-:Y:S01]  /*1360*/  LOP3.LUT R10, R10, 0xffff0000, RZ, 0xc0, !PT ;  /* 0xffff00000a0a7812 */ /* 0x000fe200078ec0ff */
        /* <DEDUP_REMOVED lines=8> */
[----:B------:R-:W-:Y:S01]  /*13f0*/  FFMA.FTZ R22, R33, R22, R32 ;  /* 0x0000001621167223 */ /* 0x000fe20000010020 */
[----:B------:R-:W-:Y:S01]  /*1400*/  FFMA.FTZ R2, R2, R5, R3 ;  /* 0x0000000502027223 */ /* 0x000fe20000010003 */
[----:B------:R-:W-:Y:S01]  /*1410*/  LOP3.LUT R47, R47, 0xffff0000, RZ, 0xc0, !PT ;  /* 0xffff00002f2f7812 */ /* 0x000fe200078ec0ff */
[----:B------:R-:W-:Y:S01]  /*1420*/  IMAD.U32 R3, R48, 0x10000, RZ ;  /* 0x0001000030037824 */ /* 0x000fe200078e00ff */
[----:B------:R-:W-:Y:S01]  /*1430*/  LOP3.LUT R23, R23, 0xffff0000, RZ, 0xc0, !PT ;  /* 0xffff000017177812 */ /* 0x000fe200078ec0ff */
[----:B------:R-:W-:Y:S01]  /*1440*/  FFMA.FTZ R6, R7, R6, R22 ;  /* 0x0000000607067223 */ /* 0x000fe20000010016 */
[----:B------:R-:W-:Y:S01]  /*1450*/  FFMA.FTZ R11, R11, R4, R2 ;  /* 0x000000040b0b7223 */ /* 0x000fe20000010002 */
[----:B------:R-:W-:-:S02]  /*1460*/  SHF.L.U32 R2, R24, 0x10, RZ ;  /* 0x0000001018027819 */ /* 0x000fc400000006ff */
        /* <DEDUP_REMOVED lines=13> */
[----:B------:R-:W-:Y:S01]  /*1540*/  SHF.L.U32 R29, R37, 0x10, RZ ;  /* 0x00000010251d7819 */ /* 0x000fe200000006ff */
[----:B------:R-:W-:Y:S01]  /*1550*/  FFMA.FTZ R2, R3, R4, R2 ;  /* 0x0000000403027223 */ /* 0x000fe20000010002 */
[----:B------:R-:W-:Y:S01]  /*1560*/  LOP3.LUT R49, R49, 0xffff0000, RZ, 0xc0, !PT ;  /* 0xffff000031317812 */ /* 0x000fe200078ec0ff */
[----:B------:R-:W-:Y:S01]  /*1570*/  IMAD.U32 R3, R50, 0x10000, RZ ;  /* 0x0001000032037824 */ /* 0x000fe200078e00ff */
[----:B------:R-:W-:Y:S01]  /*1580*/  LOP3.LUT R25, R25, 0xffff0000, RZ, 0xc0, !PT ;  /* 0xffff000019197812 */ /* 0x000fe200078ec0ff */
[----:B------:R-:W-:Y:S01]  /*1590*/  FFMA.FTZ R16, R16, R29, R17 ;  /* 0x0000001d10107223 */ /* 0x000fe20000010011 */
[----:B------:R-:W-:-:S02]  /*15a0*/  LOP3.LUT R13, R13, 0xffff0000, RZ, 0xc0, !PT ;  /* 0xffff00000d0d7812 */ /* 0x000fc400078ec0ff */
[----:B------:R-:W-:Y:S01]  /*15b0*/  LOP3.LUT R28, R37, 0xffff0000, RZ, 0xc0, !PT ;  /* 0xffff0000251c7812 */ /* 0x000fe200078ec0ff */
[----:B------:R-:W-:Y:S01]  /*15c0*/  FFMA.FTZ R2, R49, R25, R2 ;  /* 0x0000001931027223 */ /* 0x000fe20000010002 */
[----:B------:R-:W-:Y:S02]  /*15d0*/  SHF.L.U32 R4, R26, 0x10, RZ ;  /* 0x000000101a047819 */ /* 0x000fe400000006ff */
[----:B------:R-:W-:Y:S01]  /*15e0*/  LOP3.LUT R5, R50, 0xffff0000, RZ, 0xc0, !PT ;  /* 0xffff000032057812 */ /* 0x000fe200078ec0ff */
[----:B------:R-:W-:Y:S01]  /*15f0*/  FFMA.FTZ R13, R13, R28, R16 ;  /* 0x0000001c0d0d7223 */ /* 0x000fe20000010010 */
        /* <DEDUP_REMOVED lines=8> */
[----:B------:R-:W-:Y:S01]  /*1680*/  SHF.L.U32 R8, R15, 0x10, RZ ;  /* 0x000000100f087819 */ /* 0x000fe200000006ff */
[----:B------:R-:W-:Y:S01]  /*1690*/  FFMA.FTZ R9, R14, R9, R13 ;  /* 0x000000090e097223 */ /* 0x000fe2000001000d */
[----:B------:R-:W-:Y:S01]  /*16a0*/  SHF.L.U32 R21, R39, 0x10, RZ ;  /* 0x0000001027157819 */ /* 0x000fe200000006ff */
[----:B------:R-:W-:Y:S01]  /*16b0*/  FFMA.FTZ R2, R3, R4, R2 ;  /* 0x0000000403027223 */ /* 0x000fe20000010002 */
[----:B------:R-:W-:Y:S01]  /*16c0*/  LOP3.LUT R51, R51, 0xffff0000, RZ, 0xc0, !PT ;  /* 0xffff000033337812 */ /* 0x000fe200078ec0ff */
[----:B------:R-:W-:Y:S01]  /*16d0*/  IMAD.SHL.U32 R3, R54, 0x4, RZ ;  /* 0x0000000436037824 */ /* 0x000fe200078e00ff */
[----:B------:R-:W-:Y:S01]  /*16e0*/  LOP3.LUT R27, R27, 0xffff0000, RZ, 0xc0, !PT ;  /* 0xffff00001b1b7812 */ /* 0x000fe200078ec0ff */
[----:B------:R-:W-:Y:S01]  /*16f0*/  FFMA.FTZ R8, R8, R21, R9 ;  /* 0x0000001508087223 */ /* 0x000fe20000010009 */
[----:B------:R-:W-:-:S02]  /*1700*/  LOP3.LUT R15, R15, 0xffff0000, RZ, 0xc0, !PT ;  /* 0xffff00000f0f7812 */ /* 0x000fc400078ec0ff */
[----:B------:R-:W-:Y:S01]  /*1710*/  LOP3.LUT R20, R39, 0xffff0000, RZ, 0xc0, !PT ;  /* 0xffff000027147812 */ /* 0x000fe200078ec0ff */
[----:B------:R-:W-:Y:S01]  /*1720*/  FFMA.FTZ R27, R51, R27, R2 ;  /* 0x0000001b331b7223 */ /* 0x000fe20000010002 */
[----:B------:R-:W-:-:S03]  /*1730*/  LOP3.LUT R56, R56, 0x7, RZ, 0xc0, !PT ;  /* 0x0000000738387812 */ /* 0x000fc600078ec0ff */
[----:B------:R-:W-:Y:S01]  /*1740*/  FFMA.FTZ R15, R15, R20, R8 ;  /* 0x000000140f0f7223 */ /* 0x000fe20000010008 */
[----:B------:R-:W2:Y:S01]  /*1750*/  SHFL.BFLY PT, R4, R27, 0x4, 0x1f ;  /* 0x0c801f001b047f89 */ /* 0x000ea200000e0000 */
[----:B------:R-:W-:-:S03]  /*1760*/  IMAD.WIDE R8, R54, 0x80, RZ ;  /* 0x0000008036087825 */ /* 0x000fc600078e02ff */
[----:B------:R-:W3:Y:S01]  /*1770*/  SHFL.BFLY PT, R2, R15, 0x4, 0x1f ;  /* 0x0c801f000f027f89 */ /* 0x000ee200000e0000 */
[----:B------:R-:W4:Y:S01]  /*1780*/  S2R R20, SR_TID.X ;  /* 0x0000000000147919 */ /* 0x000f220000002100 */
[----:B--2---:R-:W-:Y:S01]  /*1790*/  FADD.FTZ R13, R27, R4 ;  /* 0x000000041b0d7221 */ /* 0x004fe20000010000 */
[----:B---3--:R-:W-:-:S04]  /*17a0*/  FADD.FTZ R12, R15, R2 ;  /* 0x000000020f0c7221 */ /* 0x008fc80000010000 */
[----:B------:R-:W2:Y:S01]  /*17b0*/  SHFL.BFLY PT, R14, R13, 0x2, 0x1f ;  /* 0x0c401f000d0e7f89 */ /* 0x000ea200000e0000 */
[----:B------:R-:W-:-:S03]  /*17c0*/  IMAD.WIDE R2, R3, 0x10, R52 ;  /* 0x0000001003027825 */ /* 0x000fc600078e0234 */
[----:B------:R-:W3:Y:S01]  /*17d0*/  SHFL.BFLY PT, R11, R12, 0x2, 0x1f ;  /* 0x0c401f000c0b7f89 */ /* 0x000ee200000e0000 */
[----:B------:R-:W-:Y:S01]  /*17e0*/  IMAD.WIDE R4, R54, 0x40, R2 ;  /* 0x0000004036047825 */ /* 0x000fe200078e0202 */
[----:B----4-:R-:W-:-:S03]  /*17f0*/  SHF.R.U32.HI R20, RZ, 0x3, R20 ;  /* 0x00000003ff147819 */ /* 0x010fc60000011614 */
[----:B------:R-:W-:Y:S01]  /*1800*/  IMAD.WIDE R6, R54, 0x40, R4 ;  /* 0x0000004036067825 */ /* 0x000fe200078e0204 */
[----:B------:R-:W-:Y:S02]  /*1810*/  IADD3 R20, P1, PT, R20, R55, RZ ;  /* 0x0000003714147210 */ /* 0x000fe40007f3e0ff */
[----:B------:R-:W-:Y:S02]  /*1820*/  IADD3 R10, P0, PT, R6, -R8, RZ ;  /* 0x80000008060a7210 */ /* 0x000fe40007f1e0ff */
[----:B------:R-:W-:Y:S01]  /*1830*/  LEA.HI.X.SX32 R55, R55, RZ, 0x1, P1 ;  /* 0x000000ff37377211 */ /* 0x000fe200008f0eff */
[----:B--2---:R-:W-:Y:S01]  /*1840*/  FADD.FTZ R18, R13, R14 ;  /* 0x0000000e0d127221 */ /* 0x004fe20000010000 */
[----:B---3--:R-:W-:-:S04]  /*1850*/  FADD.FTZ R16, R12, R11 ;  /* 0x0000000b0c107221 */ /* 0x008fc80000010000 */
[----:B------:R-:W2:Y:S01]  /*1860*/  SHFL.BFLY PT, R19, R18, 0x1, 0x1f ;  /* 0x0c201f0012137f89 */ /* 0x000ea200000e0000 */
[----:B------:R-:W-:Y:S02]  /*1870*/  IADD3.X R11, PT, PT, R7, ~R9, RZ, P0, !PT ;  /* 0x80000009070b7210 */ /* 0x000fe400007fe4ff */
[----:B------:R-:W-:Y:S01]  /*1880*/  ISETP.NE.AND P0, PT, R56, RZ, PT ;  /* 0x000000ff3800720c */ /* 0x000fe20003f05270 */
[----:B------:R-:W3:Y:S01]  /*1890*/  SHFL.BFLY PT, R17, R16, 0x1, 0x1f ;  /* 0x0c201f0010117f89 */ /* 0x000ee200000e0000 */
[----:B------:R-:W-:-:S04]  /*18a0*/  IMAD.WIDE R12, R54, 0x40, R10 ;  /* 0x00000040360c7825 */ /* 0x000fc800078e020a */
[----:B------:R-:W-:-:S03]  /*18b0*/  IMAD.WIDE R14, R54, 0x40, R12 ;  /* 0x00000040360e7825 */ /* 0x000fc600078e020c */
[----:B------:R-:W-:-:S04]  /*18c0*/  IADD3 R8, P2, PT, -R8, R14, RZ ;  /* 0x0000000e08087210 */ /* 0x000fc80007f5e1ff */
[----:B------:R-:W-:Y:S01]  /*18d0*/  IADD3.X R9, PT, PT, ~R9, R15, RZ, P2, !PT ;  /* 0x0000000f09097210 */ /* 0x000fe200017fe5ff */
[----:B--2---:R-:W-:Y:S01]  /*18e0*/  FADD.FTZ R0, R18, R19 ;  /* 0x0000001312007221 */ /* 0x004fe20000010000 */
[----:B-1----:R-:W-:Y:S01]  /*18f0*/  LEA R18, P1, R20, UR6, 0x2 ;  /* 0x0000000614127c11 */ /* 0x002fe2000f8210ff */
[----:B---3--:R-:W-:-:S03]  /*1900*/  FADD.FTZ R21, R16, R17 ;  /* 0x0000001110157221 */ /* 0x008fc60000010000 */
[----:B------:R-:W-:Y:S01]  /*1910*/  LEA.HI.X R19, R20, UR7, R55, 0x2, P1 ;  /* 0x0000000714137c11 */ /* 0x000fe200088f1437 */
[----:B0-----:R-:W-:Y:S01]  /*1920*/  FMUL.FTZ R23, R0, UR8 ;  /* 0x0000000800177c20 */ /* 0x001fe20008410000 */
[----:B------:R-:W-:-:S04]  /*1930*/  IMAD.WIDE R16, R54, 0x40, R8 ;  /* 0x0000004036107825 */ /* 0x000fc800078e0208 */
[----:B------:R-:W-:Y:S01]  /*1940*/  @!P0 FMUL.FTZ R21, R21, UR8 ;  /* 0x0000000815158c20 */ /* 0x000fe20008410000 */
[----:B------:R-:W-:Y:S01]  /*1950*/  @!P0 STG.E desc[UR4][R18.64+0x80], R23 ;  /* 0x0000801712008986 */ /* 0x000fe2000c101904 */
[----:B------:R-:W-:-:S03]  /*1960*/  IMAD.WIDE R54, R54, 0x40, R16 ;  /* 0x0000004036367825 */ /* 0x000fc600078e0210 */
[----:B------:R-:W-:Y:S04]  /*1970*/  @!P0 STG.E desc[UR4][R18.64], R21 ;  /* 0x0000001512008986 */ /* 0x000fe8000c101904 */
[----:B------:R-:W-:Y:S04]  /*1980*/  STG.E.128 desc[UR4][R52.64], RZ ;  /* 0x000000ff34007986 */ /* 0x000fe8000c101d04 */
        /* <DEDUP_REMOVED lines=10> */
[----:B------:R-:W-:Y:S01]  /*1a30*/  STG.E.128 desc[UR4][R54.64+0x200], RZ ;  /* 0x000200ff36007986 */ /* 0x000fe2000c101d04 */
[----:B------:R-:W-:Y:S05]  /*1a40*/  EXIT ;  /* 0x000000000000794d */ /* 0x000fea0003800000 */
.L_x_710:
        /* <DEDUP_REMOVED lines=11> */
.L_x_1094:


//--------------------- .text._ZN5flash27flash_bwd_convert_dq_kernelI23Flash_bwd_kernel_traitsILi192ELi64ELi64ELi8ELi4ELi2ELi2ELb0ELb0EN7cutlass10bfloat16_tE19Flash_kernel_traitsILi192ELi64ELi64ELi8ES3_EEEEvNS_16Flash_bwd_paramsEi --------------------------
	.section	.text._ZN5flash27flash_bwd_convert_dq_kernelI23Flash_bwd_kernel_traitsILi192ELi64ELi64ELi8ELi4ELi2ELi2ELb0ELb0EN7cutlass10bfloat16_tE19Flash_kernel_traitsILi192ELi64ELi64ELi8ES3_EEEEvNS_16Flash_bwd_paramsEi,"ax",@progbits
	.align	128
        .global         _ZN5flash27flash_bwd_convert_dq_kernelI23Flash_bwd_kernel_traitsILi192ELi64ELi64ELi8ELi4ELi2ELi2ELb0ELb0EN7cutlass10bfloat16_tE19Flash_kernel_traitsILi192ELi64ELi64ELi8ES3_EEEEvNS_16Flash_bwd_paramsEi
        .type           _ZN5flash27flash_bwd_convert_dq_kernelI23Flash_bwd_kernel_traitsILi192ELi64ELi64ELi8ELi4ELi2ELi2ELb0ELb0EN7cutlass10bfloat16_tE19Flash_kernel_traitsILi192ELi64ELi64ELi8ES3_EEEEvNS_16Flash_bwd_paramsEi,@function
        .size           _ZN5flash27flash_bwd_convert_dq_kernelI23Flash_bwd_kernel_traitsILi192ELi64ELi64ELi8ELi4ELi2ELi2ELb0ELb0EN7cutlass10bfloat16_tE19Flash_kernel_traitsILi192ELi64ELi64ELi8ES3_EEEEvNS_16Flash_bwd_paramsEi,(.L_x_1095 - _ZN5flash27flash_bwd_convert_dq_kernelI23Flash_bwd_kernel_traitsILi192ELi64ELi64ELi8ELi4ELi2ELi2ELb0ELb0EN7cutlass10bfloat16_tE19Flash_kernel_traitsILi192ELi64ELi64ELi8ES3_EEEEvNS_16Flash_bwd_paramsEi)
        .other          _ZN5flash27flash_bwd_convert_dq_kernelI23Flash_bwd_kernel_traitsILi192ELi64ELi64ELi8ELi4ELi2ELi2ELb0ELb0EN7cutlass10bfloat16_tE19Flash_kernel_traitsILi192ELi64ELi64ELi8ES3_EEEEvNS_16Flash_bwd_paramsEi,@"STO_CUDA_ENTRY STV_DEFAULT"
_ZN5flash27flash_bwd_convert_dq_kernelI23Flash_bwd_kernel_traitsILi192ELi64ELi64ELi8ELi4ELi2ELi2ELb0ELb0EN7cutlass10bfloat16_tE19Flash_kernel_traitsILi192ELi64ELi64ELi8ES3_EEEEvNS_16Flash_bwd_paramsEi:
.text._ZN5flash27flash_bwd_convert_dq_kernelI23Flash_bwd_kernel_traitsILi192ELi64ELi64ELi8ELi4ELi2ELi2ELb0ELb0EN7cutlass10bfloat16_tE19Flash_kernel_traitsILi192ELi64ELi64ELi8ES3_EEEEvNS_16Flash_bwd_paramsEi:
        /* <DEDUP_REMOVED lines=49> */
.L_x_711:
[-C--:B------:R-:W-:Y:S02]  /*0310*/  IMAD R3, R5, R37.reuse, RZ ;  /* 0x0000002505037224 */ /* 0x080fe400078e02ff */
[----:B------:R-:W-:-:S05]  /*0320*/  IMAD.WIDE.U32 R36, R4, R37, RZ ;  /* 0x0000002504247225 */ /* 0x000fca00078e00ff */
[----:B------:R-:W-:-:S07]  /*0330*/  IADD3 R0, PT, PT, R37, R3, RZ ;  /* 0x0000000325007210 */ /* 0x000fce0007ffe0ff */
.L_x_712:
        /* <DEDUP_REMOVED lines=57> */
.L_x_714:
        /* <DEDUP_REMOVED lines=110> */
.L_x_713:
        /* <DEDUP_REMOVED lines=157> */
.L_x_716:
[----:B------:R-:W-:Y:S05]  /*1780*/  BSYNC.RECONVERGENT B0 ;  /* 0x0000000000007941 */ /* 0x000fea0003800200 */
.L_x_715:
        /* <DEDUP_REMOVED lines=22> */
.L_x_717:
        /* <DEDUP_REMOVED lines=9> */
.L_x_1095:


//--------------------- .text._ZN5flash44flash_bwd_dq_dk_dv_loop_seqk_parallel_kernelI23Flash_bwd_kernel_traitsILi192ELi64ELi64ELi8ELi4ELi2ELi2ELb0ELb0EN7cutlass10bfloat16_tE19Flash_kernel_traitsILi192ELi64ELi64ELi8ES3_EELb1ELb1ELb0ELb0ELb0ELb0ELb0EEEvNS_16Flash_bwd_paramsE --------------------------
	.section	.text._ZN5flash44flash_bwd_dq_dk_dv_loop_seqk_parallel_kernelI23Flash_bwd_kernel_traitsILi192ELi64ELi64ELi8ELi4ELi2ELi2ELb0ELb0EN7cutlass10bfloat16_tE19Flash_kernel_traitsILi192ELi64ELi64ELi8ES3_EELb1ELb1ELb0ELb0ELb0ELb0ELb0EEEvNS_16Flash_bwd_paramsE,"ax",@progbits
	.align	128
        .global         _ZN5flash44flash_bwd_dq_dk_dv_loop_seqk_parallel_kernelI23Flash_bwd_kernel_traitsILi192ELi64ELi64ELi8ELi4ELi2ELi2ELb0ELb0EN7cutlass10bfloat16_tE19Flash_kernel_traitsILi192ELi64ELi64ELi8ES3_EELb1ELb1ELb0ELb0ELb0ELb0ELb0EEEvNS_16Flash_bwd_paramsE
        .type           _ZN5flash44flash_bwd_dq_dk_dv_loop_seqk_parallel_kernelI23Flash_bwd_kernel_traitsILi192ELi64ELi64ELi8ELi4ELi2ELi2ELb0ELb0EN7cutlass10bfloat16_tE19Flash_kernel_traitsILi192ELi64ELi64ELi8ES3_EELb1ELb1ELb0ELb0ELb0ELb0ELb0EEEvNS_16Flash_bwd_paramsE,@function
        .size           _ZN5flash44flash_bwd_dq_dk_dv_loop_seqk_parallel_kernelI23Flash_bwd_kernel_traitsILi192ELi64ELi64ELi8ELi4ELi2ELi2ELb0ELb0EN7cutlass10bfloat16_tE19Flash_kernel_traitsILi192ELi64ELi64ELi8ES3_EELb1ELb1ELb0ELb0ELb0ELb0ELb0EEEvNS_16Flash_bwd_paramsE,(.L_x_1096 - _ZN5flash44flash_bwd_dq_dk_dv_loop_seqk_parallel_kernelI23Flash_bwd_kernel_traitsILi192ELi64ELi64ELi8ELi4ELi2ELi2ELb0ELb0EN7cutlass10bfloat16_tE19Flash_kernel_traitsILi192ELi64ELi64ELi8ES3_EELb1ELb1ELb0ELb0ELb0ELb0ELb0EEEvNS_16Flash_bwd_paramsE)
        .other          _ZN5flash44flash_bwd_dq_dk_dv_loop_seqk_parallel_kernelI23Flash_bwd_kernel_traitsILi192ELi64ELi64ELi8ELi4ELi2ELi2ELb0ELb0EN7cutlass10bfloat16_tE19Flash_kernel_traitsILi192ELi64ELi64ELi8ES3_EELb1ELb1ELb0ELb0ELb0ELb0ELb0EEEvNS_16Flash_bwd_paramsE,@"STO_CUDA_ENTRY STV_DEFAULT"
_ZN5flash44flash_bwd_dq_dk_dv_loop_seqk_parallel_kernelI23Flash_bwd_kernel_traitsILi192ELi64ELi64ELi8ELi4ELi2ELi2ELb0ELb0EN7cutlass10bfloat16_tE19Flash_kernel_traitsILi192ELi64ELi64ELi8ES3_EELb1ELb1ELb0ELb0ELb0ELb0ELb0EEEvNS_16Flash_bwd_paramsE:
.text._ZN5flash44flash_bwd_dq_dk_dv_loop_seqk_parallel_kernelI23Flash_bwd_kernel_traitsILi192ELi64ELi64ELi8ELi4ELi2ELi2ELb0ELb0EN7cutlass10bfloat16_tE19Flash_kernel_traitsILi192ELi64ELi64ELi8ES3_EELb1ELb1ELb0ELb0ELb0ELb0ELb0EEEvNS_16Flash_bwd_paramsE:
        /* <DEDUP_REMOVED lines=14> */
[----:B------:R-:W-:Y:S01]  /*00e0*/  UMOV UR5, 0x400 ;  /* 0x0000040000057882 */ /* 0x000fe20000000000 */
[----:B------:R-:W4:Y:S01]  /*00f0*/  LDCU.64 UR20, c[0x0][0x358] ;  /* 0x00006b00ff1477ac */ /* 0x000f220008000a00 */
[----:B------:R-:W2:Y:S02]  /*0100*/  S2R R200, SR_CTAID.Z ;  /* 0x0000000000c87919 */ /* 0x000ea40000002700 */
[----:B------:R-:W5:Y:S01]  /*0110*/  S2UR UR6, SR_CgaCtaId ;  /* 0x00000000000679c3 */ /* 0x000f620000008800 */
[----:B------:R-:W1:Y:S01]  /*0120*/  LDCU.64 UR8, c[0x0][0x470] ;  /* 0x00008e00ff0877ac */ /* 0x000e620008000a00 */
[----:B------:R-:W-:Y:S01]  /*0130*/  UMOV UR25, URZ ;  /* 0x000000ff00197c82 */ /* 0x000fe20008000000 */
[----:B------:R-:W-:-:S05]  /*0140*/  UMOV UR26, URZ ;  /* 0x000000ff001a7c82 */ /* 0x000fca0008000000 */
[----:B------:R-:W2:Y:S01]  /*0150*/  S2UR UR18, SR_CTAID.X ;  /* 0x00000000001279c3 */ /* 0x000ea20000002500 */
[C---:B-1----:R-:W-:Y:S01]  /*0160*/  IMAD.SHL.U32 R4, R203.reuse, 0x2, RZ ;  /* 0x00000002cb047824 */ /* 0x042fe200078e00ff */
[--C-:B------:R-:W-:Y:S01]  /*0170*/  SHF.R.U32.HI R3, RZ, 0x1, R203.reuse ;  /* 0x00000001ff037819 */ /* 0x100fe200000116cb */
[C---:B------:R-:W-:Y:S01]  /*0180*/  IMAD.SHL.U32 R2, R203.reuse, 0x20, RZ ;  /* 0x00000020cb027824 */ /* 0x040fe200078e00ff */
[----:B------:R-:W-:Y:S01]  /*0190*/  SHF.R.U32.HI R5, RZ, 0x2, R203 ;  /* 0x00000002ff057819 */ /* 0x000fe200000116cb */
[C---:B------:R-:W-:Y:S01]  /*01a0*/  IMAD.SHL.U32 R211, R203.reuse, 0x10, RZ ;  /* 0x00000010cbd37824 */ /* 0x040fe200078e00ff */
[----:B------:R-:W-:Y:S01]  /*01b0*/  LOP3.LUT R212, R4, 0x38, RZ, 0xc0, !PT ;  /* 0x0000003804d47812 */ /* 0x000fe200078ec0ff */
[----:B------:R-:W-:Y:S01]  /*01c0*/  IMAD.SHL.U32 R0, R203, 0x40, RZ ;  /* 0x00000040cb007824 */ /* 0x000fe200078e00ff */
[----:B------:R-:W-:Y:S01]  /*01d0*/  LOP3.LUT R202, R3, 0x30, RZ, 0xc0, !PT ;  /* 0x0000003003ca7812 */ /* 0x000fe200078ec0ff */
[----:B------:R-:W-:Y:S01]  /*01e0*/  IMAD.SHL.U32 R205, R203, 0x8, RZ ;  /* 0x00000008cbcd7824 */ /* 0x000fe200078e00ff */
[--C-:B------:R-:W-:Y:S01]  /*01f0*/  LOP3.LUT R212, R212, 0x20, R5.reuse, 0x78, !PT ;  /* 0x00000020d4d47812 */ /* 0x100fe200078e7805 */
[----:B-----5:R-:W-:Y:S01]  /*0200*/  ULEA UR6, UR6, UR5, 0x18 ;  /* 0x0000000506067291 */ /* 0x020fe2000f8ec0ff */
[----:B------:R-:W-:-:S02]  /*0210*/  LOP3.LUT R202, R202, 0x7, R5, 0xf8, !PT ;  /* 0x00000007caca7812 */ /* 0x000fc400078ef805 */
[C---:B------:R-:W-:Y:S01]  /*0220*/  LOP3.LUT R5, R2.reuse, 0xc00, RZ, 0xc0, !PT ;  /* 0x00000c0002057812 */ /* 0x040fe200078ec0ff */
[----:B------:R-:W-:Y:S01]  /*0230*/  UIADD3 UR5, UPT, UPT, UR6, 0x20000, URZ ;  /* 0x0002000006057890 */ /* 0x000fe2000fffe0ff */
[----:B------:R-:W-:Y:S02]  /*0240*/  LOP3.LUT R194, R2, 0x200, RZ, 0xc0, !PT ;  /* 0x0000020002c27812 */ /* 0x000fe400078ec0ff */
[--C-:B------:R-:W-:Y:S02]  /*0250*/  LOP3.LUT R212, R212, 0x1c0, R211.reuse, 0xf8, !PT ;  /* 0x000001c0d4d47812 */ /* 0x100fe400078ef8d3 */
[----:B------:R-:W-:Y:S02]  /*0260*/  LOP3.LUT R5, R5, 0x6, R4, 0xf8, !PT ;  /* 0x0000000605057812 */ /* 0x000fe400078ef804 */
[----:B------:R-:W-:Y:S02]  /*0270*/  LOP3.LUT R194, R194, 0x3800, R211, 0xf8, !PT ;  /* 0x00003800c2c27812 */ /* 0x000fe400078ef8d3 */
[----:B------:R-:W-:-:S02]  /*0280*/  SHF.R.U32.HI R206, RZ, 0x3, R203 ;  /* 0x00000003ffce7819 */ /* 0x000fc400000116cb */
[----:B------:R-:W-:Y:S02]  /*0290*/  LOP3.LUT R211, R211, 0x1c0, RZ, 0xc0, !PT ;  /* 0x000001c0d3d37812 */ /* 0x000fe400078ec0ff */
[----:B------:R-:W-:Y:S02]  /*02a0*/  LOP3.LUT R212, R5, R212, RZ, 0xfc, !PT ;  /* 0x000000d405d47212 */ /* 0x000fe400078efcff */
[----:B------:R-:W-:Y:S02]  /*02b0*/  LOP3.LUT R5, R4, 0x20, RZ, 0xc0, !PT ;  /* 0x0000002004057812 */ /* 0x000fe400078ec0ff */
[----:B------:R-:W-:Y:S02]  /*02c0*/  LOP3.LUT R7, R2, 0x400, RZ, 0xc0, !PT ;  /* 0x0000040002077812 */ /* 0x000fe400078ec0ff */
[--C-:B------:R-:W-:Y:S02]  /*02d0*/  LOP3.LUT R211, R211, 0x18, R206.reuse, 0xf8, !PT ;  /* 0x00000018d3d37812 */ /* 0x100fe400078ef8ce */
[----:B------:R-:W-:-:S02]  /*02e0*/  LOP3.LUT R5, R5, 0x18, R206, 0xf8, !PT ;  /* 0x0000001805057812 */ /* 0x000fc400078ef8ce */
[----:B------:R-:W-:Y:S02]  /*02f0*/  LOP3.LUT R6, R0, 0x1c0, RZ, 0xc0, !PT ;  /* 0x000001c000067812 */ /* 0x000fe400078ec0ff */
[--C-:B------:R-:W-:Y:S02]  /*0300*/  LOP3.LUT R8, R7, 0x6, R4.reuse, 0xf8, !PT ;  /* 0x0000000607087812 */ /* 0x100fe400078ef804 */
[----:B------:R-:W-:Y:S02]  /*0310*/  LOP3.LUT R211, R211, 0x38, R4, 0x78, !PT ;  /* 0x00000038d3d37812 */ /* 0x000fe400078e7804 */
[----:B------:R-:W-:Y:S02]  /*0320*/  LOP3.LUT R10, R3, 0x10, RZ, 0xc0, !PT ;  /* 0x00000010030a7812 */ /* 0x000fe400078ec0ff */
[----:B------:R-:W-:Y:S02]  /*0330*/  LOP3.LUT R4, R5, 0x1c0, R0, 0xf8, !PT ;  /* 0x000001c005047812 */ /* 0x000fe400078ef800 */
[----:B--2---:R-:W-:-:S02]  /*0340*/  LEA R208, P0, R201, R208, 0x2 ;  /* 0x000000d0c9d07211 */ /* 0x004fc400078010ff */
[----:B------:R-:W-:Y:S02]  /*0350*/  LOP3.LUT R6, R6, 0x38, R205, 0xf8, !PT ;  /* 0x0000003806067812 */ /* 0x000fe400078ef8cd */
[----:B------:R-:W-:Y:S02]  /*0360*/  LOP3.LUT R7, R0, 0x200, RZ, 0xc0, !PT ;  /* 0x0000020000077812 */ /* 0x000fe400078ec0ff */
[----:B------:R-:W-:Y:S02]  /*0370*/  LOP3.LUT R191, R10, 0x8, R203, 0xf8, !PT ;  /* 0x000000080abf7812 */ /* 0x000fe400078ef8cb */
[----:B------:R-:W-:Y:S02]  /*0380*/  LOP3.LUT R195, R4, 0x38, R205, 0x78, !PT ;  /* 0x0000003804c37812 */ /* 0x000fe400078e78cd */
[----:B------:R-:W-:Y:S02]  /*0390*/  R2P PR, R203, 0xe ;  /* 0x0000000ecb007804 */ /* 0x000fe40000000000 */
[----:B------:R-:W-:-:S02]  /*03a0*/  LOP3.LUT R3, R6, 0x8, R3, 0x78, !PT ;  /* 0x0000000806037812 */ /* 0x000fc400078e7803 */
[C-C-:B------:R-:W-:Y:S02]  /*03b0*/  LOP3.LUT R198, R7.reuse, 0xc00, R2.reuse, 0xf8, !PT ;  /* 0x00000c0007c67812 */ /* 0x140fe400078ef802 */
[----:B------:R-:W-:Y:S02]  /*03c0*/  LOP3.LUT R192, R7, 0x400, R2, 0xf8, !PT ;  /* 0x0000040007c07812 */ /* 0x000fe400078ef802 */
[----:B------:R-:W-:Y:S02]  /*03d0*/  LOP3.LUT R191, R191, R6, RZ, 0x3c, !PT ;  /* 0x00000006bfbf7212 */ /* 0x000fe400078e3cff */
[----:B------:R-:W-:Y:S02]  /*03e0*/  LOP3.LUT R195, R195, 0x200, R0, 0xf8, !PT ;  /* 0x00000200c3c37812 */ /* 0x000fe400078ef800 */
[----:B------:R-:W-:Y:S02]  /*03f0*/  LOP3.LUT R9, R6, 0x8, R203, 0x78, !PT ;  /* 0x0000000806097812 */ /* 0x000fe400078e78cb */
[----:B------:R-:W-:-:S02]  /*0400*/  LOP3.LUT R198, R198, R3, RZ, 0xfc, !PT ;  /* 0x00000003c6c67212 */ /* 0x000fc400078efcff */
[----:B------:R-:W-:Y:S01]  /*0410*/  LOP3.LUT R192, R192, R3, RZ, 0xfc, !PT ;  /* 0x00000003c0c07212 */ /* 0x000fe200078efcff */
[----:B------:R-:W-:Y:S01]  /*0420*/  IMAD.MOV.U32 R3, RZ, RZ, 0x10 ;  /* 0x00000010ff037424 */ /* 0x000fe200078e00ff */
[----:B------:R-:W-:Y:S02]  /*0430*/  LOP3.LUT R0, R205, 0x1f8, RZ, 0xc0, !PT ;  /* 0x000001f8cd007812 */ /* 0x000fe400078ec0ff */
[----:B------:R-:W-:Y:S02]  /*0440*/  LEA R212, R212, UR5, 0x1 ;  /* 0x00000005d4d47c11 */ /* 0x000fe4000f8e08ff */
[----:B------:R-:W-:Y:S02]  /*0450*/  LOP3.LUT R191, R191, 0x200, R2, 0xf8, !PT ;  /* 0x00000200bfbf7812 */ /* 0x000fe400078ef802 */
[----:B------:R-:W-:Y:S01]  /*0460*/  LOP3.LUT R194, R194, R9, RZ, 0xfc, !PT ;  /* 0x00000009c2c27212 */ /* 0x000fe200078efcff */
[----:B---3--:R-:W-:Y:S01]  /*0470*/  IMAD.U32 R9, RZ, RZ, UR4 ;  /* 0x00000004ff097e24 */ /* 0x008fe2000f8e00ff */
[----:B------:R-:W-:Y:S01]  /*0480*/  LOP3.LUT R0, R0, 0x38, R203, 0x78, !PT ;  /* 0x0000003800007812 */ /* 0x000fe200078e78cb */
[----:B------:R-:W-:Y:S01]  /*0490*/  UIADD3 UR4, UPT, UPT, UR6, 0x12000, URZ ;  /* 0x0001200006047890 */ /* 0x000fe2000fffe0ff */
[C---:B------:R-:W-:Y:S01]  /*04a0*/  SEL R187, R3.reuse, 0xfffffff0, !P1 ;  /* 0xfffffff003bb7807 */ /* 0x040fe20004800000 */
[C---:B------:R-:W-:Y:S01]  /*04b0*/  VIADD R214, R212.reuse, 0x20 ;  /* 0x00000020d4d67836 */ /* 0x040fe20000000000 */
[----:B------:R-:W-:Y:S01]  /*04c0*/  SEL R3, R3, 0xfffffff0, !P2 ;  /* 0xfffffff003037807 */ /* 0x000fe20005000000 */
[C---:B------:R-:W-:Y:S01]  /*04d0*/  @P3 VIADD R214, R212.reuse, 0xffffffe0 ;  /* 0xffffffe0d4d63836 */ /* 0x040fe20000000000 */
[----:B------:R-:W-:Y:S01]  /*04e0*/  SEL R193, R193, 0xffffffc0, !P2 ;  /* 0xffffffc0c1c17807 */ /* 0x000fe20005000000 */
[----:B------:R-:W-:Y:S01]  /*04f0*/  IMAD.SHL.U32 R187, R187, 0x2, RZ ;  /* 0x00000002bbbb7824 */ /* 0x000fe200078e00ff */
[----:B------:R-:W-:Y:S01]  /*0500*/  LEA R191, R191, UR5, 0x1 ;  /* 0x00000005bfbf7c11 */ /* 0x000fe2000f8e08ff */
[----:B------:R-:W-:Y:S01]  /*0510*/  IMAD.IADD R236, R212, 0x1, R3 ;  /* 0x00000001d4ec7824 */ /* 0x000fe200078e0203 */
[----:B------:R-:W-:Y:S01]  /*0520*/  LEA R198, R198, UR6, 0x1 ;  /* 0x00000006c6c67c11 */ /* 0x000fe2000f8e08ff */
[----:B------:R-:W-:Y:S01]  /*0530*/  IMAD.IADD R220, R3, 0x1, R214 ;  /* 0x0000000103dc7824 */ /* 0x000fe200078e02d6 */
[----:B------:R-:W-:Y:S01]  /*0540*/  LOP3.LUT R211, R8, R211, RZ, 0xfc, !PT ;  /* 0x000000d308d37212 */ /* 0x000fe200078efcff */
[----:B------:R-:W-:Y:S01]  /*0550*/  IMAD.IADD R189, R193, 0x1, R191 ;  /* 0x00000001c1bd7824 */ /* 0x000fe200078e02bf */
[----:B------:R-:W-:Y:S01]  /*0560*/  LOP3.LUT R204, R205, 0x38, RZ, 0xc0, !PT ;  /* 0x00000038cdcc7812 */ /* 0x000fe200078ec0ff */
[----:B------:R-:W-:Y:S01]  /*0570*/  IMAD.IADD R196, R198, 0x1, R193 ;  /* 0x00000001c6c47824 */ /* 0x000fe200078e02c1 */
[----:B------:R-:W-:-:S02]  /*0580*/  LOP3.LUT R213, R0, 0x1e00, R205, 0xf8, !PT ;  /* 0x00001e0000d57812 */ /* 0x000fc400078ef8cd */
[----:B------:R-:W-:Y:S02]  /*0590*/  LEA.HI.X R209, R201, R209, RZ, 0x2, P0 ;  /* 0x000000d1c9d17211 */ /* 0x000fe400000f14ff */
[----:B------:R-:W-:Y:S02]  /*05a0*/  SHF.R.U32.HI R203, RZ, 0x5, R203 ;  /* 0x00000005ffcb7819 */ /* 0x000fe400000116cb */
[C---:B------:R-:W-:Y:S02]  /*05b0*/  LOP3.LUT R210, R204.reuse, 0x40, RZ, 0xfc, !PT ;  /* 0x00000040ccd27812 */ /* 0x040fe400078efcff */
[----:B------:R-:W-:Y:S02]  /*05c0*/  LOP3.LUT R207, R204, 0x80, RZ, 0xfc, !PT ;  /* 0x00000080cccf7812 */ /* 0x000fe400078efcff */
[----:B------:R-:W-:Y:S02]  /*05d0*/  LEA R213, R213, UR6, 0x1 ;  /* 0x00000006d5d57c11 */ /* 0x000fe4000f8e08ff */
[----:B------:R-:W-:-:S02]  /*05e0*/  LEA R211, R211, UR4, 0x1 ;  /* 0x00000004d3d37c11 */ /* 0x000fc4000f8e08ff */
[----:B------:R-:W-:Y:S02]  /*05f0*/  LEA R194, R194, UR4, 0x1 ;  /* 0x00000004c2c27c11 */ /* 0x000fe4000f8e08ff */
[----:B------:R-:W-:Y:S02]  /*0600*/  LEA R192, R192, UR6, 0x1 ;  /* 0x00000006c0c07c11 */ /* 0x000fe4000f8e08ff */
[----:B----4-:R-:W-:-:S07]  /*0610*/  LEA R195, R195, UR6, 0x1 ;  /* 0x00000006c3c37c11 */ /* 0x010fce000f8e08ff */
.L_x_781:
[----:B-1----:R-:W1:Y:S01]  /*0620*/  LDC.64 R2, c[0x0][0x478] ;  /* 0x00011e00ff027b82 */ /* 0x002e620000000a00 */
[----:B------:R-:W-:Y:S01]  /*0630*/  ISETP.NE.U32.AND P4, PT, RZ, UR8, PT ;  /* 0x00000008ff007c0c */ /* 0x000fe2000bf85070 */
[----:B------:R-:W-:Y:S02]  /*0640*/  IMAD.SHL.U32 R11, R201, 0x4, RZ ;  /* 0x00000004c90b7824 */ /* 0x000fe400078e00ff */
[----:B------:R-:W-:Y:S01]  /*0650*/  IMAD.MOV.U32 R234, RZ, RZ, RZ ;  /* 0x000000ffffea7224 */ /* 0x000fe200078e00ff */
[----:B------:R-:W-:-:S03]  /*0660*/  ISETP.NE.AND.EX P4, PT, RZ, UR9, PT, P4 ;  /* 0x00000009ff007c0c */ /* 0x000fc6000bf85340 */
[----:B------:R-:W2:Y:S08]  /*0670*/  LDC.64 R6, c[0x0][0x460] ;  /* 0x00011800ff067b82 */ /* 0x000eb00000000a00 */
[----:B------:R-:W3:Y:S02]  /*0680*/  LDC.U8 R0, c[0x0][0x532] ;  /* 0x00014c80ff007b82 */ /* 0x000ee40000000000 */
[----:B------:R-:W-:-:S02]  /*0690*/  @P4 IADD3 R12, P1, PT, R11, UR8, RZ ;  /* 0x000000080b0c4c10 */ /* 0x000fc4000ff3e0ff */
[----:B-1----:R-:W-:-:S04]  /*06a0*/  ISETP.NE.U32.AND P3, PT, R2, RZ, PT ;  /* 0x000000ff0200720c */ /* 0x002fc80003f65070 */
[----:B------:R-:W1:Y:S01]  /*06b0*/  LDC.64 R4, c[0x0][0x468] ;  /* 0x00011a00ff047b82 */ /* 0x000e620000000a00 */
[----:B------:R-:W-:Y:S02]  /*06c0*/  ISETP.NE.AND.EX P3, PT, R3, RZ, PT, P3 ;  /* 0x000000ff0300720c */ /* 0x000fe40003f65330 */
[C---:B--2---:R-:W-:Y:S02]  /*06d0*/  ISETP.NE.U32.AND P5, PT, R6.reuse, RZ, PT ;  /* 0x000000ff0600720c */ /* 0x044fe40003fa5070 */
[----:B------:R-:W-:Y:S02]  /*06e0*/  ISETP.NE.U32.AND P2, PT, R6, RZ, PT ;  /* 0x000000ff0600720c */ /* 0x000fe40003f45070 */
[----:B------:R-:W-:Y:S02]  /*06f0*/  SHF.R.U32.HI R6, RZ, 0x1e, R201 ;  /* 0x0000001eff067819 */ /* 0x000fe400000116c9 */
[C---:B------:R-:W-:Y:S02]  /*0700*/  ISETP.NE.AND.EX P5, PT, R7.reuse, RZ, PT, P5 ;  /* 0x000000ff0700720c */ /* 0x040fe40003fa5350 */
[----:B------:R-:W-:-:S03]  /*0710*/  ISETP.NE.AND.EX P2, PT, R7, RZ, PT, P2 ;  /* 0x000000ff0700720c */ /* 0x000fc60003f45320 */
[----:B------:R-:W-:Y:S02]  /*0720*/  @P3 IADD3 R2, P0, PT, R11, R2, RZ ;  /* 0x000000020b023210 */ /* 0x000fe40007f1e0ff */
[----:B------:R-:W-:-:S03]  /*0730*/  @P4 IADD3.X R13, PT, PT, R6, UR9, RZ, P1, !PT ;  /* 0x00000009060d4c10 */ /* 0x000fc60008ffe4ff */
[----:B------:R-:W-:Y:S02]  /*0740*/  @P3 IMAD.X R3, R6, 0x1, R3, P0 ;  /* 0x0000000106033824 */ /* 0x000fe400000e0603 */
[----:B------:R-:W-:Y:S01]  /*0750*/  IMAD.MOV.U32 R15, RZ, RZ, -0x1 ;  /* 0xffffffffff0f7424 */ /* 0x000fe200078e00ff */
[----:B------:R-:W2:Y:S01]  /*0760*/  @P4 LDG.E R234, desc[UR20][R12.64] ;  /* 0x000000140cea4981 */ /* 0x000ea2000c1e1900 */
[----:B---3--:R-:W-:-:S03]  /*0770*/  ISETP.NE.AND P4, PT, R0, RZ, PT ;  /* 0x000000ff0000720c */ /* 0x008fc60003f85270 */
[----:B------:R-:W2:Y:S04]  /*0780*/  @P3 LDG.E R235, desc[UR20][R2.64] ;  /* 0x0000001402eb3981 */ /* 0x000ea8000c1e1900 */
[----:B-----5:R3:W5:Y:S04]  /*0790*/  @P5 LDG.E R15, desc[UR20][R208.64] ;  /* 0x00000014d00f5981 */ /* 0x020768000c1e1900 */
[----:B------:R3:W5:Y:S01]  /*07a0*/  @P2 LDG.E R0, desc[UR20][R208.64+0x4] ;  /* 0x00000414d0002981 */ /* 0x000762000c1e1900 */
[----:B-1----:R-:W-:Y:S01]  /*07b0*/  ISETP.EQ.U32.AND P1, PT, R4, RZ, PT ;  /* 0x000000ff0400720c */ /* 0x002fe20003f22070 */
[----:B------:R-:W-:Y:S01]  /*07c0*/  IMAD.MOV.U32 R237, RZ, RZ, -0x1 ;  /* 0xffffffffffed7424 */ /* 0x000fe200078e00ff */
[----:B------:R-:W-:-:S02]  /*07d0*/  IADD3 R10, P0, PT, R11, R4, RZ ;  /* 0x000000040b0a7210 */ /* 0x000fc40007f1e0ff */
[----:B------:R-:W-:-:S03]  /*07e0*/  ISETP.EQ.OR.EX P1, PT, R5, RZ, !P4, P1 ;  /* 0x000000ff0500720c */ /* 0x000fc60006722710 */
[----:B------:R-:W-:Y:S02]  /*07f0*/  IMAD.X R11, R6, 0x1, R5, P0 ;  /* 0x00000001060b7824 */ /* 0x000fe400000e0605 */
[----:B------:R-:W1:Y:S08]  /*0800*/  @!P3 LDC R6, c[0x0][0x43c] ;  /* 0x00010f00ff06bb82 */ /* 0x000e700000000800 */
[----:B------:R-:W4:Y:S01]  /*0810*/  @!P3 LDC.64 R2, c[0x0][0x488] ;  /* 0x00012200ff02bb82 */ /* 0x000f220000000a00 */
[----:B------:R3:W5:Y:S01]  /*0820*/  @!P1 LDG.E R237, desc[UR20][R10.64] ;  /* 0x000000140aed9981 */ /* 0x000762000c1e1900 */
[----:B------:R-:W-:Y:S01]  /*0830*/  ISETP.NE.U32.AND P1, PT, R4, RZ, PT ;  /* 0x000000ff0400720c */ /* 0x000fe20003f25070 */
[----:B------:R-:W-:-:S03]  /*0840*/  USHF.L.U32 UR23, UR19, 0x6, URZ ;  /* 0x0000000613177899 */ /* 0x000fc600080006ff */
[----:B------:R-:W-:Y:S02]  /*0850*/  ISETP.NE.AND.EX P1, PT, R5, RZ, PT, P1 ;  /* 0x000000ff0500720c */ /* 0x000fe40003f25310 */
[----:B------:R-:W1:Y:S01]  /*0860*/  @!P2 LDC R228, c[0x0][0x434] ;  /* 0x00010d00ffe4ab82 */ /* 0x000e620000000800 */
[----:B----4-:R-:W-:-:S04]  /*0870*/  @!P3 ISETP.NE.U32.AND P0, PT, R2, RZ, PT ;  /* 0x000000ff0200b20c */ /* 0x010fc80003f05070 */
[----:B------:R-:W-:-:S04]  /*0880*/  @!P3 ISETP.NE.AND.EX P0, PT, R3, RZ, PT, P0 ;  /* 0x000000ff0300b20c */ /* 0x000fc80003f05300 */
[----:B-1----:R-:W-:Y:S01]  /*0890*/  @!P3 SEL R6, R6, RZ, P0 ;  /* 0x000000ff0606b207 */ /* 0x002fe20000000000 */
[----:B--2---:R-:W-:Y:S01]  /*08a0*/  @P3 IMAD.IADD R235, R235, 0x1, -R234 ;  /* 0x00000001ebeb3824 */ /* 0x004fe200078e0aea */
[----:B---3--:R-:W-:Y:S07]  /*08b0*/  @!P1 BRA `(.L_x_718) ;  /* 0x00000000000c9947 */ /* 0x008fee0003800000 */
[----:B------:R-:W2:Y:S02]  /*08c0*/  @P4 LDG.E R2, desc[UR20][R10.64+0x4] ;  /* 0x000004140a024981 */ /* 0x000ea4000c1e1900 */
[----:B--2--5:R-:W-:-:S06]  /*08d0*/  @P4 IADD3 R9, PT, PT, R2, -R237, RZ ;  /* 0x800000ed02094210 */ /* 0x024fcc0007ffe0ff */
[----:B------:R1:W5:Y:S02]  /*08e0*/  @!P4 LDG.E R9, desc[UR20][R10.64] ;  /* 0x000000140a09c981 */ /* 0x000364000c1e1900 */
.L_x_718:
        /* <DEDUP_REMOVED lines=10> */
[----:B------:R-:W-:-:S04]  /*0990*/  SHF.R.S32.HI R232, RZ, 0x6, R232 ;  /* 0x00000006ffe87819 */ /* 0x000fc800000114e8 */
[----:B------:R-:W-:-:S03]  /*09a0*/  SHF.L.U32 R233, R232, 0x6, RZ ;  /* 0x00000006e8e97819 */ /* 0x000fc600000006ff */
[----:B------:R-:W3:Y:S01]  /*09b0*/  @P3 LDC.64 R2, c[0x0][0x3b0] ;  /* 0x0000ec00ff023b82 */ /* 0x000ee20000000a00 */
[----:B------:R-:W-:-:S04]  /*09c0*/  IADD3 R17, PT, PT, R233, -0x40, RZ ;  /* 0xffffffc0e9117810 */ /* 0x000fc80007ffe0ff */
[----:B------:R-:W-:Y:S01]  /*09d0*/  SHF.R.S32.HI R19, RZ, 0x1f, R17 ;  /* 0x0000001fff137819 */ /* 0x000fe20000011411 */
[----:B--2---:R-:W-:-:S04]  /*09e0*/  @!P3 IMAD.WIDE.U32 R6, R201, R4, RZ ;  /* 0x00000004c906b225 */ /* 0x004fc800078e00ff */
[----:B------:R-:W-:Y:S02]  /*09f0*/  @!P3 IMAD R13, R201, R5, R7 ;  /* 0x00000005c90db224 */ /* 0x000fe400078e0207 */
[----:B------:R-:W-:Y:S02]  /*0a00*/  @!P3 IMAD.MOV.U32 R14, RZ, RZ, R6 ;  /* 0x000000ffff0eb224 */ /* 0x000fe400078e0006 */
[----:B---3--:R-:W-:-:S04]  /*0a10*/  @P3 IMAD.WIDE.U32 R4, R15, R2, RZ ;  /* 0x000000020f043225 */ /* 0x008fc800078e00ff */
[----:B------:R-:W-:Y:S02]  /*0a20*/  @P3 IMAD R13, R15, R3, R5 ;  /* 0x000000030f0d3224 */ /* 0x000fe400078e0205 */
[----:B------:R-:W-:Y:S01]  /*0a30*/  @P3 IMAD.MOV.U32 R14, RZ, RZ, R4 ;  /* 0x000000ffff0e3224 */ /* 0x000fe200078e0004 */
[----:B------:R-:W-:Y:S06]  /*0a40*/  @P2 BRA `(.L_x_720) ;  /* 0x0000000000282947 */ /* 0x000fec0003800000 */
[----:B------:R-:W2:Y:S01]  /*0a50*/  LDCU.64 UR14, c[0x0][0x3b8] ;  /* 0x00007700ff0e77ac */ /* 0x000ea20008000a00 */
[----:B------:R-:W-:Y:S01]  /*0a60*/  SHF.R.S32.HI R3, RZ, 0x1f, R234 ;  /* 0x0000001fff037819 */ /* 0x000fe200000114ea */
[----:B------:R-:W1:Y:S04]  /*0a70*/  LDCU.64 UR4, c[0x0][0x3a0] ;  /* 0x00007400ff0477ac */ /* 0x000e680008000a00 */
[----:B--2---:R-:W-:Y:S02]  /*0a80*/  IMAD R3, R3, UR14, RZ ;  /* 0x0000000e03037c24 */ /* 0x004fe4000f8e02ff */
[----:B------:R-:W-:-:S04]  /*0a90*/  IMAD.WIDE.U32 R4, R234, UR14, RZ ;  /* 0x0000000eea047c25 */ /* 0x000fc8000f8e00ff */
[----:B------:R-:W-:-:S05]  /*0aa0*/  IMAD R0, R234, UR15, R3 ;  /* 0x0000000fea007c24 */ /* 0x000fca000f8e0203 */
[----:B------:R-:W-:-:S03]  /*0ab0*/  IADD3 R5, PT, PT, R5, R0, RZ ;  /* 0x0000000005057210 */ /* 0x000fc60007ffe0ff */
[----:B-1----:R-:W-:-:S04]  /*0ac0*/  IMAD.WIDE.U32 R10, R201, UR4, R4 ;  /* 0x00000004c90a7c25 */ /* 0x002fc8000f8e0004 */
[----:B------:R-:W-:Y:S01]  /*0ad0*/  IMAD R9, R201, UR5, R11 ;  /* 0x00000005c9097c24 */ /* 0x000fe2000f8e020b */
[----:B------:R-:W-:Y:S06]  /*0ae0*/  BRA `(.L_x_721) ;  /* 0x0000000000147947 */ /* 0x000fec0003800000 */
.L_x_720:
[----:B------:R-:W2:Y:S01]  /*0af0*/  LDCU.64 UR14, c[0x0][0x3b8] ;  /* 0x00007700ff0e77ac */ /* 0x000ea20008000a00 */
[----:B-1----:R-:W-:-:S05]  /*0b00*/  IADD3 R10, PT, PT, R234, R237, RZ ;  /* 0x000000edea0a7210 */ /* 0x002fca0007ffe0ff */
[C---:B--2---:R-:W-:Y:S02]  /*0b10*/  IMAD R9, R10.reuse, UR15, RZ ;  /* 0x0000000f0a097c24 */ /* 0x044fe4000f8e02ff */
[----:B------:R-:W-:-:S05]  /*0b20*/  IMAD.WIDE.U32 R10, R10, UR14, RZ ;  /* 0x0000000e0a0a7c25 */ /* 0x000fca000f8e00ff */
[----:B------:R-:W-:Y:S02]  /*0b30*/  IADD3 R9, PT, PT, R11, R9, RZ ;  /* 0x000000090b097210 */ /* 0x000fe40007ffe0ff */
.L_x_721:
[----:B------:R-:W1:Y:S01]  /*0b40*/  LDC R3, c[0x0][0x3e8] ;  /* 0x0000fa00ff037b82 */ /* 0x000e620000000800 */
[----:B------:R-:W-:Y:S01]  /*0b50*/  MOV R6, RZ ;  /* 0x000000ff00067202 */ /* 0x000fe20000000f00 */
[----:B------:R-:W-:Y:S01]  /*0b60*/  USHF.R.S32.HI UR22, URZ, 0x1f, UR23 ;  /* 0x0000001fff167899 */ /* 0x000fe20008011417 */
        /* <DEDUP_REMOVED lines=34> */
[----:B------:R-:W-:Y:S06]  /*0d90*/  BRA `(.L_x_723) ;  /* 0x0000000000187947 */ /* 0x000fec0003800000 */
.L_x_722:
[----:B------:R-:W1:Y:S01]  /*0da0*/  LDCU.64 UR12, c[0x0][0x3c0] ;  /* 0x00007800ff0c77ac */ /* 0x000e620008000a00 */
[----:B------:R-:W-:-:S05]  /*0db0*/  IADD3 R2, PT, PT, R234, R237, RZ ;  /* 0x000000edea027210 */ /* 0x000fca0007ffe0ff */
[C---:B-1----:R-:W-:Y:S02]  /*0dc0*/  IMAD R7, R2.reuse, UR13, RZ ;  /* 0x0000000d02077c24 */ /* 0x042fe4000f8e02ff */
[----:B------:R-:W-:-:S05]  /*0dd0*/  IMAD.WIDE.U32 R2, R2, UR12, RZ ;  /* 0x0000000c02027c25 */ /* 0x000fca000f8e00ff */
[----:B------:R-:W-:Y:S02]  /*0de0*/  IADD3 R7, PT, PT, R3, R7, RZ ;  /* 0x0000000703077210 */ /* 0x000fe40007ffe0ff */
[----:B------:R-:W-:-:S07]  /*0df0*/  MOV R8, R2 ;  /* 0x0000000200087202 */ /* 0x000fce0000000f00 */
.L_x_723:
[----:B------:R-:W1:Y:S01]  /*0e00*/  @!P3 LDC.64 R4, c[0x0][0x588] ;  /* 0x00016200ff04bb82 */ /* 0x000e620000000a00 */
[----:B------:R-:W2:Y:S07]  /*0e10*/  LDCU UR24, c[0x0][0x3e0] ;  /* 0x00007c00ff1877ac */ /* 0x000eae0008000800 */
[----:B------:R-:W3:Y:S08]  /*0e20*/  @P3 LDC.64 R2, c[0x0][0x590] ;  /* 0x00016400ff023b82 */ /* 0x000ef00000000a00 */
[----:B------:R-:W2:Y:S01]  /*0e30*/  LDC R21, c[0x0][0x44c] ;  /* 0x00011300ff157b82 */ /* 0x000ea20000000800 */
[----:B-1----:R-:W-:-:S04]  /*0e40*/  @!P3 IMAD.WIDE.U32 R24, R201, R4, RZ ;  /* 0x00000004c918b225 */ /* 0x002fc800078e00ff */
[----:B------:R-:W-:Y:S01]  /*0e50*/  @!P3 IMAD R18, R201, R5, R25 ;  /* 0x00000005c912b224 */ /* 0x000fe200078e0219 */
[----:B------:R-:W-:Y:S01]  /*0e60*/  @!P3 MOV R20, R24 ;  /* 0x000000180014b202 */ /* 0x000fe20000000f00 */
        /* <DEDUP_REMOVED lines=18> */
[----:B------:R-:W-:-:S05]  /*0f90*/  IMAD R23, R2, R22, R23 ;  /* 0x0000001602177224 */ /* 0x000fca00078e0217 */
[----:B------:R-:W-:Y:S01]  /*0fa0*/  IADD3 R23, PT, PT, R25, R23, RZ ;  /* 0x0000001719177210 */ /* 0x000fe20007ffe0ff */
[----:B------:R-:W-:Y:S06]  /*0fb0*/  BRA `(.L_x_725) ;  /* 0x00000000000c7947 */ /* 0x000fec0003800000 */
.L_x_724:
[-C--:B------:R-:W-:Y:S02]  /*0fc0*/  IMAD R23, R5, R15.reuse, RZ ;  /* 0x0000000f05177224 */ /* 0x080fe400078e02ff */
[----:B------:R-:W-:-:S05]  /*0fd0*/  IMAD.WIDE.U32 R24, R4, R15, RZ ;  /* 0x0000000f04187225 */ /* 0x000fca00078e00ff */
[----:B------:R-:W-:-:S07]  /*0fe0*/  IADD3 R23, PT, PT, R25, R23, RZ ;  /* 0x0000001719177210 */ /* 0x000fce0007ffe0ff */
.L_x_725:
        /* <DEDUP_REMOVED lines=20> */
.L_x_726:
[----:B------:R-:W1:Y:S01]  /*1130*/  LDC R12, c[0x0][0x434] ;  /* 0x00010d00ff0c7b82 */ /* 0x000e620000000800 */
[----:B------:R-:W-:-:S04]  /*1140*/  IMAD R3, R201, UR24, R200 ;  /* 0x00000018c9037c24 */ /* 0x000fc8000f8e02c8 */
[----:B-1----:R-:W-:-:S03]  /*1150*/  IMAD R12, R3, R12, RZ ;  /* 0x0000000c030c7224 */ /* 0x002fc600078e02ff */
.L_x_727:
        /* <DEDUP_REMOVED lines=11> */
.L_x_728:
[----:B------:R-:W1:Y:S01]  /*1210*/  LDC R16, c[0x0][0x444] ;  /* 0x00011100ff107b82 */ /* 0x000e620000000800 */
[----:B------:R-:W-:-:S04]  /*1220*/  IMAD R3, R201, UR24, R200 ;  /* 0x00000018c9037c24 */ /* 0x000fc8000f8e02c8 */
[----:B-1----:R-:W-:-:S07]  /*1230*/  IMAD R16, R3, R16, RZ ;  /* 0x0000001003107224 */ /* 0x002fce00078e02ff */
.L_x_729:
[----:B------:R-:W1:Y:S01]  /*1240*/  LDCU.128 UR4, c[0x0][0x590] ;  /* 0x0000b200ff0477ac */ /* 0x000e620008000c00 */
[----:B------:R-:W2:Y:S01]  /*1250*/  LDC.64 R4, c[0x0][0x5f8] ;  /* 0x00017e00ff047b82 */ /* 0x000ea20000000a00 */
[----:B------:R-:W3:Y:S01]  /*1260*/  S2R R238, SR_TID.X ;  /* 0x0000000000ee7919 */ /* 0x000ee20000002100 */
[----:B------:R-:W-:Y:S01]  /*1270*/  IADD3 R28, P0, PT, R204, R20, RZ ;  /* 0x00000014cc1c7210 */ /* 0x000fe20007f1e0ff */
[----:B------:R-:W4:Y:S01]  /*1280*/  LDCU.64 UR10, c[0x0][0x3c8] ;  /* 0x00007900ff0a77ac */ /* 0x000f220008000a00 */
[----:B------:R-:W-:Y:S01]  /*1290*/  IMAD R21, R21, UR24, RZ ;  /* 0x0000001815157c24 */ /* 0x000fe2000f8e02ff */
[----:B------:R-:W-:Y:S01]  /*12a0*/  ISETP.NE.AND P3, PT, RZ, UR16, PT ;  /* 0x00000010ff007c0c */ /* 0x000fe2000bf65270 */
[----:B------:R-:W-:Y:S01]  /*12b0*/  IMAD R16, R11, 0x40, R16 ;  /* 0x000000400b107824 */ /* 0x000fe200078e0210 */
[----:B------:R-:W-:Y:S01]  /*12c0*/  IADD3 R218, PT, PT, R228, UR23, RZ ;  /* 0x00000017e4da7c10 */ /* 0x000fe2000fffe0ff */
[----:B------:R-:W5:Y:S01]  /*12d0*/  LDC.64 R2, c[0x0][0x3b0] ;  /* 0x0000ec00ff027b82 */ /* 0x000f620000000a00 */
[----:B------:R-:W-:Y:S01]  /*12e0*/  IMAD.X R29, RZ, RZ, R18, P0 ;  /* 0x000000ffff1d7224 */ /* 0x000fe200000e0612 */
[--C-:B------:R-:W-:Y:S01]  /*12f0*/  IADD3 R24, P1, P0, R26, R24, R25.reuse ;  /* 0x000000181a187210 */ /* 0x100fe2000783e019 */
[----:B------:R-:W4:Y:S01]  /*1300*/  LDCU.64 UR16, c[0x0][0x570] ;  /* 0x0000ae00ff1077ac */ /* 0x000f220008000a00 */
[----:B------:R-:W-:Y:S01]  /*1310*/  SHF.R.S32.HI R25, RZ, 0x1f, R25 ;  /* 0x0000001fff197819 */ /* 0x000fe20000011419 */
[----:B------:R-:W-:Y:S03]  /*1320*/  BSSY.RECONVERGENT B1, `(.L_x_719) ;  /* 0x0000720000017945 */ /* 0x000fe60003800200 */
[----:B------:R-:W-:Y:S01]  /*1330*/  IADD3.X R22, PT, PT, R22, R23, R25, P1, P0 ;  /* 0x0000001716167210 */ /* 0x000fe20000fe0419 */
[----:B-1----:R-:W-:Y:S01]  /*1340*/  IMAD R18, R19, UR4, RZ ;  /* 0x0000000413127c24 */ /* 0x002fe2000f8e02ff */
[----:B------:R-:W1:Y:S01]  /*1350*/  LDC.64 R246, c[0x0][0x420] ;  /* 0x00010800fff67b82 */ /* 0x000e620000000a00 */
[----:B------:R-:W-:Y:S01]  /*1360*/  IMAD.WIDE.U32 R28, R17, UR4, R28 ;  /* 0x00000004111c7c25 */ /* 0x000fe2000f8e001c */
[----:B------:R-:W-:-:S03]  /*1370*/  USHF.L.U64.HI UR27, UR4, 0x5, UR5 ;  /* 0x00000005041b7899 */ /* 0x000fc60008010205 */
[----:B------:R-:W-:Y:S02]  /*1380*/  IMAD R15, R17, UR5, R18 ;  /* 0x00000005110f7c24 */ /* 0x000fe4000f8e0212 */
[----:B--2---:R-:W-:-:S04]  /*1390*/  IMAD.WIDE.U32 R26, R4, UR18, RZ ;  /* 0x00000012041a7c25 */ /* 0x004fc8000f8e00ff */
[----:B------:R-:W-:Y:S01]  /*13a0*/  IMAD.MOV.U32 R18, RZ, RZ, R204 ;  /* 0x000000ffff127224 */ /* 0x000fe200078e00cc */
[----:B------:R-:W-:Y:S01]  /*13b0*/  SEL R26, R26, RZ, P3 ;  /* 0x000000ff1a1a7207 */ /* 0x000fe20001800000 */
[----:B------:R-:W-:Y:S02]  /*13c0*/  IMAD.IADD R29, R29, 0x1, R15 ;  /* 0x000000011d1d7824 */ /* 0x000fe400078e020f */
[-C--:B-----5:R-:W-:Y:S01]  /*13d0*/  IMAD R4, R19, R2.reuse, RZ ;  /* 0x0000000213047224 */ /* 0x0a0fe200078e02ff */
[----:B------:R-:W2:Y:S01]  /*13e0*/  LDC R15, c[0x0][0x508] ;  /* 0x00014200ff0f7b82 */ /* 0x000ea20000000800 */
[----:B------:R-:W-:Y:S01]  /*13f0*/  IMAD.MOV.U32 R19, RZ, RZ, RZ ;  /* 0x000000ffff137224 */ /* 0x000fe200078e00ff */
[----:B---3--:R-:W-:Y:S01]  /*1400*/  LOP3.LUT R238, R238, 0x1f, RZ, 0xc0, !PT ;  /* 0x0000001feeee7812 */ /* 0x008fe200078ec0ff */
[C---:B------:R-:W-:Y:S02]  /*1410*/  IMAD R4, R17.reuse, R3, R4 ;  /* 0x0000000311047224 */ /* 0x040fe400078e0204 */
[----:B------:R-:W-:-:S04]  /*1420*/  IMAD.WIDE.U32 R30, R17, R2, R18 ;  /* 0x00000002111e7225 */ /* 0x000fc800078e0012 */
[----:B------:R-:W-:Y:S01]  /*1430*/  IMAD.WIDE.U32 R28, R200, UR6, R28 ;  /* 0x00000006c81c7c25 */ /* 0x000fe2000f8e001c */
[----:B------:R-:W-:-:S03]  /*1440*/  IADD3 R30, P0, PT, R14, R30, RZ ;  /* 0x0000001e0e1e7210 */ /* 0x000fc60007f1e0ff */
[----:B------:R-:W-:Y:S01]  /*1450*/  IMAD R17, R203, R21, R238 ;  /* 0x00000015cb117224 */ /* 0x000fe200078e02ee */
[----:B------:R-:W-:Y:S01]  /*1460*/  IADD3.X R31, PT, PT, R13, R31, R4, P0, !PT ;  /* 0x0000001f0d1f7210 */ /* 0x000fe200007fe404 */
[C---:B------:R-:W-:Y:S01]  /*1470*/  IMAD R29, R200.reuse, UR7, R29 ;  /* 0x00000007c81d7c24 */ /* 0x040fe2000f8e021d */
[----:B------:R-:W3:Y:S01]  /*1480*/  LDCU.64 UR6, c[0x0][0x550] ;  /* 0x0000aa00ff0677ac */ /* 0x000ee20008000a00 */
[----:B------:R-:W-:Y:S01]  /*1490*/  IMAD R5, R5, UR18, R27 ;  /* 0x0000001205057c24 */ /* 0x000fe2000f8e021b */
[----:B------:R-:W-:Y:S01]  /*14a0*/  IADD3 R4, P1, P0, R17, R24, R26 ;  /* 0x0000001811047210 */ /* 0x000fe2000783e01a */
[C---:B----4-:R-:W-:Y:S01]  /*14b0*/  IMAD.WIDE.U32 R26, R200.reuse, UR10, R30 ;  /* 0x0000000ac81a7c25 */ /* 0x050fe2000f8e001e */
[----:B------:R-:W-:Y:S01]  /*14c0*/  SHF.R.S32.HI R17, RZ, 0x1f, R17 ;  /* 0x0000001fff117819 */ /* 0x000fe20000011411 */
[----:B------:R-:W4:Y:S01]  /*14d0*/  LDC.64 R24, c[0x0][0x5e8] ;  /* 0x00017a00ff187b82 */ /* 0x000f220000000a00 */
[----:B------:R-:W-:Y:S01]  /*14e0*/  SEL R5, R5, RZ, P3 ;  /* 0x000000ff05057207 */ /* 0x000fe20001800000 */
[----:B------:R-:W-:Y:S01]  /*14f0*/  IMAD R27, R200, UR11, R27 ;  /* 0x0000000bc81b7c24 */ /* 0x000fe2000f8e021b */
[----:B------:R-:W5:Y:S01]  /*1500*/  LDCU.64 UR10, c[0x0][0x380] ;  /* 0x00007000ff0a77ac */ /* 0x000f620008000a00 */
[----:B--2---:R-:W-:Y:S01]  /*1510*/  IADD3 R15, PT, PT, R218, -R15, -R235 ;  /* 0x8000000fda0f7210 */ /* 0x004fe20007ffe8eb */
[----:B------:R-:W-:Y:S01]  /*1520*/  IMAD.SHL.U32 R21, R21, 0x40, RZ ;  /* 0x0000004015157824 */ /* 0x000fe200078e00ff */
[----:B------:R-:W-:Y:S01]  /*1530*/  IADD3.X R5, PT, PT, R17, R22, R5, P1, P0 ;  /* 0x0000001611057210 */ /* 0x000fe20000fe0405 */
[----:B------:R-:W-:Y:S01]  /*1540*/  IMAD.WIDE.U32 R22, R206, UR4, R28 ;  /* 0x00000004ce167c25 */ /* 0x000fe2000f8e001c */
[----:B------:R-:W-:-:S02]  /*1550*/  SHF.R.S32.HI R14, RZ, 0x1f, R15 ;  /* 0x0000001fff0e7819 */ /* 0x000fc4000001140f */
[----:B------:R-:W-:Y:S01]  /*1560*/  IADD3 R4, P0, PT, R21, R4, RZ ;  /* 0x0000000415047210 */ /* 0x000fe20007f1e0ff */
[----:B------:R-:W-:Y:S01]  /*1570*/  IMAD R13, R206, UR5, R23 ;  /* 0x00000005ce0d7c24 */ /* 0x000fe2000f8e0217 */
[----:B------:R-:W-:Y:S01]  /*1580*/  LEA.HI R14, R14, R15, RZ, 0x6 ;  /* 0x0000000f0e0e7211 */ /* 0x000fe200078f30ff */
[----:B------:R-:W-:Y:S01]  /*1590*/  IMAD.WIDE.U32 R26, R206, R2, R26 ;  /* 0x00000002ce1a7225 */ /* 0x000fe200078e001a */
[C---:B---3--:R-:W-:Y:S01]  /*15a0*/  LEA R242, P1, R22.reuse, UR6, 0x1 ;  /* 0x0000000616f27c11 */ /* 0x048fe2000f8208ff */
[----:B------:R-:W-:Y:S01]  /*15b0*/  USHF.L.U32 UR6, UR4, 0x5, URZ ;  /* 0x0000000504067899 */ /* 0x000fe200080006ff */
[----:B------:R-:W-:Y:S02]  /*15c0*/  SHF.R.S32.HI R14, RZ, 0x6, R14 ;  /* 0x00000006ff0e7819 */ /* 0x000fe4000001140e */
[----:B------:R-:W-:Y:S01]  /*15d0*/  LEA.HI.X R243, R22, UR7, R13, 0x1, P1 ;  /* 0x0000000716f37c11 */ /* 0x000fe200088f0c0d */
[----:B------:R-:W-:Y:S01]  /*15e0*/  IMAD R13, R206, R3, R27 ;  /* 0x00000003ce0d7224 */ /* 0x000fe200078e021b */
[----:B------:R-:W-:-:S02]  /*15f0*/  VIMNMX R219, PT, PT, RZ, R14, !PT ;  /* 0x0000000effdb7248 */ /* 0x000fc40007fe0100 */
[----:B-----5:R-:W-:Y:S02]  /*1600*/  LEA R244, P1, R26, UR10, 0x1 ;  /* 0x0000000a1af47c11 */ /* 0x020fe4000f8208ff */
[----:B------:R-:W-:Y:S01]  /*1610*/  LEA.HI.X.SX32 R5, R21, R5, 0x1, P0 ;  /* 0x0000000515057211 */ /* 0x000fe200000f0eff */
[----:B----4-:R-:W-:Y:S01]  /*1620*/  IMAD.WIDE R222, R16, 0x4, R24 ;  /* 0x0000000410de7825 */ /* 0x010fe200078e0218 */
[----:B------:R-:W-:Y:S02]  /*1630*/  LEA.HI.X R245, R26, UR11, R13, 0x1, P1 ;  /* 0x0000000b1af57c11 */ /* 0x000fe400088f0c0d */
[----:B------:R-:W-:Y:S01]  /*1640*/  ISETP.GT.AND P1, PT, R232, R219, PT ;  /* 0x000000dbe800720c */ /* 0x000fe20003f24270 */
[----:B------:R-:W-:Y:S01]  /*1650*/  IMAD.SHL.U32 R13, R2, 0x20, RZ ;  /* 0x00000020020d7824 */ /* 0x000fe200078e00ff */
[----:B------:R-:W-:Y:S01]  /*1660*/  LEA R240, P0, R4, UR16, 0x2 ;  /* 0x0000001004f07c11 */ /* 0x000fe2000f8010ff */
[----:B------:R-:W-:Y:S01]  /*1670*/  IMAD.MOV.U32 R221, RZ, RZ, R223 ;  /* 0x000000ffffdd7224 */ /* 0x000fe200078e00df */
[----:B------:R-:W-:-:S02]  /*1680*/  SHF.L.U64.HI R3, R2, 0x5, R3 ;  /* 0x0000000502037819 */ /* 0x000fc40000010203 */
[----:B------:R-:W-:Y:S02]  /*1690*/  LEA.HI.X R241, R4, UR17, R5, 0x2, P0 ;  /* 0x0000001104f17c11 */ /* 0x000fe400080f1405 */
[----:B------:R-:W-:Y:S02]  /*16a0*/  LEA R5, R11, R12, 0x6 ;  /* 0x0000000c0b057211 */ /* 0x000fe400078e30ff */
[C---:B------:R-:W-:Y:S02]  /*16b0*/  IADD3 R4, P0, PT, R206.reuse, 0x20, RZ ;  /* 0x00000020ce047810 */ /* 0x040fe40007f1e0ff */
[----:B------:R-:W-:Y:S01]  /*16c0*/  IADD3 R2, PT, PT, R206, 0x20, RZ ;  /* 0x00000020ce027810 */ /* 0x000fe20007ffe0ff */
[----:B-1----:R-:W-:-:S04]  /*16d0*/  IMAD.WIDE R246, R5, 0x4, R246 ;  /* 0x0000000405f67825 */ /* 0x002fc800078e02f6 */
[----:B------:R-:W-:Y:S01]  /*16e0*/  IMAD.X R5, RZ, RZ, RZ, P0 ;  /* 0x000000ffff057224 */ /* 0x000fe200000e06ff */
[----:B------:R-:W-:Y:S06]  /*16f0*/  @P1 BRA `(.L_x_730) ;  /* 0x0000000400ec1947 */ /* 0x000fec0003800000 */
        /* <DEDUP_REMOVED lines=11> */
.L_x_731:
[----:B------:R-:W1:Y:S01]  /*17b0*/  LDCU.64 UR10, c[0x0][0x5c0] ;  /* 0x0000b800ff0a77ac */ /* 0x000e620008000a00 */
[----:B------:R-:W-:-:S05]  /*17c0*/  IADD3 R0, PT, PT, R234, R237, RZ ;  /* 0x000000edea007210 */ /* 0x000fca0007ffe0ff */
[C---:B-1----:R-:W-:Y:S02]  /*17d0*/  IMAD R3, R0.reuse, UR11, RZ ;  /* 0x0000000b00037c24 */ /* 0x042fe4000f8e02ff */
[----:B------:R-:W-:-:S05]  /*17e0*/  IMAD.WIDE.U32 R6, R0, UR10, RZ ;  /* 0x0000000a00067c25 */ /* 0x000fca000f8e00ff */
[----:B------:R-:W-:Y:S02]  /*17f0*/  IADD3 R0, PT, PT, R7, R3, RZ ;  /* 0x0000000307007210 */ /* 0x000fe40007ffe0ff */
.L_x_732:
        /* <DEDUP_REMOVED lines=11> */
.L_x_733:
[----:B------:R-:W1:Y:S01]  /*18b0*/  LDCU.64 UR6, c[0x0][0x5c8] ;  /* 0x0000b900ff0677ac */ /* 0x000e620008000a00 */
[----:B------:R-:W-:-:S05]  /*18c0*/  IADD3 R234, PT, PT, R234, R237, RZ ;  /* 0x000000edeaea7210 */ /* 0x000fca0007ffe0ff */
[C---:B-1----:R-:W-:Y:S02]  /*18d0*/  IMAD R7, R234.reuse, UR7, RZ ;  /* 0x00000007ea077c24 */ /* 0x042fe4000f8e02ff */
[----:B------:R-:W-:-:S05]  /*18e0*/  IMAD.WIDE.U32 R8, R234, UR6, RZ ;  /* 0x00000006ea087c25 */ /* 0x000fca000f8e00ff */
[----:B------:R-:W-:-:S07]  /*18f0*/  IADD3 R7, PT, PT, R9, R7, RZ ;  /* 0x0000000709077210 */ /* 0x000fce0007ffe0ff */
.L_x_734:
        /* <DEDUP_REMOVED lines=9> */
[----:B------:R-:W-:Y:S01]  /*1990*/  IADD3 R10, P0, PT, R6, R10, RZ ;  /* 0x0000000a060a7210 */ /* 0x000fe20007f1e0ff */
[----:B------:R-:W-:-:S04]  /*19a0*/  IMAD.U32 R3, RZ, RZ, UR6 ;  /* 0x00000006ff037e24 */ /* 0x000fc8000f8e00ff */
[----:B------:R-:W-:-:S03]  /*19b0*/  IADD3.X R11, PT, PT, R0, UR12, R11, P0, !PT ;  /* 0x0000000c000b7c10 */ /* 0x000fc600087fe40b */
        /* <DEDUP_REMOVED lines=17> */
.L_x_736:
[----:B------:R-:W-:Y:S05]  /*1ad0*/  BSYNC.RECONVERGENT B0 ;  /* 0x0000000000007941 */ /* 0x000fea0003800200 */
.L_x_735:
[----:B------:R-:W-:Y:S04]  /*1ae0*/  BSSY.RECONVERGENT B0, `(.L_x_737) ;  /* 0x0000012000007945 */ /* 0x000fe80003800200 */
[----:B------:R-:W-:Y:S05]  /*1af0*/  @P4 BRA `(.L_x_738) ;  /* 0x0000000000404947 */ /* 0x000fea0003800000 */
[----:B------:R-:W2:Y:S01]  /*1b00*/  LDCU UR12, c[0x0][0x440] ;  /* 0x00008800ff0c77ac */ /* 0x000ea20008000800 */
[----:B-1----:R-:W-:Y:S01]  /*1b10*/  MOV R13, R9 ;  /* 0x00000009000d7202 */ /* 0x002fe20000000f00 */
[----:B------:R-:W-:Y:S01]  /*1b20*/  IMAD R11, R5, UR10, RZ ;  /* 0x0000000a050b7c24 */ /* 0x000fe2000f8e02ff */
[----:B------:R-:W1:Y:S01]  /*1b30*/  LDCU.64 UR4, c[0x0][0x560] ;  /* 0x0000ac00ff0477ac */ /* 0x000e620008000a00 */
[----:B------:R-:W-:Y:S02]  /*1b40*/  IMAD.MOV.U32 R12, RZ, RZ, R10 ;  /* 0x000000ffff0c7224 */ /* 0x000fe400078e000a */
        /* <DEDUP_REMOVED lines=11> */
.L_x_738:
[----:B------:R-:W-:Y:S05]  /*1c00*/  BSYNC.RECONVERGENT B0 ;  /* 0x0000000000007941 */ /* 0x000fea0003800200 */
.L_x_737:
        /* <DEDUP_REMOVED lines=11> */
[----:B------:R-:W-:Y:S01]  /*1cc0*/  IMAD.MOV.U32 R2, RZ, RZ, R8 ;  /* 0x000000ffff027224 */ /* 0x000fe200078e0008 */
[----:B------:R-:W4:Y:S03]  /*1cd0*/  LDCU.64 UR4, c[0x0][0x568] ;  /* 0x0000ad00ff0477ac */ /* 0x000f260008000a00 */
[----:B--2---:R-:W-:-:S04]  /*1ce0*/  IMAD.WIDE.U32 R10, R206, UR6, R2 ;  /* 0x00000006ce0a7c25 */ /* 0x004fc8000f8e0002 */
        /* <DEDUP_REMOVED lines=9> */
.L_x_740:
[----:B------:R-:W-:Y:S05]  /*1d80*/  BSYNC.RECONVERGENT B0 ;  /* 0x0000000000007941 */ /* 0x000fea0003800200 */
.L_x_739:
[----:B------:R-:W-:Y:S05]  /*1d90*/  @P4 BRA `(.L_x_741) ;  /* 0x0000006400e04947 */ /* 0x000fea0003800000 */
[----:B------:R-:W4:Y:S01]  /*1da0*/  LDCU UR10, c[0x0][0x440] ;  /* 0x00008800ff0a77ac */ /* 0x000f220008000800 */
[----:B------:R-:W-:Y:S02]  /*1db0*/  IMAD R5, R5, UR6, RZ ;  /* 0x0000000605057c24 */ /* 0x000fe4000f8e02ff */
[----:B------:R-:W-:Y:S01]  /*1dc0*/  IMAD.MOV.U32 R2, RZ, RZ, R8 ;  /* 0x000000ffff027224 */ /* 0x000fe200078e0008 */
[----:B------:R-:W5:Y:S01]  /*1dd0*/  LDCU.64 UR4, c[0x0][0x568] ;  /* 0x0000ad00ff0477ac */ /* 0x000f620008000a00 */
[C---:B------:R-:W-:Y:S02]  /*1de0*/  IMAD R5, R4.reuse, UR7, R5 ;  /* 0x0000000704057c24 */ /* 0x040fe4000f8e0205 */
[----:B------:R-:W-:-:S04]  /*1df0*/  IMAD.WIDE.U32 R2, R4, UR6, R2 ;  /* 0x0000000604027c25 */ /* 0x000fc8000f8e0002 */
[----:B------:R-:W-:Y:S01]  /*1e00*/  IMAD.IADD R5, R3, 0x1, R5 ;  /* 0x0000000103057824 */ /* 0x000fe200078e0205 */
[----:B----4-:R-:W-:Y:S02]  /*1e10*/  ISETP.GE.AND P1, PT, R204, UR10, PT ;  /* 0x0000000acc007c0c */ /* 0x010fe4000bf26270 */
[----:B------:R-:W-:Y:S02]  /*1e20*/  ISETP.GE.AND P0, PT, R210, UR10, PT ;  /* 0x0000000ad2007c0c */ /* 0x000fe4000bf06270 */
[----:B-----5:R-:W-:-:S04]  /*1e30*/  LEA R4, P2, R2, UR4, 0x1 ;  /* 0x0000000402047c11 */ /* 0x020fc8000f8408ff */
[----:B------:R-:W-:-:S05]  /*1e40*/  LEA.HI.X R5, R2, UR5, R5, 0x1, P2 ;  /* 0x0000000502057c11 */ /* 0x000fca00090f0c05 */
[----:B------:R4:W-:Y:S04]  /*1e50*/  @!P1 STG.E.128 desc[UR20][R4.64], RZ ;  /* 0x000000ff04009986 */ /* 0x0009e8000c101d14 */
[----:B------:R4:W-:Y:S01]  /*1e60*/  @!P0 STG.E.128 desc[UR20][R4.64+0x80], RZ ;  /* 0x000080ff04008986 */ /* 0x0009e2000c101d14 */
[----:B------:R-:W-:-:S13]  /*1e70*/  ISETP.GE.AND P0, PT, R207, UR10, PT ;  /* 0x0000000acf007c0c */ /* 0x000fda000bf06270 */
[----:B------:R-:W-:Y:S05]  /*1e80*/  @P0 BRA `(.L_x_741) ;  /* 0x0000006400a40947 */ /* 0x000fea0003800000 */
[----:B------:R1:W-:Y:S01]  /*1e90*/  STG.E.128 desc[UR20][R4.64+0x100], RZ ;  /* 0x000100ff04007986 */ /* 0x0003e2000c101d14 */
[----:B------:R-:W-:Y:S05]  /*1ea0*/  BRA `(.L_x_741) ;  /* 0x00000064009c7947 */ /* 0x000fea0003800000 */
.L_x_730:
        /* <DEDUP_REMOVED lines=28> */
.L_x_744:
[----:B------:R2:W-:Y:S01]  /*2070*/  STS.128 [R213+0x10000], RZ ;  /* 0x010000ffd5007388 */ /* 0x0005e20000000c00 */
[----:B------:R-:W-:Y:S05]  /*2080*/  BRA `(.L_x_745) ;  /* 0x00000000000c7947 */ /* 0x000fea0003800000 */
.L_x_743:
[----:B------:R1:W-:Y:S04]  /*2090*/  STS.128 [R213+0xc000], RZ ;  /* 0x00c000ffd5007388 */ /* 0x0003e80000000c00 */
[----:B------:R1:W-:Y:S04]  /*20a0*/  STS.128 [R213+0xe000], RZ ;  /* 0x00e000ffd5007388 */ /* 0x0003e80000000c00 */
[----:B------:R1:W-:Y:S02]  /*20b0*/  STS.128 [R213+0x10000], RZ ;  /* 0x010000ffd5007388 */ /* 0x0003e40000000c00 */
.L_x_745:
[----:B------:R-:W-:Y:S05]  /*20c0*/  BSYNC.RECONVERGENT B0 ;  /* 0x0000000000007941 */ /* 0x000fea0003800200 */
.L_x_742:
        /* <DEDUP_REMOVED lines=31> */
.L_x_748:
[----:B------:R1:W-:Y:S02]  /*22c0*/  STS.128 [R213+0x11000], RZ ;  /* 0x011000ffd5007388 */ /* 0x0003e40000000c00 */
.L_x_747:
[----:B------:R-:W-:Y:S05]  /*22d0*/  BSYNC.RECONVERGENT B0 ;  /* 0x0000000000007941 */ /* 0x000fea0003800200 */
.L_x_746:
        /* <DEDUP_REMOVED lines=23> */
.L_x_751:
[----:B------:R1:W-:Y:S01]  /*2450*/  STS.128 [R231+0x4000], RZ ;  /* 0x004000ffe7007388 */ /* 0x0003e20000000c00 */
[----:B------:R-:W-:Y:S05]  /*2460*/  BRA `(.L_x_752) ;  /* 0x00000000000c7947 */ /* 0x000fea0003800000 */
.L_x_750:
[----:B------:R1:W-:Y:S04]  /*2470*/  STS.128 [R231], RZ ;  /* 0x000000ffe7007388 */ /* 0x0003e80000000c00 */
[----:B------:R1:W-:Y:S04]  /*2480*/  STS.128 [R231+0x2000], RZ ;  /* 0x002000ffe7007388 */ /* 0x0003e80000000c00 */
[----:B------:R1:W-:Y:S02]  /*2490*/  STS.128 [R231+0x4000], RZ ;  /* 0x004000ffe7007388 */ /* 0x0003e40000000c00 */
.L_x_752:
[----:B------:R-:W-:Y:S05]  /*24a0*/  BSYNC.RECONVERGENT B0 ;  /* 0x0000000000007941 */ /* 0x000fea0003800200 */
.L_x_749:
[----:B------:R1:W-:Y:S01]  /*24b0*/  @P3 STS.128 [R231+0x1000], RZ ;  /* 0x001000ffe7003388 */ /* 0x0003e20000000c00 */
[----:B------:R-:W-:Y:S03]  /*24c0*/  BSSY.RECONVERGENT B0, `(.L_x_753) ;  /* 0x000001b000007945 */ /* 0x000fe60003800200 */
        /* <DEDUP_REMOVED lines=25> */
.L_x_755:
[----:B------:R1:W-:Y:S02]  /*2660*/  STS.128 [R231+0x5000], RZ ;  /* 0x005000ffe7007388 */ /* 0x0003e40000000c00 */
.L_x_754:
[----:B------:R-:W-:Y:S05]  /*2670*/  BSYNC.RECONVERGENT B0 ;  /* 0x0000000000007941 */ /* 0x000fea0003800200 */
.L_x_753:
[CC--:B------:R-:W-:Y:S01]  /*2680*/  ISETP.GE.AND P1, PT, R202.reuse, R11.reuse, PT ;  /* 0x0000000bca00720c */ /* 0x0c0fe20003f26270 */
[----:B-1----:R-:W-:Y:S01]  /*2690*/  VIADD R12, R202, 0x8 ;  /* 0x00000008ca0c7836 */ /* 0x002fe20000000000 */
[----:B------:R-:W1:Y:S01]  /*26a0*/  LDCU.64 UR4, c[0x0][0x3d0] ;  /* 0x00007a00ff0477ac */ /* 0x000e620008000a00 */
[----:B------:R-:W-:Y:S01]  /*26b0*/  IMAD.MOV.U32 R230, RZ, RZ, 0x7f800000 ;  /* 0x7f800000ffe67424 */ /* 0x000fe200078e00ff */
[----:B------:R-:W-:Y:S02]  /*26c0*/  MOV R229, 0x7f800000 ;  /* 0x7f80000000e57802 */ /* 0x000fe40000000f00 */
[----:B------:R-:W-:Y:S01]  /*26d0*/  ISETP.GE.AND P0, PT, R12, R11, PT ;  /* 0x0000000b0c00720c */ /* 0x000fe20003f06270 */
[----:B------:R-:W-:-:S06]  /*26e0*/  IMAD.WIDE.U32 R12, R202, 0x4, R246 ;  /* 0x00000004ca0c7825 */ /* 0x000fcc00078e00f6 */
[----:B------:R2:W5:Y:S01]  /*26f0*/  @!P1 LDG.E R230, desc[UR20][R12.64] ;  /* 0x000000140ce69981 */ /* 0x000562000c1e1900 */
[----:B------:R-:W-:Y:S01]  /*2700*/  IMAD.U32 R3, RZ, RZ, UR14 ;  /* 0x0000000eff037e24 */ /* 0x000fe2000f8e00ff */
[----:B------:R-:W-:Y:S01]  /*2710*/  UIMAD UR7, UR22, UR14, URZ ;  /* 0x0000000e160772a4 */ /* 0x000fe2000f8e02ff */
[----:B------:R-:W-:Y:S02]  /*2720*/  IADD3 R217, PT, PT, R235, -UR23, RZ ;  /* 0x80000017ebd97c10 */ /* 0x000fe4000fffe0ff */
[----:B------:R-:W-:Y:S01]  /*2730*/  IMAD.WIDE.U32 R14, R3, UR23, R18 ;  /* 0x00000017030e7c25 */ /* 0x000fe2000f8e0012 */
[----:B------:R-:W-:Y:S01]  /*2740*/  UIMAD UR7, UR23, UR15, UR7 ;  /* 0x0000000f170772a4 */ /* 0x000fe2000f8e0207 */
[----:B------:R2:W5:Y:S01]  /*2750*/  @!P0 LDG.E R229, desc[UR20][R12.64+0x20] ;  /* 0x000020140ce58981 */ /* 0x000562000c1e1900 */
[----:B------:R-:W-:Y:S01]  /*2760*/  ISETP.GE.AND P4, PT, R206, R217, PT ;  /* 0x000000d9ce00720c */ /* 0x000fe20003f86270 */
[----:B-1----:R-:W-:Y:S01]  /*2770*/  IMAD R3, R0, UR4, RZ ;  /* 0x0000000400037c24 */ /* 0x002fe2000f8e02ff */
[----:B------:R-:W-:Y:S01]  /*2780*/  IADD3 R10, P0, PT, R10, R14, RZ ;  /* 0x0000000e0a0a7210 */ /* 0x000fe20007f1e0ff */
[----:B------:R-:W-:Y:S02]  /*2790*/  BSSY.RECONVERGENT B0, `(.L_x_756) ;  /* 0x0000026000007945 */ /* 0x000fe40003800200 */
[----:B------:R-:W-:Y:S01]  /*27a0*/  IMAD R3, R6, UR5, R3 ;  /* 0x0000000506037c24 */ /* 0x000fe2000f8e0203 */
[----:B------:R-:W-:-:S03]  /*27b0*/  IADD3.X R11, PT, PT, R9, UR7, R15, P0, !PT ;  /* 0x00000007090b7c10 */ /* 0x000fc600087fe40f */
[----:B------:R-:W-:-:S05]  /*27c0*/  IMAD.WIDE.U32 R10, R6, UR4, R10 ;  /* 0x00000004060a7c25 */ /* 0x000fca000f8e000a */
[----:B------:R-:W-:Y:S01]  /*27d0*/  IADD3 R3, PT, PT, R11, R3, RZ ;  /* 0x000000030b037210 */ /* 0x000fe20007ffe0ff */
[----:B------:R-:W-:Y:S06]  /*27e0*/  @P4 BRA `(.L_x_757) ;  /* 0x0000000000744947 */ /* 0x000fec0003800000 */
[----:B------:R-:W1:Y:S01]  /*27f0*/  LDCU UR7, c[0x0][0x440] ;  /* 0x00008800ff0777ac */ /* 0x000e620008000800 */
[----:B--2---:R-:W-:Y:S02]  /*2800*/  IMAD.MOV.U32 R12, RZ, RZ, R10 ;  /* 0x000000ffff0c7224 */ /* 0x004fe400078e000a */
        /* <DEDUP_REMOVED lines=25> */
.L_x_758:
[----:B------:R2:W-:Y:S01]  /*29a0*/  STS.128 [R213+0x16000], RZ ;  /* 0x016000ffd5007388 */ /* 0x0005e20000000c00 */
[----:B------:R-:W-:Y:S05]  /*29b0*/  BRA `(.L_x_759) ;  /* 0x00000000000c7947 */ /* 0x000fea0003800000 */
.L_x_757:
[----:B------:R1:W-:Y:S04]  /*29c0*/  STS.128 [R213+0x12000], RZ ;  /* 0x012000ffd5007388 */ /* 0x0003e80000000c00 */
[----:B------:R1:W-:Y:S04]  /*29d0*/  STS.128 [R213+0x14000], RZ ;  /* 0x014000ffd5007388 */ /* 0x0003e80000000c00 */
[----:B------:R1:W-:Y:S02]  /*29e0*/  STS.128 [R213+0x16000], RZ ;  /* 0x016000ffd5007388 */ /* 0x0003e40000000c00 */
.L_x_759:
[----:B------:R-:W-:Y:S05]  /*29f0*/  BSYNC.RECONVERGENT B0 ;  /* 0x0000000000007941 */ /* 0x000fea0003800200 */
.L_x_756:
        /* <DEDUP_REMOVED lines=34> */
.L_x_762:
[----:B------:R3:W-:Y:S02]  /*2c20*/  STS.128 [R213+0x17000], RZ ;  /* 0x017000ffd5007388 */ /* 0x0007e40000000c00 */
.L_x_761:
[----:B------:R-:W-:Y:S05]  /*2c30*/  BSYNC.RECONVERGENT B0 ;  /* 0x0000000000007941 */ /* 0x000fea0003800200 */
.L_x_760:
[----:B------:R-:W4:Y:S01]  /*2c40*/  LDCU.64 UR4, c[0x0][0x3d8] ;  /* 0x00007b00ff0477ac */ /* 0x000f220008000a00 */
[----:B------:R-:W-:Y:S01]  /*2c50*/  MOV R3, UR12 ;  /* 0x0000000c00037c02 */ /* 0x000fe20008000f00 */
[----:B------:R-:W-:Y:S01]  /*2c60*/  BSSY.RECONVERGENT B0, `(.L_x_763) ;  /* 0x000002a000007945 */ /* 0x000fe20003800200 */
[----:B------:R-:W-:-:S03]  /*2c70*/  UIMAD UR7, UR22, UR12, URZ ;  /* 0x0000000c160772a4 */ /* 0x000fc6000f8e02ff */
[----:B--23--:R-:W-:Y:S01]  /*2c80*/  IMAD.WIDE.U32 R10, R3, UR23, R18 ;  /* 0x00000017030a7c25 */ /* 0x00cfe2000f8e0012 */
[----:B------:R-:W-:Y:S02]  /*2c90*/  UIMAD UR7, UR23, UR13, UR7 ;  /* 0x0000000d170772a4 */ /* 0x000fe4000f8e0207 */
[----:B-1----:R-:W-:-:S04]  /*2ca0*/  IADD3 R12, P1, PT, R8, R10, RZ ;  /* 0x0000000a080c7210 */ /* 0x002fc80007f3e0ff */
[----:B------:R-:W-:Y:S01]  /*2cb0*/  IADD3.X R13, PT, PT, R7, UR7, R11, P1, !PT ;  /* 0x00000007070d7c10 */ /* 0x000fe20008ffe40b */
[----:B----4-:R-:W-:Y:S02]  /*2cc0*/  IMAD R3, R0, UR4, RZ ;  /* 0x0000000400037c24 */ /* 0x010fe4000f8e02ff */
[----:B------:R-:W-:-:S04]  /*2cd0*/  IMAD.WIDE.U32 R12, R6, UR4, R12 ;  /* 0x00000004060c7c25 */ /* 0x000fc8000f8e000c */
[----:B------:R-:W-:-:S05]  /*2ce0*/  IMAD R7, R6, UR5, R3 ;  /* 0x0000000506077c24 */ /* 0x000fca000f8e0203 */
[----:B------:R-:W-:Y:S01]  /*2cf0*/  IADD3 R7, PT, PT, R13, R7, RZ ;  /* 0x000000070d077210 */ /* 0x000fe20007ffe0ff */
[----:B------:R-:W-:Y:S06]  /*2d00*/  @P4 BRA `(.L_x_764) ;  /* 0x0000000000704947 */ /* 0x000fec0003800000 */
[----:B------:R-:W1:Y:S01]  /*2d10*/  LDCU UR7, c[0x0][0x440] ;  /* 0x00008800ff0777ac */ /* 0x000e620008000800 */
[----:B------:R-:W-:Y:S01]  /*2d20*/  IMAD.MOV.U32 R6, RZ, RZ, R12 ;  /* 0x000000ffff067224 */ /* 0x000fe200078e000c */
[----:B------:R-:W2:Y:S03]  /*2d30*/  LDCU.64 UR4, c[0x0][0x390] ;  /* 0x00007200ff0477ac */ /* 0x000ea60008000a00 */
        /* <DEDUP_REMOVED lines=23> */
.L_x_765:
[----:B------:R3:W-:Y:S01]  /*2eb0*/  STS.128 [R213+0x1c000], RZ ;  /* 0x01c000ffd5007388 */ /* 0x0007e20000000c00 */
[----:B------:R-:W-:Y:S05]  /*2ec0*/  BRA `(.L_x_766) ;  /* 0x00000000000c7947 */ /* 0x000fea0003800000 */
.L_x_764:
[----:B------:R4:W-:Y:S04]  /*2ed0*/  STS.128 [R213+0x18000], RZ ;  /* 0x018000ffd5007388 */ /* 0x0009e80000000c00 */
[----:B------:R4:W-:Y:S04]  /*2ee0*/  STS.128 [R213+0x1a000], RZ ;  /* 0x01a000ffd5007388 */ /* 0x0009e80000000c00 */
[----:B------:R4:W-:Y:S02]  /*2ef0*/  STS.128 [R213+0x1c000], RZ ;  /* 0x01c000ffd5007388 */ /* 0x0009e40000000c00 */
.L_x_766:
[----:B------:R-:W-:Y:S05]  /*2f00*/  BSYNC.RECONVERGENT B0 ;  /* 0x0000000000007941 */ /* 0x000fea0003800200 */
.L_x_763:
[----:B------:R-:W1:Y:S01]  /*2f10*/  LDC.64 R16, c[0x0][0x528] ;  /* 0x00014a00ff107b82 */ /* 0x000e620000000a00 */
[----:B------:R-:W-:Y:S01]  /*2f20*/  IMAD R9, R201, UR24, R200 ;  /* 0x00000018c9097c24 */ /* 0x000fe2000f8e02c8 */
[----:B------:R-:W1:Y:S01]  /*2f30*/  LDCU UR7, c[0x0][0x440] ;  /* 0x00008800ff0777ac */ /* 0x000e620008000800 */
[----:B------:R-:W1:Y:S01]  /*2f40*/  LDCU UR10, c[0x0][0x3e0] ;  /* 0x00007c00ff0a77ac */ /* 0x000e620008000800 */
[----:B------:R-:W1:Y:S02]  /*2f50*/  LDCU UR11, c[0x0][0x45c] ;  /* 0x00008b80ff0b77ac */ /* 0x000e640008000800 */
[----:B-1----:R-:W3:Y:S04]  /*2f60*/  LDG.E.64 R14, desc[UR20][R16.64+0x8] ;  /* 0x00000814100e7981 */ /* 0x002ee8000c1e1b00 */
[----:B--2---:R1:W5:Y:S01]  /*2f70*/  LDG.E.64 R2, desc[UR20][R16.64] ;  /* 0x0000001410027981 */ /* 0x004362000c1e1b00 */
[----:B------:R-:W-:Y:S01]  /*2f80*/  IMAD.SHL.U32 R9, R9, 0x20, RZ ;  /* 0x0000002009097824 */ /* 0x000fe200078e00ff */
[----:B------:R-:W-:Y:S01]  /*2f90*/  IADD3 R11, PT, PT, R233, R202, R235 ;  /* 0x000000cae90b7210 */ /* 0x000fe20007ffe0eb */
[----:B------:R-:W-:Y:S01]  /*2fa0*/  BSSY.RECONVERGENT B0, `(.L_x_767) ;  /* 0x0000023000007945 */ /* 0x000fe20003800200 */
[----:B------:R1:W-:Y:S02]  /*2fb0*/  @P0 STS.128 [R213+0x19000], RZ ;  /* 0x019000ffd5000388 */ /* 0x0003e40000000c00 */
[----:B------:R-:W-:Y:S01]  /*2fc0*/  SHF.R.S32.HI R224, RZ, 0x1f, R9 ;  /* 0x0000001fffe07819 */ /* 0x000fe20000011409 */
[----:B------:R-:W-:Y:S01]  /*2fd0*/  IMAD.IADD R228, R11, 0x1, -R228 ;  /* 0x000000010be47824 */ /* 0x000fe200078e0ae4 */
[----:B------:R1:W-:Y:S04]  /*2fe0*/  @P0 STS.128 [R213+0x1b000], RZ ;  /* 0x01b000ffd5000388 */ /* 0x0003e80000000c00 */
[----:B------:R1:W-:Y:S01]  /*2ff0*/  @P0 STS.128 [R213+0x1d000], RZ ;  /* 0x01d000ffd5000388 */ /* 0x0003e20000000c00 */
[----:B---3--:R-:W-:Y:S01]  /*3000*/  IADD3 R238, P4, P3, R9, R14, R238 ;  /* 0x0000000e09ee7210 */ /* 0x008fe20007b9e0ee */
[----:B-1----:R-:W-:-:S12]  /*3010*/  @P0 BRA `(.L_x_768) ;  /* 0x00000000006c0947 */ /* 0x002fd80003800000 */
[----:B------:R-:W1:Y:S01]  /*3020*/  LDCU UR14, c[0x0][0x440] ;  /* 0x00008800ff0e77ac */ /* 0x000e620008000800 */
[----:B------:R-:W-:Y:S02]  /*3030*/  IMAD R5, R5, UR12, RZ ;  /* 0x0000000c05057c24 */ /* 0x000fe4000f8e02ff */
[----:B------:R-:W-:Y:S01]  /*3040*/  IMAD.MOV.U32 R6, RZ, RZ, R12 ;  /* 0x000000ffff067224 */ /* 0x000fe200078e000c */
[----:B------:R-:W2:Y:S01]  /*3050*/  LDCU.64 UR4, c[0x0][0x390] ;  /* 0x00007200ff0477ac */ /* 0x000ea20008000a00 */
[C---:B------:R-:W-:Y:S02]  /*3060*/  IMAD R5, R4.reuse, UR13, R5 ;  /* 0x0000000d04057c24 */ /* 0x040fe4000f8e0205 */
[----:B------:R-:W-:-:S04]  /*3070*/  IMAD.WIDE.U32 R6, R4, UR12, R6 ;  /* 0x0000000c04067c25 */ /* 0x000fc8000f8e0006 */
[----:B------:R-:W-:Y:S01]  /*3080*/  IMAD.IADD R5, R7, 0x1, R5 ;  /* 0x0000000107057824 */ /* 0x000fe200078e0205 */
[----:B-1----:R-:W-:Y:S02]  /*3090*/  ISETP.GE.AND P2, PT, R204, UR14, PT ;  /* 0x0000000ecc007c0c */ /* 0x002fe4000bf46270 */
[----:B------:R-:W-:Y:S02]  /*30a0*/  ISETP.GE.AND P1, PT, R210, UR14, PT ;  /* 0x0000000ed2007c0c */ /* 0x000fe4000bf26270 */
[C---:B--2---:R-:W-:Y:S02]  /*30b0*/  LEA R4, P5, R6.reuse, UR4, 0x1 ;  /* 0x0000000406047c11 */ /* 0x044fe4000f8a08ff */
[----:B------:R-:W-:Y:S02]  /*30c0*/  ISETP.GE.AND P0, PT, R207, UR14, PT ;  /* 0x0000000ecf007c0c */ /* 0x000fe4000bf06270 */
        /* <DEDUP_REMOVED lines=15> */
[----:B------:R1:W-:Y:S02]  /*31c0*/  @P0 STS.128 [R213+0x1d000], RZ ;  /* 0x01d000ffd5000388 */ /* 0x0003e40000000c00 */
.L_x_768:
[----:B------:R-:W-:Y:S05]  /*31d0*/  BSYNC.RECONVERGENT B0 ;  /* 0x0000000000007941 */ /* 0x000fea0003800200 */
.L_x_767:
[----:B------:R-:W2:Y:S01]  /*31e0*/  S2R R216, SR_TID.X ;  /* 0x0000000000d87919 */ /* 0x000ea20000002100 */
[----:B------:R-:W3:Y:S01]  /*31f0*/  LDC R215, c[0x0][0x44c] ;  /* 0x00011300ffd77b82 */ /* 0x000ee20000000800 */
[----:B------:R-:W4:Y:S01]  /*3200*/  LDCU UR5, c[0x0][0x590] ;  /* 0x0000b200ff0577ac */ /* 0x000f220008000800 */
[----:B-----5:R-:W-:Y:S01]  /*3210*/  R2UR UR12, R3 ;  /* 0x00000000030c72ca */ /* 0x020fe200000e0000 */
[----:B------:R-:W0:Y:S01]  /*3220*/  LDGDEPBAR ;  /* 0x00000000000079af */ /* 0x000e220000000000 */
[----:B------:R-:W-:Y:S01]  /*3230*/  R2UR UR13, R2 ;  /* 0x00000000020d72ca */ /* 0x000fe200000e0000 */
[----:B------:R-:W-:Y:S01]  /*3240*/  IMAD.IADD R0, R193, 0x1, R194 ;  /* 0x00000001c1007824 */ /* 0x000fe200078e02c2 */
[----:B------:R-:W-:Y:S01]  /*3250*/  LOP3.LUT R227, R203, 0x3, RZ, 0xc0, !PT ;  /* 0x00000003cbe37812 */ /* 0x000fe200078ec0ff */
[----:B------:R-:W-:Y:S01]  /*3260*/  IMAD.IADD R3, R193, 0x1, R192 ;  /* 0x00000001c1037824 */ /* 0x000fe200078e02c0 */
[----:B------:R-:W-:Y:S01]  /*3270*/  IADD3.X R224, PT, PT, R224, R15, RZ, P4, P3 ;  /* 0x0000000fe0e07210 */ /* 0x000fe200027e64ff */
[--C-:B------:R-:W-:Y:S01]  /*3280*/  IMAD.IADD R190, R198, 0x1, R188.reuse ;  /* 0x00000001c6be7824 */ /* 0x100fe200078e02bc */
[----:B------:R-:W-:Y:S01]  /*3290*/  IADD3 R218, PT, PT, R218, 0x40, -R235 ;  /* 0x00000040dada7810 */ /* 0x000fe20007ffe8eb */
        /* <DEDUP_REMOVED lines=8> */
[--C-:B------:R-:W-:Y:S01]  /*3320*/  IMAD.IADD R186, R198, 0x1, R187.reuse ;  /* 0x00000001c6ba7824 */ /* 0x100fe200078e02bb */
        /* <DEDUP_REMOVED lines=44> */
[----:B------:R-:W-:Y:S01]  /*35f0*/  CS2R R20, SRZ ;  /* 0x0000000000147805 */ /* 0x000fe2000001ff00 */
[----:B------:R-:W-:Y:S01]  /*3600*/  IMAD R227, R232, 0x4, R227 ;  /* 0x00000004e8e37824 */ /* 0x000fe200078e02e3 */
[----:B--2---:R-:W-:Y:S01]  /*3610*/  SHF.R.U32.HI R225, RZ, 0x7, R216 ;  /* 0x00000007ffe17819 */ /* 0x004fe200000116d8 */
[----:B------:R-:W-:Y:S01]  /*3620*/  IMAD.IADD R197, R0, 0x1, R187 ;  /* 0x0000000100c57824 */ /* 0x000fe200078e02bb */
[----:B------:R-:W2:Y:S01]  /*3630*/  LDCU.U8 UR4, c[0x0][0x4f8] ;  /* 0x00009f00ff0477ac */ /* 0x000ea20008000000 */
[----:B------:R-:W-:-:S02]  /*3640*/  IMAD.IADD R2, R187, 0x1, R3 ;  /* 0x00000001bb027824 */ /* 0x000fc400078e0203 */
[----:B------:R-:W-:Y:S01]  /*3650*/  IMAD.WIDE.U32 R238, R238, -0x2daee0ad, RZ ;  /* 0xd2511f53eeee7825 */ /* 0x000fe200078e00ff */
[----:B----4-:R-:W-:Y:S02]  /*3660*/  USHF.L.U32 UR5, UR5, 0x6, URZ ;  /* 0x0000000605057899 */ /* 0x010fe400080006ff */
[----:B------:R-:W-:Y:S02]  /*3670*/  UIADD3 UR23, UPT, UPT, UR23, 0x40, URZ ;  /* 0x0000004017177890 */ /* 0x000fe4000fffe0ff */
[----:B------:R-:W-:Y:S02]  /*3680*/  UIADD3 UR33, UPT, UPT, UR13, -0x61c88647, URZ ;  /* 0x9e3779b90d217890 */ /* 0x000fe4000fffe0ff */
[----:B------:R-:W-:Y:S02]  /*3690*/  UIADD3 UR32, UPT, UPT, UR12, -0x4498517b, URZ ;  /* 0xbb67ae850c207890 */ /* 0x000fe4000fffe0ff */
[----:B------:R-:W-:Y:S02]  /*36a0*/  UIADD3 UR31, UPT, UPT, UR13, 0x3c6ef372, URZ ;  /* 0x3c6ef3720d1f7890 */ /* 0x000fe4000fffe0ff */
[----:B------:R-:W-:-:S02]  /*36b0*/  UIADD3 UR30, UPT, UPT, UR12, 0x76cf5d0a, URZ ;  /* 0x76cf5d0a0c1e7890 */ /* 0x000fc4000fffe0ff */
[----:B------:R-:W-:Y:S02]  /*36c0*/  UIADD3 UR29, UPT, UPT, UR13, -0x255992d5, URZ ;  /* 0xdaa66d2b0d1d7890 */ /* 0x000fe4000fffe0ff */
[----:B------:R-:W-:Y:S02]  /*36d0*/  UIADD3 UR28, UPT, UPT, UR12, 0x32370b8f, URZ ;  /* 0x32370b8f0c1c7890 */ /* 0x000fe4000fffe0ff */
[----:B------:R-:W-:Y:S02]  /*36e0*/  UIADD3 UR24, UPT, UPT, UR13, 0x78dde6e4, URZ ;  /* 0x78dde6e40d187890 */ /* 0x000fe4000fffe0ff */
[----:B------:R-:W-:Y:S02]  /*36f0*/  UIADD3 UR22, UPT, UPT, UR12, -0x126145ec, URZ ;  /* 0xed9eba140c167890 */ /* 0x000fe4000fffe0ff */
[----:B------:R-:W-:Y:S02]  /*3700*/  UIADD3 UR17, UPT, UPT, UR13, 0x1715609d, URZ ;  /* 0x1715609d0d117890 */ /* 0x000fe4000fffe0ff */
[----:B------:R-:W-:-:S02]  /*3710*/  UIADD3 UR16, UPT, UPT, UR12, -0x56f99767, URZ ;  /* 0xa90668990c107890 */ /* 0x000fc4000fffe0ff */
[----:B------:R-:W-:Y:S02]  /*3720*/  UIADD3 UR15, UPT, UPT, UR13, -0x4ab325aa, URZ ;  /* 0xb54cda560d0f7890 */ /* 0x000fe4000fffe0ff */
[----:B--23--:R-:W-:-:S12]  /*3730*/  UIADD3 UR14, UPT, UPT, UR12, 0x646e171e, URZ ;  /* 0x646e171e0c0e7890 */ /* 0x00cfd8000fffe0ff */
.L_x_771:
[----:B------:R-:W0:Y:S01]  /*3740*/  LDGDEPBAR ;  /* 0x00000000000079af */ /* 0x000e220000000000 */
[----:B------:R-:W-:Y:S01]  /*3750*/  IMAD.IADD R149, R190, 0x1, R187 ;  /* 0x00000001be957824 */ /* 0x000fe200078e02bb */
[C---:B------:R-:W-:Y:S01]  /*3760*/  LEA R170, P0, R202.reuse, R222, 0x2 ;  /* 0x000000decaaa7211 */ /* 0x040fe200078010ff */
[----:B------:R-:W-:Y:S02]  /*3770*/  IMAD.IADD R150, R193, 0x1, R190 ;  /* 0x00000001c1967824 */ /* 0x000fe400078e02be */
[----:B------:R-:W-:Y:S02]  /*3780*/  IMAD.MOV.U32 R223, RZ, RZ, R221 ;  /* 0x000000ffffdf7224 */ /* 0x000fe400078e00dd */
[----:B------:R-:W-:Y:S02]  /*3790*/  IMAD.IADD R148, R187, 0x1, R150 ;  /* 0x00000001bb947824 */ /* 0x000fe400078e0296 */
[----:B------:R-:W-:Y:S01]  /*37a0*/  VIADD R233, R233, 0xffffffc0 ;  /* 0xffffffc0e9e97836 */ /* 0x000fe20000000000 */
[----:B------:R-:W-:Y:S01]  /*37b0*/  LEA.HI.X R171, R202, R223, RZ, 0x2, P0 ;  /* 0x000000dfcaab7211 */ /* 0x000fe200000f14ff */
[----:B------:R-:W-:Y:S01]  /*37c0*/  VIADD R227, R227, 0xfffffffc ;  /* 0xfffffffce3e37836 */ /* 0x000fe20000000000 */
[----:B-----5:R-:W-:Y:S01]  /*37d0*/  FSETP.NEU.FTZ.AND P0, PT, R230, -INF , PT ;  /* 0xff800000e600780b */ /* 0x020fe20003f1d000 */
[----:B------:R-:W-:Y:S01]  /*37e0*/  IMAD.U32 R152, RZ, RZ, UR19 ;  /* 0x00000013ff987e24 */ /* 0x000fe2000f8e00ff */
[----:B------:R-:W-:Y:S01]  /*37f0*/  ISETP.GE.AND P3, PT, R233, R218, PT ;  /* 0x000000dae900720c */ /* 0x000fe20003f66270 */
[----:B------:R-:W-:Y:S03]  /*3800*/  IMAD.WIDE.U32 R156, R227, -0x326172a9, RZ ;  /* 0xcd9e8d57e39c7825 */ /* 0x000fe600078e00ff */
[----:B------:R-:W-:Y:S01]  /*3810*/  ISETP.GT.AND P3, PT, R235, UR23, P3 ;  /* 0x00000017eb007c0c */ /* 0x000fe20009f64270 */
[----:B------:R-:W-:Y:S01]  /*3820*/  IMAD R151, R152, 0x2, R225 ;  /* 0x0000000298977824 */ /* 0x000fe200078e02e1 */
[----:B------:R-:W-:Y:S01]  /*3830*/  LOP3.LUT R153, R224, UR13, R157, 0x96, !PT ;  /* 0x0000000de0997c12 */ /* 0x000fe2000f8e969d */
[----:B------:R-:W-:Y:S01]  /*3840*/  VIADD R232, R232, 0xffffffff ;  /* 0xffffffffe8e87836 */ /* 0x000fe20000000000 */
[----:B------:R-:W-:Y:S04]  /*3850*/  DEPBAR.LE SB0, 0x0 ;  /* 0x000080000000791a */ /* 0x000fe80000000000 */
[----:B------:R-:W-:Y:S01]  /*3860*/  BAR.SYNC.DEFER_BLOCKING 0x0 ;  /* 0x0000000000007b1d */ /* 0x000fe20000010000 */
[----:B------:R-:W-:Y:S01]  /*3870*/  IMAD.WIDE.U32 R152, R153, -0x2daee0ad, RZ ;  /* 0xd2511f5399987825 */ /* 0x000fe200078e00ff */
[----:B------:R-:W-:Y:S03]  /*3880*/  LOP3.LUT R154, R151, UR12, R239, 0x96, !PT ;  /* 0x0000000c979a7c12 */ /* 0x000fe6000f8e96ef */
[----:B------:R-:W-:Y:S01]  /*3890*/  @!P3 SHF.R.U32.HI R155, RZ, 0x2, R216 ;  /* 0x00000002ff9bb819 */ /* 0x000fe200000116d8 */
[----:B------:R-:W-:Y:S01]  /*38a0*/  @!P3 IMAD.SHL.U32 R158, R216, 0x2, RZ ;  /* 0x00000002d89eb824 */ /* 0x000fe200078e00ff */
[----:B------:R-:W-:Y:S01]  /*38b0*/  LOP3.LUT R151, R238, UR32, R153, 0x96, !PT ;  /* 0x00000020ee977c12 */ /* 0x000fe2000f8e9699 */
[----:B------:R-:W-:Y:S03]  /*38c0*/  IMAD.WIDE.U32 R160, R154, -0x326172a9, RZ ;  /* 0xcd9e8d579aa07825 */ /* 0x000fe600078e00ff */
[----:B------:R-:W-:Y:S01]  /*38d0*/  @!P3 LOP3.LUT R158, R158, 0x6, RZ, 0xc0, !PT ;  /* 0x000000069e9eb812 */ /* 0x000fe200078ec0ff */
[----:B------:R-:W-:Y:S02]  /*38e0*/  IMAD.U32 R154, RZ, RZ, UR19 ;  /* 0x00000013ff9a7e24 */ /* 0x000fe4000f8e00ff */
[----:B------:R-:W-:Y:S01]  /*38f0*/  IMAD.WIDE.U32 R164, R151, -0x326172a9, RZ ;  /* 0xcd9e8d5797a47825 */ /* 0x000fe200078e00ff */
[----:B------:R-:W-:Y:S02]  /*3900*/  LOP3.LUT R151, R156, UR33, R161, 0x96, !PT ;  /* 0x000000219c977c12 */ /* 0x000fe4000f8e96a1 */
[----:B------:R-:W-:Y:S02]  /*3910*/  @!P3 VIADDMNMX R156, R228, 0xffffffc1, R235, PT ;  /* 0xffffffc1e49cb846 */ /* 0x000fe400038001eb */
[----:B------:R-:W-:Y:S01]  /*3920*/  @!P3 LOP3.LUT R155, R158, 0xe0, R155, 0xf8, !PT ;  /* 0x000000e09e9bb812 */ /* 0x000fe200078ef89b */
[----:B------:R-:W-:Y:S01]  /*3930*/  IMAD.WIDE.U32 R166, R151, -0x2daee0ad, RZ ;  /* 0xd2511f5397a67825 */ /* 0x000fe200078e00ff */
[----:B------:R-:W-:Y:S02]  /*3940*/  @!P3 VIADDMNMX R158, R228, 0xffffffc9, R235, PT ;  /* 0xffffffc9e49eb846 */ /* 0x000fe400038001eb */
[----:B------:R-:W-:Y:S01]  /*3950*/  LOP3.LUT R160, R160, UR31, R165, 0x96, !PT ;  /* 0x0000001fa0a07c12 */ /* 0x000fe2000f8e96a5 */
[----:B------:R-:W-:Y:S01]  /*3960*/  @!P3 IMAD R155, R154, 0x40, R155 ;  /* 0x000000409a9bb824 */ /* 0x000fe200078e029b */
[----:B------:R-:W-:Y:S01]  /*3970*/  LDSM.16.M88.4 R68, [R190] ;  /* 0x00000000be44783b */ /* 0x000fe20000000200 */
[----:B------:R-:W-:Y:S01]  /*3980*/  LOP3.LUT R162, R152, UR30, R167, 0x96, !PT ;  /* 0x0000001e98a27c12 */ /* 0x000fe2000f8e96a7 */
[----:B------:R-:W-:Y:S01]  /*3990*/  FMUL.FTZ R152, R230, 1.4426950216293334961 ;  /* 0x3fb8aa3be6987820 */ /* 0x000fe20000410000 */
[C---:B------:R-:W-:Y:S01]  /*39a0*/  @!P3 VIADD R151, R155.reuse, 0x1 ;  /* 0x000000019b97b836 */ /* 0x040fe20000000000 */
[CC--:B------:R-:W-:Y:S01]  /*39b0*/  @!P3 ISETP.GE.AND P1, PT, R155.reuse, R156.reuse, PT ;  /* 0x0000009c9b00b20c */ /* 0x0c0fe20003f26270 */
[----:B------:R-:W-:Y:S01]  /*39c0*/  @!P3 VIADD R159, R155, 0x9 ;  /* 0x000000099b9fb836 */ /* 0x000fe20000000000 */
[----:B------:R-:W1:Y:S01]  /*39d0*/  LDSM.16.M88.4 R72, [R194] ;  /* 0x00000000c248783b */ /* 0x000e620000000200 */
[----:B------:R-:W-:Y:S01]  /*39e0*/  IMAD.WIDE.U32 R160, R160, -0x2daee0ad, RZ ;  /* 0xd2511f53a0a07825 */ /* 0x000fe200078e00ff */
[C---:B------:R-:W-:Y:S02]  /*39f0*/  @!P3 ISETP.GE.AND P5, PT, R151.reuse, R156, PT ;  /* 0x0000009c9700b20c */ /* 0x040fe40003fa6270 */
[-C--:B------:R-:W-:Y:S01]  /*3a00*/  @!P3 ISETP.GE.AND P4, PT, R151, R158.reuse, PT ;  /* 0x0000009e9700b20c */ /* 0x080fe20003f86270 */
[----:B------:R-:W-:Y:S01]  /*3a10*/  @!P3 VIADD R151, R155, 0x8 ;  /* 0x000000089b97b836 */ /* 0x000fe20000000000 */
[----:B------:R-:W2:Y:S01]  /*3a20*/  LDSM.16.M88.4 R76, [R194+0x800] ;  /* 0x00080000c24c783b */ /* 0x000ea20000000200 */
[----:B------:R-:W-:Y:S01]  /*3a30*/  @!P3 ISETP.GE.AND P6, PT, R159, R158, PT ;  /* 0x0000009e9f00b20c */ /* 0x000fe20003fc6270 */
[----:B------:R-:W-:Y:S01]  /*3a40*/  IMAD.WIDE.U32 R162, R162, -0x326172a9, RZ ;  /* 0xcd9e8d57a2a27825 */ /* 0x000fe200078e00ff */
[----:B------:R-:W-:Y:S02]  /*3a50*/  LOP3.LUT R153, R166, UR28, R161, 0x96, !PT ;  /* 0x0000001ca6997c12 */ /* 0x000fe4000f8e96a1 */
[----:B------:R-:W-:Y:S01]  /*3a60*/  @!P3 ISETP.GE.AND P2, PT, R151, R156, PT ;  /* 0x0000009c9700b20c */ /* 0x000fe20003f46270 */
[----:B------:R-:W-:Y:S01]  /*3a70*/  LDSM.16.M88.4 R80, [R149] ;  /* 0x000000009550783b */ /* 0x000fe20000000200 */
[----:B------:R-:W-:Y:S02]  /*3a80*/  @!P3 VIADD R161, R155, 0x11 ;  /* 0x000000119ba1b836 */ /* 0x000fe40000000000 */
[----:B------:R-:W-:Y:S01]  /*3a90*/  FMUL.FTZ R166, R229, 1.4426950216293334961 ;  /* 0x3fb8aa3be5a67820 */ /* 0x000fe20000410000 */
[----:B------:R-:W-:Y:S01]  /*3aa0*/  IMAD.WIDE.U32 R168, R153, -0x326172a9, RZ ;  /* 0xcd9e8d5799a87825 */ /* 0x000fe200078e00ff */
[----:B------:R-:W-:Y:S01]  /*3ab0*/  LOP3.LUT R157, R164, UR29, R163, 0x96, !PT ;  /* 0x0000001da49d7c12 */ /* 0x000fe2000f8e96a3 */
[----:B------:R-:W3:Y:S01]  /*3ac0*/  LDSM.16.M88.4 R84, [R199] ;  /* 0x00000000c754783b */ /* 0x000ee20000000200 */
[----:B------:R-:W-:Y:S02]  /*3ad0*/  FSEL R164, R152, RZ, P0 ;  /* 0x000000ff98a47208 */ /* 0x000fe40000000000 */
[----:B------:R-:W-:Y:S01]  /*3ae0*/  @!P3 ISETP.GE.AND P0, PT, R151, R158, PT ;  /* 0x0000009e9700b20c */ /* 0x000fe20003f06270 */
[----:B------:R-:W-:Y:S01]  /*3af0*/  IMAD.WIDE.U32 R174, R157, -0x2daee0ad, RZ ;  /* 0xd2511f539dae7825 */ /* 0x000fe200078e00ff */
[----:B------:R-:W-:Y:S01]  /*3b00*/  LOP3.LUT R162, R162, UR24, R169, 0x96, !PT ;  /* 0x00000018a2a27c12 */ /* 0x000fe2000f8e96a9 */
[----:B------:R-:W4:Y:S02]  /*3b10*/  LDSM.16.M88.4 R88, [R199+0x800] ;  /* 0x00080000c758783b */ /* 0x000f240000000200 */
[----:B------:R-:W-:Y:S01]  /*3b20*/  @!P3 VIADD R157, R155, 0x19 ;  /* 0x000000199b9db836 */ /* 0x000fe20000000000 */
[----:B------:R-:W-:Y:S01]  /*3b30*/  LOP3.LUT R160, R160, UR22, R175, 0x96, !PT ;  /* 0x00000016a0a07c12 */ /* 0x000fe2000f8e96af */
[----:B------:R-:W-:Y:S02]  /*3b40*/  IMAD.WIDE.U32 R172, R162, -0x2daee0ad, RZ ;  /* 0xd2511f53a2ac7825 */ /* 0x000fe400078e00ff */
[----:B------:R-:W-:Y:S02]  /*3b50*/  LDSM.16.M88.4 R92, [R150] ;  /* 0x00000000965c783b */ /* 0x000fe40000000200 */
[----:B------:R-:W-:Y:S04]  /*3b60*/  IMAD.WIDE.U32 R162, R160, -0x326172a9, RZ ;  /* 0xcd9e8d57a0a27825 */ /* 0x000fe800078e00ff */
[----:B------:R-:W5:Y:S01]  /*3b70*/  LDSM.16.M88.4 R96, [R0] ;  /* 0x000000000060783b */ /* 0x000f620000000200 */
[----:B------:R-:W-:Y:S01]  /*3b80*/  LOP3.LUT R168, R168, UR17, R163, 0x96, !PT ;  /* 0x00000011a8a87c12 */ /* 0x000fe2000f8e96a3 */
[C---:B-1----:R-:W-:Y:S04]  /*3b90*/  HMMA.16816.F32.BF16 R4, R68.reuse, R72, RZ ;  /* 0x000000484404723c */ /* 0x042fe800000418ff */
[----:B------:R-:W-:Y:S04]  /*3ba0*/  IMAD.WIDE.U32 R168, R168, -0x2daee0ad, RZ ;  /* 0xd2511f53a8a87825 */ /* 0x000fe800078e00ff */
[C---:B------:R-:W-:Y:S01]  /*3bb0*/  HMMA.16816.F32.BF16 R8, R68.reuse, R74, RZ ;  /* 0x0000004a4408723c */ /* 0x040fe200000418ff */
[----:B------:R-:W-:Y:S01]  /*3bc0*/  LDSM.16.M88.4 R72, [R148] ;  /* 0x000000009448783b */ /* 0x000fe20000000200 */
[----:B------:R-:W-:Y:S02]  /*3bd0*/  LOP3.LUT R167, R172, UR14, R169, 0x96, !PT ;  /* 0x0000000eaca77c12 */ /* 0x000fe4000f8e96a9 */
[C---:B------:R-:W-:Y:S02]  /*3be0*/  PRMT R172, R168.reuse, 0x7771, RZ ;  /* 0x00007771a8ac7816 */ /* 0x040fe400000000ff */
[----:B------:R-:W-:Y:S02]  /*3bf0*/  PRMT R169, R168, 0x7772, RZ ;  /* 0x00007772a8a97816 */ /* 0x000fe400000000ff */
[C---:B--2---:R-:W-:Y:S08]  /*3c00*/  HMMA.16816.F32.BF16 R12, R68.reuse, R76, RZ ;  /* 0x0000004c440c723c */ /* 0x044ff000000418ff */
[----:B------:R-:W-:Y:S01]  /*3c10*/  HMMA.16816.F32.BF16 R16, R68, R78, RZ ;  /* 0x0000004e4410723c */ /* 0x000fe200000418ff */
[----:B------:R-:W1:Y:S06]  /*3c20*/  LDSM.16.M88.4 R68, [R0+0x800] ;  /* 0x000800000044783b */ /* 0x000e6c0000000200 */
[----:B------:R-:W2:Y:S01]  /*3c30*/  LDSM.16.M88.4 R76, [R197] ;  /* 0x00000000c54c783b */ /* 0x000ea20000000200 */
[C---:B---3--:R-:W-:Y:S08]  /*3c40*/  HMMA.16816.F32.BF16 R4, R80.reuse, R84, R4 ;  /* 0x000000545004723c */ /* 0x048ff00000041804 */
[C---:B------:R-:W-:Y:S01]  /*3c50*/  HMMA.16816.F32.BF16 R8, R80.reuse, R86, R8 ;  /* 0x000000565008723c */ /* 0x040fe20000041808 */
[----:B------:R-:W-:Y:S07]  /*3c60*/  LDSM.16.M88.4 R84, [R190+0x2000] ;  /* 0x00200000be54783b */ /* 0x000fee0000000200 */
[C---:B----4-:R-:W-:Y:S08]  /*3c70*/  HMMA.16816.F32.BF16 R12, R80.reuse, R88, R12 ;  /* 0x00000058500c723c */ /* 0x050ff0000004180c */
[----:B------:R-:W-:Y:S01]  /*3c80*/  HMMA.16816.F32.BF16 R16, R80, R90, R16 ;  /* 0x0000005a5010723c */ /* 0x000fe20000041810 */
[----:B------:R-:W3:Y:S06]  /*3c90*/  LDSM.16.M88.4 R80, [R197+0x800] ;  /* 0x00080000c550783b */ /* 0x000eec0000000200 */
[----:B------:R-:W4:Y:S01]  /*3ca0*/  LDSM.16.M88.4 R88, [R194+0x2000] ;  /* 0x00200000c258783b */ /* 0x000f220000000200 */
[C---:B-----5:R-:W-:Y:S08]  /*3cb0*/  HMMA.16816.F32.BF16 R4, R92.reuse, R96, R4 ;  /* 0x000000605c04723c */ /* 0x060ff00000041804 */
[C---:B------:R-:W-:Y:S01]  /*3cc0*/  HMMA.16816.F32.BF16 R8, R92.reuse, R98, R8 ;  /* 0x000000625c08723c */ /* 0x040fe20000041808 */
[----:B------:R-:W-:Y:S07]  /*3cd0*/  LDSM.16.M88.4 R96, [R199+0x2000] ;  /* 0x00200000c760783b */ /* 0x000fee0000000200 */
[C---:B-1----:R-:W-:Y:S08]  /*3ce0*/  HMMA.16816.F32.BF16 R12, R92.reuse, R68, R12 ;  /* 0x000000445c0c723c */ /* 0x042ff0000004180c */
[----:B------:R-:W-:Y:S01]  /*3cf0*/  HMMA.16816.F32.BF16 R16, R92, R70, R16 ;  /* 0x000000465c10723c */ /* 0x000fe20000041810 */
[----:B------:R-:W1:Y:S06]  /*3d00*/  LDSM.16.M88.4 R68, [R194+0x2800] ;  /* 0x00280000c244783b */ /* 0x000e6c0000000200 */
[----:B------:R-:W5:Y:S01]  /*3d10*/  LDSM.16.M88.4 R92, [R149+0x2000] ;  /* 0x00200000955c783b */ /* 0x000f620000000200 */
[C---:B--2---:R-:W-:Y:S08]  /*3d20*/  HMMA.16816.F32.BF16 R4, R72.reuse, R76, R4 ;  /* 0x0000004c4804723c */ /* 0x044ff00000041804 */
[C---:B------:R-:W-:Y:S01]  /*3d30*/  HMMA.16816.F32.BF16 R8, R72.reuse, R78, R8 ;  /* 0x0000004e4808723c */ /* 0x040fe20000041808 */
[----:B------:R-:W-:Y:S07]  /*3d40*/  LDSM.16.M88.4 R76, [R150+0x2000] ;  /* 0x00200000964c783b */ /* 0x000fee0000000200 */
[C---:B---3--:R-:W-:Y:S08]  /*3d50*/  HMMA.16816.F32.BF16 R12, R72.reuse, R80, R12 ;  /* 0x00000050480c723c */ /* 0x048ff0000004180c */
[----:B------:R-:W-:Y:S01]  /*3d60*/  HMMA.16816.F32.BF16 R16, R72, R82, R16 ;  /* 0x000000524810723c */ /* 0x000fe20000041810 */
[----:B------:R-:W2:Y:S06]  /*3d70*/  LDSM.16.M88.4 R72, [R199+0x2800] ;  /* 0x00280000c748783b */ /* 0x000eac0000000200 */
[----:B------:R-:W3:Y:S01]  /*3d80*/  LDSM.16.M88.4 R80, [R0+0x2000] ;  /* 0x002000000050783b */ /* 0x000ee20000000200 */
[C---:B----4-:R-:W-:Y:S08]  /*3d90*/  HMMA.16816.F32.BF16 R4, R84.reuse, R88, R4 ;  /* 0x000000585404723c */ /* 0x050ff00000041804 */
[C---:B------:R-:W-:Y:S01]  /*3da0*/  HMMA.16816.F32.BF16 R8, R84.reuse, R90, R8 ;  /* 0x0000005a5408723c */ /* 0x040fe20000041808 */
[----:B------:R-:W-:Y:S07]  /*3db0*/  LDSM.16.M88.4 R88, [R197+0x2000] ;  /* 0x00200000c558783b */ /* 0x000fee0000000200 */
[C---:B-1----:R-:W-:Y:S08]  /*3dc0*/  HMMA.16816.F32.BF16 R12, R84.reuse, R68, R12 ;  /* 0x00000044540c723c */ /* 0x042ff0000004180c */
[----:B------:R-:W-:Y:S01]  /*3dd0*/  HMMA.16816.F32.BF16 R16, R84, R70, R16 ;  /* 0x000000465410723c */ /* 0x000fe20000041810 */
[----:B------:R-:W1:Y:S06]  /*3de0*/  LDSM.16.M88.4 R68, [R0+0x2800] ;  /* 0x002800000044783b */ /* 0x000e6c0000000200 */
[----:B------:R-:W4:Y:S01]  /*3df0*/  LDSM.16.M88.4 R84, [R148+0x2000] ;  /* 0x002000009454783b */ /* 0x000f220000000200 */
[C---:B-----5:R-:W-:Y:S08]  /*3e00*/  HMMA.16816.F32.BF16 R4, R92.reuse, R96, R4 ;  /* 0x000000605c04723c */ /* 0x060ff00000041804 */
[C---:B------:R-:W-:Y:S01]  /*3e10*/  HMMA.16816.F32.BF16 R8, R92.reuse, R98, R8 ;  /* 0x000000625c08723c */ /* 0x040fe20000041808 */
[----:B------:R-:W-:Y:S07]  /*3e20*/  LDSM.16.M88.4 R96, [R194+0x4000] ;  /* 0x00400000c260783b */ /* 0x000fee0000000200 */
[C---:B--2---:R-:W-:Y:S08]  /*3e30*/  HMMA.16816.F32.BF16 R12, R92.reuse, R72, R12 ;  /* 0x000000485c0c723c */ /* 0x044ff0000004180c */
[----:B------:R-:W-:Y:S01]  /*3e40*/  HMMA.16816.F32.BF16 R16, R92, R74, R16 ;  /* 0x0000004a5c10723c */ /* 0x000fe20000041810 */
[----:B------:R-:W2:Y:S06]  /*3e50*/  LDSM.16.M88.4 R72, [R197+0x2800] ;  /* 0x00280000c548783b */ /* 0x000eac0000000200 */
[----:B------:R-:W5:Y:S01]  /*3e60*/  LDSM.16.M88.4 R92, [R190+0x4000] ;  /* 0x00400000be5c783b */ /* 0x000f620000000200 */
[C---:B---3--:R-:W-:Y:S08]  /*3e70*/  HMMA.16816.F32.BF16 R4, R76.reuse, R80, R4 ;  /* 0x000000504c04723c */ /* 0x048ff00000041804 */
[C---:B------:R-:W-:Y:S01]  /*3e80*/  HMMA.16816.F32.BF16 R8, R76.reuse, R82, R8 ;  /* 0x000000524c08723c */ /* 0x040fe20000041808 */
[----:B------:R-:W-:Y:S07]  /*3e90*/  LDSM.16.M88.4 R80, [R199+0x4000] ;  /* 0x00400000c750783b */ /* 0x000fee0000000200 */
[C---:B-1----:R-:W-:Y:S08]  /*3ea0*/  HMMA.16816.F32.BF16 R12, R76.reuse, R68, R12 ;  /* 0x000000444c0c723c */ /* 0x042ff0000004180c */
[----:B------:R-:W-:Y:S01]  /*3eb0*/  HMMA.16816.F32.BF16 R16, R76, R70, R16 ;  /* 0x000000464c10723c */ /* 0x000fe20000041810 */
[----:B------:R-:W1:Y:S06]  /*3ec0*/  LDSM.16.M88.4 R68, [R194+0x4800] ;  /* 0x00480000c244783b */ /* 0x000e6c0000000200 */
[----:B------:R-:W3:Y:S01]  /*3ed0*/  LDSM.16.M88.4 R76, [R149+0x4000] ;  /* 0x00400000954c783b */ /* 0x000ee20000000200 */
[C---:B----4-:R-:W-:Y:S08]  /*3ee0*/  HMMA.16816.F32.BF16 R4, R84.reuse, R88, R4 ;  /* 0x000000585404723c */ /* 0x050ff00000041804 */
[C---:B------:R-:W-:Y:S01]  /*3ef0*/  HMMA.16816.F32.BF16 R8, R84.reuse, R90, R8 ;  /* 0x0000005a5408723c */ /* 0x040fe20000041808 */
[----:B------:R-:W-:Y:S07]  /*3f00*/  LDSM.16.M88.4 R88, [R0+0x4000] ;  /* 0x004000000058783b */ /* 0x000fee0000000200 */
[C---:B--2---:R-:W-:Y:S08]  /*3f10*/  HMMA.16816.F32.BF16 R12, R84.reuse, R72, R12 ;  /* 0x00000048540c723c */ /* 0x044ff0000004180c */
[----:B------:R-:W-:Y:S01]  /*3f20*/  HMMA.16816.F32.BF16 R16, R84, R74, R16 ;  /* 0x0000004a5410723c */ /* 0x000fe20000041810 */
[----:B------:R2:W4:Y:S06]  /*3f30*/  LDSM.16.M88.4 R72, [R199+0x4800] ;  /* 0x00480000c748783b */ /* 0x00052c0000000200 */
[----:B------:R-:W4:Y:S01]  /*3f40*/  LDSM.16.M88.4 R84, [R150+0x4000] ;  /* 0x004000009654783b */ /* 0x000f220000000200 */
[C---:B-----5:R-:W-:Y:S08]  /*3f50*/  HMMA.16816.F32.BF16 R4, R92.reuse, R96, R4 ;  /* 0x000000605c04723c */ /* 0x060ff00000041804 */
[C---:B------:R-:W-:Y:S08]  /*3f60*/  HMMA.16816.F32.BF16 R8, R92.reuse, R98, R8 ;  /* 0x000000625c08723c */ /* 0x040ff00000041808 */
[C---:B-1----:R-:W-:Y:S03]  /*3f70*/  HMMA.16816.F32.BF16 R12, R92.reuse, R68, R12 ;  /* 0x000000445c0c723c */ /* 0x042fe6000004180c */
[--C-:B--2---:R-:W-:Y:S05]  /*3f80*/  IMAD.IADD R199, R194, 0x1, R187.reuse ;  /* 0x00000001c2c77824 */ /* 0x104fea00078e02bb */
[----:B------:R-:W-:Y:S01]  /*3f90*/  HMMA.16816.F32.BF16 R16, R92, R70, R16 ;  /* 0x000000465c10723c */ /* 0x000fe20000041810 */
[----:B------:R-:W1:Y:S07]  /*3fa0*/  LDSM.16.M88.4 R68, [R0+0x4800] ;  /* 0x004800000044783b */ /* 0x000e6e0000000200 */
[C---:B---3--:R-:W-:Y:S08]  /*3fb0*/  HMMA.16816.F32.BF16 R4, R76.reuse, R80, R4 ;  /* 0x000000504c04723c */ /* 0x048ff00000041804 */
[C---:B------:R-:W-:Y:S08]  /*3fc0*/  HMMA.16816.F32.BF16 R8, R76.reuse, R82, R8 ;  /* 0x000000524c08723c */ /* 0x040ff00000041808 */
[C---:B----4-:R-:W-:Y:S08]  /*3fd0*/  HMMA.16816.F32.BF16 R12, R76.reuse, R72, R12 ;  /* 0x000000484c0c723c */ /* 0x050ff0000004180c */
[----:B------:R-:W-:Y:S01]  /*3fe0*/  HMMA.16816.F32.BF16 R16, R76, R74, R16 ;  /* 0x0000004a4c10723c */ /* 0x000fe20000041810 */
[----:B------:R-:W-:Y:S06]  /*3ff0*/  LDSM.16.M88.4 R72, [R148+0x4000] ;  /* 0x004000009448783b */ /* 0x000fec0000000200 */
[----:B------:R-:W2:Y:S01]  /*4000*/  LDSM.16.M88.4 R76, [R197+0x4000] ;  /* 0x00400000c54c783b */ /* 0x000ea20000000200 */
[C---:B------:R-:W-:Y:S08]  /*4010*/  HMMA.16816.F32.BF16 R4, R84.reuse, R88, R4 ;  /* 0x000000585404723c */ /* 0x040ff00000041804 */
[C---:B------:R-:W-:Y:S08]  /*4020*/  HMMA.16816.F32.BF16 R8, R84.reuse, R90, R8 ;  /* 0x0000005a5408723c */ /* 0x040ff00000041808 */
[C---:B-1----:R-:W-:Y:S08]  /*4030*/  HMMA.16816.F32.BF16 R12, R84.reuse, R68, R12 ;  /* 0x00000044540c723c */ /* 0x042ff0000004180c */
[----:B------:R-:W-:Y:S01]  /*4040*/  HMMA.16816.F32.BF16 R16, R84, R70, R16 ;  /* 0x000000465410723c */ /* 0x000fe20000041810 */
[----:B------:R1:W3:Y:S07]  /*4050*/  LDSM.16.M88.4 R68, [R197+0x4800] ;  /* 0x00480000c544783b */ /* 0x0002ee0000000200 */
[C---:B--2---:R-:W-:Y:S08]  /*4060*/  HMMA.16816.F32.BF16 R4, R72.reuse, R76, R4 ;  /* 0x0000004c4804723c */ /* 0x044ff00000041804 */
[C---:B------:R-:W-:Y:S03]  /*4070*/  HMMA.16816.F32.BF16 R8, R72.reuse, R78, R8 ;  /* 0x0000004e4808723c */ /* 0x040fe60000041808 */
[----:B-1----:R-:W-:Y:S08]  /*4080*/  IMAD.IADD R197, R0, 0x1, R187 ;  /* 0x0000000100c57824 */ /* 0x002ff000078e02bb */
[----:B------:R-:W-:Y:S02]  /*4090*/  @!P3 FSEL R4, R4, -INF , !P1 ;  /* 0xff8000000404b808 */ /* 0x000fe40004800000 */
[----:B------:R-:W-:Y:S02]  /*40a0*/  FSETP.NEU.FTZ.AND P1, PT, R229, -INF , PT ;  /* 0xff800000e500780b */ /* 0x000fe40003f3d000 */
[----:B------:R-:W-:Y:S01]  /*40b0*/  @!P3 FSEL R5, R5, -INF , !P5 ;  /* 0xff8000000505b808 */ /* 0x000fe20006800000 */
[--C-:B------:R-:W-:Y:S01]  /*40c0*/  FFMA.FTZ R151, R4, UR11, -R164.reuse ;  /* 0x0000000b04977c23 */ /* 0x100fe200080108a4 */
[----:B------:R-:W-:Y:S01]  /*40d0*/  FSEL R166, R166, RZ, P1 ;  /* 0x000000ffa6a67208 */ /* 0x000fe20000800000 */
[C---:B---3--:R-:W-:Y:S03]  /*40e0*/  HMMA.16816.F32.BF16 R12, R72.reuse, R68, R12 ;  /* 0x00000044480c723c */ /* 0x048fe6000004180c */
[----:B------:R-:W-:Y:S01]  /*40f0*/  @!P3 ISETP.GE.AND P1, PT, R159, R156, PT ;  /* 0x0000009c9f00b20c */ /* 0x000fe20003f26270 */
[C---:B------:R-:W-:Y:S01]  /*4100*/  @!P3 VIADD R159, R155.reuse, 0x10 ;  /* 0x000000109b9fb836 */ /* 0x040fe20000000000 */
[----:B------:R-:W-:Y:S01]  /*4110*/  @!P3 ISETP.GE.AND P5, PT, R155, R158, PT ;  /* 0x0000009e9b00b20c */ /* 0x000fe20003fa6270 */
[----:B------:R-:W-:Y:S01]  /*4120*/  FFMA.FTZ R152, R5, UR11, -R164 ;  /* 0x0000000b05987c23 */ /* 0x000fe200080108a4 */
[----:B------:R-:W-:Y:S01]  /*4130*/  @!P3 FSEL R7, R7, -INF , !P4 ;  /* 0xff8000000707b808 */ /* 0x000fe20006000000 */
[----:B------:R-:W-:Y:S01]  /*4140*/  HMMA.16816.F32.BF16 R16, R72, R70, R16 ;  /* 0x000000464810723c */ /* 0x000fe20000041810 */
[----:B------:R-:W-:Y:S02]  /*4150*/  MUFU.EX2 R151, R151 ;  /* 0x0000009700977308 */ /* 0x000fe40000000800 */
[----:B------:R-:W-:Y:S02]  /*4160*/  @!P3 FSEL R6, R6, -INF , !P5 ;  /* 0xff8000000606b808 */ /* 0x000fe40006800000 */
[C---:B------:R-:W-:Y:S02]  /*4170*/  @!P3 ISETP.GE.AND P5, PT, R159.reuse, R156, PT ;  /* 0x0000009c9f00b20c */ /* 0x040fe40003fa6270 */
[----:B------:R-:W-:Y:S01]  /*4180*/  @!P3 ISETP.GE.AND P4, PT, R159, R158, PT ;  /* 0x0000009e9f00b20c */ /* 0x000fe20003f86270 */
[--C-:B------:R-:W-:Y:S01]  /*4190*/  FFMA.FTZ R159, R7, UR11, -R166.reuse ;  /* 0x0000000b079f7c23 */ /* 0x100fe200080108a6 */
[----:B------:R-:W-:Y:S01]  /*41a0*/  @!P3 FSEL R8, R8, -INF , !P2 ;  /* 0xff8000000808b808 */ /* 0x000fe20005000000 */
[----:B------:R-:W-:Y:S01]  /*41b0*/  FFMA.FTZ R154, R6, UR11, -R166 ;  /* 0x0000000b069a7c23 */ /* 0x000fe200080108a6 */
[----:B------:R-:W-:Y:S01]  /*41c0*/  @!P3 FSEL R9, R9, -INF , !P1 ;  /* 0xff8000000909b808 */ /* 0x000fe20004800000 */
[----:B------:R1:W-:Y:S01]  /*41d0*/  MUFU.EX2 R153, R159 ;  /* 0x0000009f00997308 */ /* 0x0003e20000000800 */
[C---:B------:R-:W-:Y:S02]  /*41e0*/  @!P3 ISETP.GE.AND P2, PT, R161.reuse, R156, PT ;  /* 0x0000009ca100b20c */ /* 0x040fe40003f46270 */
[----:B------:R-:W-:Y:S01]  /*41f0*/  @!P3 ISETP.GE.AND P1, PT, R161, R158, PT ;  /* 0x0000009ea100b20c */ /* 0x000fe20003f26270 */
[----:B------:R-:W-:Y:S01]  /*4200*/  @!P3 VIADD R161, R155, 0x18 ;  /* 0x000000189ba1b836 */ /* 0x000fe20000000000 */
[----:B------:R-:W-:Y:S01]  /*4210*/  @!P3 FSEL R10, R10, -INF , !P0 ;  /* 0xff8000000a0ab808 */ /* 0x000fe20004000000 */
[--C-:B------:R-:W-:Y:S01]  /*4220*/  FFMA.FTZ R155, R8, UR11, -R164.reuse ;  /* 0x0000000b089b7c23 */ /* 0x100fe200080108a4 */
[----:B------:R-:W-:Y:S03]  /*4230*/  @!P3 FSEL R12, R12, -INF , !P5 ;  /* 0xff8000000c0cb808 */ /* 0x000fe60006800000 */
[----:B------:R-:W-:Y:S01]  /*4240*/  MUFU.EX2 R154, R154 ;  /* 0x0000009a009a7308 */ /* 0x000fe20000000800 */
[C---:B------:R-:W-:Y:S02]  /*4250*/  @!P3 ISETP.GE.AND P0, PT, R161.reuse, R156, PT ;  /* 0x0000009ca100b20c */ /* 0x040fe40003f06270 */
[----:B------:R-:W-:Y:S02]  /*4260*/  @!P3 ISETP.GE.AND P5, PT, R161, R158, PT ;  /* 0x0000009ea100b20c */ /* 0x000fe40003fa6270 */
[----:B------:R-:W-:Y:S02]  /*4270*/  @!P3 FSEL R11, R11, -INF , !P6 ;  /* 0xff8000000b0bb808 */ /* 0x000fe40007000000 */
[----:B------:R-:W-:Y:S03]  /*4280*/  @!P3 FSEL R13, R13, -INF , !P2 ;  /* 0xff8000000d0db808 */ /* 0x000fe60005000000 */
[----:B------:R-:W-:Y:S01]  /*4290*/  MUFU.EX2 R152, R152 ;  /* 0x0000009800987308 */ /* 0x000fe20000000800 */
[----:B-1----:R-:W-:Y:S02]  /*42a0*/  LOP3.LUT R159, R174, UR16, R173, 0x96, !PT ;  /* 0x00000010ae9f7c12 */ /* 0x002fe4000f8e96ad */
[----:B------:R-:W-:Y:S01]  /*42b0*/  @!P3 ISETP.GE.AND P6, PT, R157, R156, PT ;  /* 0x0000009c9d00b20c */ /* 0x000fe20003fc6270 */
[----:B------:R-:W-:Y:S01]  /*42c0*/  FFMA.FTZ R156, R9, UR11, -R164 ;  /* 0x0000000b099c7c23 */ /* 0x000fe200080108a4 */
[----:B------:R-:W-:Y:S01]  /*42d0*/  @!P3 ISETP.GE.AND P2, PT, R157, R158, PT ;  /* 0x0000009e9d00b20c */ /* 0x000fe20003f46270 */
[----:B------:R-:W-:Y:S04]  /*42e0*/  IMAD.WIDE.U32 R174, R159, -0x326172a9, RZ ;  /* 0xcd9e8d579fae7825 */ /* 0x000fe800078e00ff */
[--C-:B------:R-:W-:Y:S01]  /*42f0*/  FFMA.FTZ R159, R10, UR11, -R166.reuse ;  /* 0x0000000b0a9f7c23 */ /* 0x100fe200080108a6 */
[----:B------:R-:W1:Y:S01]  /*4300*/  MUFU.EX2 R155, R155 ;  /* 0x0000009b009b7308 */ /* 0x000e620000000800 */
[----:B------:R-:W-:Y:S01]  /*4310*/  @!P3 FSEL R14, R14, -INF , !P4 ;  /* 0xff8000000e0eb808 */ /* 0x000fe20006000000 */
[----:B------:R-:W-:Y:S01]  /*4320*/  FFMA.FTZ R158, R11, UR11, -R166 ;  /* 0x0000000b0b9e7c23 */ /* 0x000fe200080108a6 */
[----:B------:R-:W-:Y:S01]  /*4330*/  LOP3.LUT R161, R162, UR15, R175, 0x96, !PT ;  /* 0x0000000fa2a17c12 */ /* 0x000fe2000f8e96af */
[----:B------:R-:W-:Y:S01]  /*4340*/  FFMA.FTZ R175, R13, UR11, -R164 ;  /* 0x0000000b0daf7c23 */ /* 0x000fe200080108a4 */
[----:B------:R-:W-:Y:S01]  /*4350*/  PRMT R162, R174, 0x7772, RZ ;  /* 0x00007772aea27816 */ /* 0x000fe200000000ff */
[----:B------:R-:W-:Y:S01]  /*4360*/  FFMA.FTZ R177, R14, UR11, -R166 ;  /* 0x0000000b0eb17c23 */ /* 0x000fe200080108a6 */
[C---:B------:R-:W-:Y:S03]  /*4370*/  PRMT R163, R174.reuse, 0x7773, RZ ;  /* 0x00007773aea37816 */ /* 0x040fe600000000ff */
[----:B------:R2:W-:Y:S01]  /*4380*/  MUFU.EX2 R157, R159 ;  /* 0x0000009f009d7308 */ /* 0x0005e20000000800 */
[C---:B------:R-:W-:Y:S02]  /*4390*/  PRMT R160, R174.reuse, 0x7770, RZ ;  /* 0x00007770aea07816 */ /* 0x040fe400000000ff */
[----:B------:R-:W-:Y:S02]  /*43a0*/  PRMT R165, R174, 0x7771, RZ ;  /* 0x00007771aea57816 */ /* 0x000fe400000000ff */
[C---:B------:R-:W-:Y:S02]  /*43b0*/  LOP3.LUT R174, R161.reuse, 0xffff, RZ, 0xc0, !PT ;  /* 0x0000ffffa1ae7812 */ /* 0x040fe400078ec0ff */
[C---:B------:R-:W-:Y:S03]  /*43c0*/  PRMT R176, R161.reuse, 0x7632, R176 ;  /* 0x00007632a1b07816 */ /* 0x040fe600000000b0 */
[----:B------:R-:W3:Y:S01]  /*43d0*/  MUFU.EX2 R156, R156 ;  /* 0x0000009c009c7308 */ /* 0x000ee20000000800 */
[----:B------:R-:W-:Y:S02]  /*43e0*/  SHF.R.U32.HI R174, RZ, 0x8, R174 ;  /* 0x00000008ffae7819 */ /* 0x000fe400000116ae */
[----:B------:R-:W-:Y:S02]  /*43f0*/  @!P3 FSEL R16, R16, -INF , !P0 ;  /* 0xff8000001010b808 */ /* 0x000fe40004000000 */
[----:B------:R-:W-:Y:S02]  /*4400*/  LOP3.LUT R174, R174, 0xffff, RZ, 0xc0, !PT ;  /* 0x0000ffffaeae7812 */ /* 0x000fe400078ec0ff */
[----:B------:R-:W-:Y:S03]  /*4410*/  ISETP.LE.U32.AND P4, PT, R160, UR4, PT ;  /* 0x00000004a0007c0c */ /* 0x000fe6000bf83070 */
[----:B------:R-:W4:Y:S01]  /*4420*/  MUFU.EX2 R158, R158 ;  /* 0x0000009e009e7308 */ /* 0x000f220000000800 */
[----:B------:R-:W-:Y:S01]  /*4430*/  ISETP.LE.U32.AND P0, PT, R174, UR4, PT ;  /* 0x00000004ae007c0c */ /* 0x000fe2000bf03070 */
[--C-:B--2---:R-:W-:Y:S01]  /*4440*/  FFMA.FTZ R159, R12, UR11, -R164.reuse ;  /* 0x0000000b0c9f7c23 */ /* 0x104fe200080108a4 */
[----:B------:R-:W-:Y:S02]  /*4450*/  LOP3.LUT R176, R176, 0xff, RZ, 0xc0, !PT ;  /* 0x000000ffb0b07812 */ /* 0x000fe400078ec0ff */
[----:B------:R-:W-:Y:S02]  /*4460*/  LOP3.LUT R160, R161, 0xff, RZ, 0xc0, !PT ;  /* 0x000000ffa1a07812 */ /* 0x000fe400078ec0ff */
[----:B------:R-:W-:Y:S03]  /*4470*/  SHF.R.U32.HI R174, RZ, 0x18, R161 ;  /* 0x00000018ffae7819 */ /* 0x000fe600000116a1 */
[----:B------:R-:W2:Y:S01]  /*4480*/  MUFU.EX2 R159, R159 ;  /* 0x0000009f009f7308 */ /* 0x000ea20000000800 */
[----:B------:R-:W-:Y:S02]  /*4490*/  @!P3 FSEL R17, R17, -INF , !P6 ;  /* 0xff8000001111b808 */ /* 0x000fe40007000000 */
[----:B------:R-:W-:Y:S01]  /*44a0*/  @!P3 FSEL R15, R15, -INF , !P1 ;  /* 0xff8000000f0fb808 */ /* 0x000fe20004800000 */
[----:B-1----:R-:W-:Y:S01]  /*44b0*/  @!P4 FADD.FTZ R155, -R155, -RZ ;  /* 0x800000ff9b9bc221 */ /* 0x002fe20000010100 */
[----:B------:R-:W-:Y:S01]  /*44c0*/  @!P3 FSEL R18, R18, -INF , !P5 ;  /* 0xff8000001212b808 */ /* 0x000fe20006800000 */
[----:B------:R-:W-:Y:S01]  /*44d0*/  @!P0 FADD.FTZ R152, -R152, -RZ ;  /* 0x800000ff98988221 */ /* 0x000fe20000010100 */
[----:B------:R-:W-:Y:S03]  /*44e0*/  ISETP.LE.U32.AND P6, PT, R176, UR4, PT ;  /* 0x00000004b0007c0c */ /* 0x000fe6000bfc3070 */
[----:B------:R-:W1:Y:S01]  /*44f0*/  MUFU.EX2 R161, R177 ;  /* 0x000000b100a17308 */ /* 0x000e620000000800 */
[----:B------:R-:W-:Y:S02]  /*4500*/  ISETP.LE.U32.AND P1, PT, R160, UR4, PT ;  /* 0x00000004a0007c0c */ /* 0x000fe4000bf23070 */
[----:B------:R-:W-:Y:S02]  /*4510*/  ISETP.LE.U32.AND P5, PT, R174, UR4, PT ;  /* 0x00000004ae007c0c */ /* 0x000fe4000bfa3070 */
[----:B------:R-:W-:Y:S02]  /*4520*/  @!P3 FSEL R19, R19, -INF , !P2 ;  /* 0xff8000001313b808 */ /* 0x000fe40005000000 */
[----:B------:R-:W-:Y:S03]  /*4530*/  ISETP.GT.U32.AND P2, PT, R165, UR4, PT ;  /* 0x00000004a5007c0c */ /* 0x000fe6000bf44070 */
[----:B------:R5:W1:Y:S01]  /*4540*/  MUFU.EX2 R160, R175 ;  /* 0x000000af00a07308 */ /* 0x000a620000000800 */
[----:B------:R-:W-:Y:S02]  /*4550*/  ISETP.GT.U32.AND P3, PT, R162, UR4, PT ;  /* 0x00000004a2007c0c */ /* 0x000fe4000bf64070 */
[----:B------:R-:W-:Y:S01]  /*4560*/  PRMT R173, R168, 0x7770, RZ ;  /* 0x00007770a8ad7816 */ /* 0x000fe200000000ff */
[----:B------:R-:W-:Y:S01]  /*4570*/  @!P6 FADD.FTZ R154, -R154, -RZ ;  /* 0x800000ff9a9ae221 */ /* 0x000fe20000010100 */
[----:B------:R-:W-:Y:S01]  /*4580*/  ISETP.GT.U32.AND P6, PT, R172, UR4, PT ;  /* 0x00000004ac007c0c */ /* 0x000fe2000bfc4070 */
[----:B------:R-:W-:Y:S01]  /*4590*/  @!P1 FADD.FTZ R151, -R151, -RZ ;  /* 0x800000ff97979221 */ /* 0x000fe20000010100 */
[----:B------:R-:W-:Y:S01]  /*45a0*/  ISETP.GT.U32.AND P1, PT, R163, UR4, PT ;  /* 0x00000004a3007c0c */ /* 0x000fe2000bf24070 */
[----:B------:R-:W-:Y:S01]  /*45b0*/  @!P5 FADD.FTZ R153, -R153, -RZ ;  /* 0x800000ff9999d221 */ /* 0x000fe20000010100 */
[----:B------:R-:W-:Y:S01]  /*45c0*/  ISETP.GT.U32.AND P5, PT, R169, UR4, PT ;  /* 0x00000004a9007c0c */ /* 0x000fe2000bfa4070 */
[--C-:B------:R-:W-:Y:S01]  /*45d0*/  FFMA.FTZ R163, R16, UR11, -R164.reuse ;  /* 0x0000000b10a37c23 */ /* 0x100fe200080108a4 */
[C---:B------:R-:W-:Y:S01]  /*45e0*/  LOP3.LUT R172, R167.reuse, 0xff, RZ, 0xc0, !PT ;  /* 0x000000ffa7ac7812 */ /* 0x040fe200078ec0ff */
[----:B---3--:R-:W-:Y:S01]  /*45f0*/  @P2 FADD.FTZ R156, -R156, -RZ ;  /* 0x800000ff9c9c2221 */ /* 0x008fe20000010100 */
[----:B------:R-:W-:Y:S01]  /*4600*/  PRMT R169, R167, 0x7632, R169 ;  /* 0x00007632a7a97816 */ /* 0x000fe200000000a9 */
[----:B------:R-:W-:Y:S01]  /*4610*/  FFMA.FTZ R164, R17, UR11, -R164 ;  /* 0x0000000b11a47c23 */ /* 0x000fe200080108a4 */
[----:B------:R-:W-:Y:S01]  /*4620*/  LOP3.LUT R165, R167, 0xffff, RZ, 0xc0, !PT ;  /* 0x0000ffffa7a57812 */ /* 0x000fe200078ec0ff */
[----:B------:R-:W-:Y:S01]  /*4630*/  @P3 FADD.FTZ R157, -R157, -RZ ;  /* 0x800000ff9d9d3221 */ /* 0x000fe20000010100 */
[----:B------:R-:W-:Y:S01]  /*4640*/  ISETP.LE.U32.AND P4, PT, R172, UR4, PT ;  /* 0x00000004ac007c0c */ /* 0x000fe2000bf83070 */
[--C-:B-----5:R-:W-:Y:S01]  /*4650*/  FFMA.FTZ R175, R15, UR11, -R166.reuse ;  /* 0x0000000b0faf7c23 */ /* 0x120fe200080108a6 */
[----:B------:R-:W-:Y:S01]  /*4660*/  ISETP.LE.U32.AND P0, PT, R173, UR4, PT ;  /* 0x00000004ad007c0c */ /* 0x000fe2000bf03070 */
[--C-:B------:R-:W-:Y:S01]  /*4670*/  FFMA.FTZ R172, R18, UR11, -R166.reuse ;  /* 0x0000000b12ac7c23 */ /* 0x100fe200080108a6 */
[----:B------:R-:W-:Y:S01]  /*4680*/  LOP3.LUT R169, R169, 0xff, RZ, 0xc0, !PT ;  /* 0x000000ffa9a97812 */ /* 0x000fe200078ec0ff */
[----:B------:R-:W-:Y:S01]  /*4690*/  FFMA.FTZ R166, R19, UR11, -R166 ;  /* 0x0000000b13a67c23 */ /* 0x000fe200080108a6 */
[----:B------:R-:W-:Y:S01]  /*46a0*/  F2FP.RELU.BF16.F32.PACK_AB R173, R152, R151 ;  /* 0x0000009798ad723e */ /* 0x000fe200000018ff */
[----:B------:R-:W3:Y:S01]  /*46b0*/  MUFU.EX2 R162, R175 ;  /* 0x000000af00a27308 */ /* 0x000ee20000000800 */
[----:B------:R-:W-:Y:S01]  /*46c0*/  SHF.R.U32.HI R165, RZ, 0x8, R165 ;  /* 0x00000008ffa57819 */ /* 0x000fe200000116a5 */
[----:B----4-:R-:W-:Y:S01]  /*46d0*/  @P1 FADD.FTZ R158, -R158, -RZ ;  /* 0x800000ff9e9e1221 */ /* 0x010fe20000010100 */
[----:B------:R-:W-:Y:S01]  /*46e0*/  ISETP.LE.U32.AND P2, PT, R169, UR4, PT ;  /* 0x00000004a9007c0c */ /* 0x000fe2000bf43070 */
[----:B------:R-:W-:Y:S01]  /*46f0*/  STS [R212], R173 ;  /* 0x000000add4007388 */ /* 0x000fe20000000800 */
[----:B------:R-:W-:Y:S01]  /*4700*/  LOP3.LUT R169, R165, 0xffff, RZ, 0xc0, !PT ;  /* 0x0000ffffa5a97812 */ /* 0x000fe200078ec0ff */
[----:B--2---:R-:W-:Y:S01]  /*4710*/  @!P4 FADD.FTZ R159, -R159, -RZ ;  /* 0x800000ff9f9fc221 */ /* 0x004fe20000010100 */
[----:B------:R-:W-:Y:S03]  /*4720*/  SHF.R.U32.HI R167, RZ, 0x18, R167 ;  /* 0x00000018ffa77819 */ /* 0x000fe600000116a7 */
[----:B------:R-:W2:Y:S01]  /*4730*/  MUFU.EX2 R163, R163 ;  /* 0x000000a300a37308 */ /* 0x000ea20000000800 */
[----:B------:R-:W-:Y:S02]  /*4740*/  ISETP.LE.U32.AND P3, PT, R169, UR4, PT ;  /* 0x00000004a9007c0c */ /* 0x000fe4000bf63070 */
[----:B------:R-:W-:Y:S02]  /*4750*/  ISETP.LE.U32.AND P1, PT, R167, UR4, PT ;  /* 0x00000004a7007c0c */ /* 0x000fe4000bf23070 */
[----:B------:R-:W-:Y:S02]  /*4760*/  PRMT R168, R168, 0x7773, RZ ;  /* 0x00007773a8a87816 */ /* 0x000fe400000000ff */
[----:B------:R-:W-:Y:S03]  /*4770*/  F2FP.RELU.BF16.F32.PACK_AB R169, R153, R154 ;  /* 0x0000009a99a9723e */ /* 0x000fe600000018ff */
[----:B------:R-:W4:Y:S01]  /*4780*/  MUFU.EX2 R164, R164 ;  /* 0x000000a400a47308 */ /* 0x000f220000000800 */
[----:B------:R-:W-:Y:S01]  /*4790*/  ISETP.GT.U32.AND P4, PT, R168, UR4, PT ;  /* 0x00000004a8007c0c */ /* 0x000fe2000bf84070 */
[----:B-1----:R-:W-:Y:S01]  /*47a0*/  @!P2 FADD.FTZ R161, -R161, -RZ ;  /* 0x800000ffa1a1a221 */ /* 0x002fe20000010100 */
[----:B------:R-:W-:Y:S01]  /*47b0*/  F2FP.RELU.BF16.F32.PACK_AB R167, R156, R155 ;  /* 0x0000009b9ca7723e */ /* 0x000fe200000018ff */
[----:B------:R1:W-:Y:S01]  /*47c0*/  STS [R212+0x400], R169 ;  /* 0x000400a9d4007388 */ /* 0x0003e20000000800 */
[----:B------:R-:W-:Y:S01]  /*47d0*/  F2FP.RELU.BF16.F32.PACK_AB R181, R158, R157 ;  /* 0x0000009d9eb5723e */ /* 0x000fe200000018ff */
[----:B------:R-:W-:Y:S01]  /*47e0*/  @!P3 FADD.FTZ R160, -R160, -RZ ;  /* 0x800000ffa0a0b221 */ /* 0x000fe20000010100 */
[----:B------:R-:W-:Y:S03]  /*47f0*/  FSETP.GE.FTZ.AND P2, PT, R151, RZ, PT ;  /* 0x000000ff9700720b */ /* 0x000fe60003f56000 */
[----:B------:R-:W5:Y:S01]  /*4800*/  MUFU.EX2 R165, R172 ;  /* 0x000000ac00a57308 */ /* 0x000f620000000800 */
[----:B---3--:R-:W-:Y:S01]  /*4810*/  @!P1 FADD.FTZ R162, -R162, -RZ ;  /* 0x800000ffa2a29221 */ /* 0x008fe20000010100 */
[----:B--2---:R-:W-:Y:S01]  /*4820*/  @!P0 FADD.FTZ R163, -R163, -RZ ;  /* 0x800000ffa3a38221 */ /* 0x004fe20000010100 */
[----:B------:R-:W-:Y:S01]  /*4830*/  F2FP.RELU.BF16.F32.PACK_AB R179, R160, R159 ;  /* 0x0000009fa0b3723e */ /* 0x000fe200000018ff */
[----:B------:R-:W-:Y:S01]  /*4840*/  STS [R236+0x400], R181 ;  /* 0x000400b5ec007388 */ /* 0x000fe20000000800 */
[----:B------:R-:W-:Y:S02]  /*4850*/  FSETP.GE.FTZ.AND P1, PT, R152, RZ, PT ;  /* 0x000000ff9800720b */ /* 0x000fe40003f36000 */
[----:B------:R-:W-:Y:S03]  /*4860*/  F2FP.RELU.BF16.F32.PACK_AB R177, R162, R161 ;  /* 0x000000a1a2b1723e */ /* 0x000fe600000018ff */
[----:B------:R-:W2:Y:S01]  /*4870*/  MUFU.EX2 R166, R166 ;  /* 0x000000a600a67308 */ /* 0x000ea20000000800 */
[----:B----4-:R-:W-:Y:S01]  /*4880*/  @P6 FADD.FTZ R164, -R164, -RZ ;  /* 0x800000ffa4a46221 */ /* 0x010fe20000010100 */
[----:B------:R3:W-:Y:S01]  /*4890*/  STS [R236], R167 ;  /* 0x000000a7ec007388 */ /* 0x0007e20000000800 */
[----:B------:R-:W-:Y:S02]  /*48a0*/  FSETP.GE.FTZ.AND P0, PT, R155, RZ, PT ;  /* 0x000000ff9b00720b */ /* 0x000fe40003f16000 */
[----:B------:R-:W-:Y:S03]  /*48b0*/  ISETP.GT.AND P3, PT, R232, R219, PT ;  /* 0x000000dbe800720c */ /* 0x000fe60003f64270 */
[----:B------:R-:W-:Y:S01]  /*48c0*/  STS [R214], R179 ;  /* 0x000000b3d6007388 */ /* 0x000fe20000000800 */
[----:B------:R-:W-:Y:S01]  /*48d0*/  F2FP.RELU.BF16.F32.PACK_AB R175, R164, R163 ;  /* 0x000000a3a4af723e */ /* 0x000fe200000018ff */
[----:B-----5:R-:W-:Y:S04]  /*48e0*/  @P5 FADD.FTZ R165, -R165, -RZ ;  /* 0x800000ffa5a55221 */ /* 0x020fe80000010100 */
[----:B------:R-:W-:Y:S01]  /*48f0*/  STS [R214+0x400], R177 ;  /* 0x000400b1d6007388 */ /* 0x000fe20000000800 */
[----:B------:R-:W-:Y:S02]  /*4900*/  FSETP.GE.FTZ.AND P6, PT, R154, RZ, PT ;  /* 0x000000ff9a00720b */ /* 0x000fe40003fd6000 */
[----:B------:R-:W-:Y:S03]  /*4910*/  FSETP.GE.FTZ.AND P5, PT, R153, RZ, PT ;  /* 0x000000ff9900720b */ /* 0x000fe60003fb6000 */
[----:B------:R-:W-:Y:S01]  /*4920*/  STS [R220], R175 ;  /* 0x000000afdc007388 */ /* 0x000fe20000000800 */
[----:B--2---:R-:W-:Y:S05]  /*4930*/  @P4 FADD.FTZ R166, -R166, -RZ ;  /* 0x800000ffa6a64221 */ /* 0x004fea0000010100 */
[----:B-1----:R-:W2:Y:S01]  /*4940*/  LDG.E R169, desc[UR20][R170.64] ;  /* 0x00000014aaa97981 */ /* 0x002ea2000c1e1900 */
[----:B------:R-:W-:Y:S05]  /*4950*/  F2FP.RELU.BF16.F32.PACK_AB R173, R166, R165 ;  /* 0x000000a5a6ad723e */ /* 0x000fea00000018ff */
[----:B------:R-:W-:Y:S06]  /*4960*/  STS [R220+0x400], R173 ;  /* 0x000400addc007388 */ /* 0x000fec0000000800 */
[----:B------:R-:W-:Y:S06]  /*4970*/  LDSM.16.M88.4 R68, [R198+0xc000] ;  /* 0x00c00000c644783b */ /* 0x000fec0000000200 */
[----:B------:R-:W1:Y:S06]  /*4980*/  LDSM.16.M88.4 R72, [R194+0x6000] ;  /* 0x00600000c248783b */ /* 0x000e6c0000000200 */
[----:B------:R-:W4:Y:S06]  /*4990*/  LDSM.16.M88.4 R76, [R194+0x6800] ;  /* 0x00680000c24c783b */ /* 0x000f2c0000000200 */
[----:B------:R-:W-:Y:S06]  /*49a0*/  LDSM.16.M88.4 R80, [R186+0xc000] ;  /* 0x00c00000ba50783b */ /* 0x000fec0000000200 */
[----:B------:R-:W5:Y:S06]  /*49b0*/  LDSM.16.M88.4 R84, [R199+0x6000] ;  /* 0x00600000c754783b */ /* 0x000f6c0000000200 */
[----:B---3--:R3:W3:Y:S06]  /*49c0*/  LDG.E R167, desc[UR20][R170.64+0x20] ;  /* 0x00002014aaa77981 */ /* 0x0086ec000c1e1900 */
[----:B------:R-:W5:Y:S06]  /*49d0*/  LDSM.16.M88.4 R88, [R199+0x6800] ;  /* 0x00680000c758783b */ /* 0x000f6c0000000200 */
[----:B------:R-:W-:Y:S01]  /*49e0*/  LDSM.16.M88.4 R92, [R196+0xc000] ;  /* 0x00c00000c45c783b */ /* 0x000fe20000000200 */
[C---:B-1----:R-:W-:Y:S05]  /*49f0*/  HMMA.16816.F32.BF16 R4, R68.reuse, R72, RZ ;  /* 0x000000484404723c */ /* 0x042fea00000418ff */
[----:B------:R-:W1:Y:S03]  /*4a00*/  LDSM.16.M88.4 R96, [R0+0x6000] ;  /* 0x006000000060783b */ /* 0x000e660000000200 */
[C---:B------:R-:W-:Y:S03]  /*4a10*/  HMMA.16816.F32.BF16 R8, R68.reuse, R74, RZ ;  /* 0x0000004a4408723c */ /* 0x040fe600000418ff */
[----:B------:R-:W-:Y:S05]  /*4a20*/  LDSM.16.M88.4 R72, [R185+0xc000] ;  /* 0x00c00000b948783b */ /* 0x000fea0000000200 */
[C---:B----4-:R-:W-:Y:S08]  /*4a30*/  HMMA.16816.F32.BF16 R12, R68.reuse, R76, RZ ;  /* 0x0000004c440c723c */ /* 0x050ff000000418ff */
[----:B------:R-:W-:Y:S01]  /*4a40*/  HMMA.16816.F32.BF16 R16, R68, R78, RZ ;  /* 0x0000004e4410723c */ /* 0x000fe200000418ff */
[----:B------:R-:W4:Y:S06]  /*4a50*/  LDSM.16.M88.4 R68, [R0+0x6800] ;  /* 0x006800000044783b */ /* 0x000f2c0000000200 */
[----:B------:R-:W4:Y:S01]  /*4a60*/  LDSM.16.M88.4 R76, [R197+0x6000] ;  /* 0x00600000c54c783b */ /* 0x000f220000000200 */
[C---:B-----5:R-:W-:Y:S08]  /*4a70*/  HMMA.16816.F32.BF16 R4, R80.reuse, R84, R4 ;  /* 0x000000545004723c */ /* 0x060ff00000041804 */
[C---:B------:R-:W-:Y:S01]  /*4a80*/  HMMA.16816.F32.BF16 R8, R80.reuse, R86, R8 ;  /* 0x000000565008723c */ /* 0x040fe20000041808 */
[----:B------:R-:W-:Y:S07]  /*4a90*/  LDSM.16.M88.4 R84, [R198+0xe000] ;  /* 0x00e00000c654783b */ /* 0x000fee0000000200 */
[C---:B------:R-:W-:Y:S08]  /*4aa0*/  HMMA.16816.F32.BF16 R12, R80.reuse, R88, R12 ;  /* 0x00000058500c723c */ /* 0x040ff0000004180c */
[----:B------:R-:W-:Y:S01]  /*4ab0*/  HMMA.16816.F32.BF16 R16, R80, R90, R16 ;  /* 0x0000005a5010723c */ /* 0x000fe20000041810 */
[----:B------:R-:W5:Y:S06]  /*4ac0*/  LDSM.16.M88.4 R80, [R197+0x6800] ;  /* 0x00680000c550783b */ /* 0x000f6c0000000200 */
[----:B------:R-:W5:Y:S01]  /*4ad0*/  LDSM.16.M88.4 R88, [R194+0x8000] ;  /* 0x00800000c258783b */ /* 0x000f620000000200 */
[C---:B-1----:R-:W-:Y:S08]  /*4ae0*/  HMMA.16816.F32.BF16 R4, R92.reuse, R96, R4 ;  /* 0x000000605c04723c */ /* 0x042ff00000041804 */
[C---:B------:R-:W-:Y:S01]  /*4af0*/  HMMA.16816.F32.BF16 R8, R92.reuse, R98, R8 ;  /* 0x000000625c08723c */ /* 0x040fe20000041808 */
[----:B------:R-:W-:Y:S07]  /*4b00*/  LDSM.16.M88.4 R96, [R199+0x8000] ;  /* 0x00800000c760783b */ /* 0x000fee0000000200 */
[C---:B----4-:R-:W-:Y:S08]  /*4b10*/  HMMA.16816.F32.BF16 R12, R92.reuse, R68, R12 ;  /* 0x000000445c0c723c */ /* 0x050ff0000004180c */
[----:B------:R-:W-:Y:S01]  /*4b20*/  HMMA.16816.F32.BF16 R16, R92, R70, R16 ;  /* 0x000000465c10723c */ /* 0x000fe20000041810 */
[----:B------:R-:W1:Y:S06]  /*4b30*/  LDSM.16.M88.4 R68, [R194+0x8800] ;  /* 0x00880000c244783b */ /* 0x000e6c0000000200 */
[----:B------:R-:W4:Y:S01]  /*4b40*/  LDSM.16.M88.4 R92, [R186+0xe000] ;  /* 0x00e00000ba5c783b */ /* 0x000f220000000200 */
[C---:B------:R-:W-:Y:S08]  /*4b50*/  HMMA.16816.F32.BF16 R4, R72.reuse, R76, R4 ;  /* 0x0000004c4804723c */ /* 0x040ff00000041804 */
[C---:B------:R-:W-:Y:S01]  /*4b60*/  HMMA.16816.F32.BF16 R8, R72.reuse, R78, R8 ;  /* 0x0000004e4808723c */ /* 0x040fe20000041808 */
[----:B------:R-:W-:Y:S07]  /*4b70*/  LDSM.16.M88.4 R76, [R196+0xe000] ;  /* 0x00e00000c44c783b */ /* 0x000fee0000000200 */
[C---:B-----5:R-:W-:Y:S08]  /*4b80*/  HMMA.16816.F32.BF16 R12, R72.reuse, R80, R12 ;  /* 0x00000050480c723c */ /* 0x060ff0000004180c */
[----:B------:R-:W-:Y:S01]  /*4b90*/  HMMA.16816.F32.BF16 R16, R72, R82, R16 ;  /* 0x000000524810723c */ /* 0x000fe20000041810 */
[----:B------:R-:W5:Y:S06]  /*4ba0*/  LDSM.16.M88.4 R72, [R199+0x8800] ;  /* 0x00880000c748783b */ /* 0x000f6c0000000200 */
[----:B------:R-:W5:Y:S01]  /*4bb0*/  LDSM.16.M88.4 R80, [R0+0x8000] ;  /* 0x008000000050783b */ /* 0x000f620000000200 */
[C---:B------:R-:W-:Y:S08]  /*4bc0*/  HMMA.16816.F32.BF16 R4, R84.reuse, R88, R4 ;  /* 0x000000585404723c */ /* 0x040ff00000041804 */
[C---:B------:R-:W-:Y:S01]  /*4bd0*/  HMMA.16816.F32.BF16 R8, R84.reuse, R90, R8 ;  /* 0x0000005a5408723c */ /* 0x040fe20000041808 */
[----:B------:R-:W-:Y:S07]  /*4be0*/  LDSM.16.M88.4 R88, [R197+0x8000] ;  /* 0x00800000c558783b */ /* 0x000fee0000000200 */
[C---:B-1----:R-:W-:Y:S08]  /*4bf0*/  HMMA.16816.F32.BF16 R12, R84.reuse, R68, R12 ;  /* 0x00000044540c723c */ /* 0x042ff0000004180c */
[----:B------:R-:W-:Y:S01]  /*4c00*/  HMMA.16816.F32.BF16 R16, R84, R70, R16 ;  /* 0x000000465410723c */ /* 0x000fe20000041810 */
[----:B------:R-:W1:Y:S06]  /*4c10*/  LDSM.16.M88.4 R68, [R0+0x8800] ;  /* 0x008800000044783b */ /* 0x000e6c0000000200 */
[----:B------:R-:W1:Y:S01]  /*4c20*/  LDSM.16.M88.4 R84, [R185+0xe000] ;  /* 0x00e00000b954783b */ /* 0x000e620000000200 */
[C---:B----4-:R-:W-:Y:S08]  /*4c30*/  HMMA.16816.F32.BF16 R4, R92.reuse, R96, R4 ;  /* 0x000000605c04723c */ /* 0x050ff00000041804 */
[C---:B------:R-:W-:Y:S01]  /*4c40*/  HMMA.16816.F32.BF16 R8, R92.reuse, R98, R8 ;  /* 0x000000625c08723c */ /* 0x040fe20000041808 */
[----:B------:R-:W-:Y:S07]  /*4c50*/  LDSM.16.M88.4 R96, [R194+0xa000] ;  /* 0x00a00000c260783b */ /* 0x000fee0000000200 */
[C---:B-----5:R-:W-:Y:S08]  /*4c60*/  HMMA.16816.F32.BF16 R12, R92.reuse, R72, R12 ;  /* 0x000000485c0c723c */ /* 0x060ff0000004180c */
[----:B------:R-:W-:Y:S01]  /*4c70*/  HMMA.16816.F32.BF16 R16, R92, R74, R16 ;  /* 0x0000004a5c10723c */ /* 0x000fe20000041810 */
[----:B------:R-:W4:Y:S06]  /*4c80*/  LDSM.16.M88.4 R72, [R197+0x8800] ;  /* 0x00880000c548783b */ /* 0x000f2c0000000200 */
[----:B------:R-:W5:Y:S01]  /*4c90*/  LDSM.16.M88.4 R92, [R198+0x10000] ;  /* 0x01000000c65c783b */ /* 0x000f620000000200 */
[C---:B------:R-:W-:Y:S08]  /*4ca0*/  HMMA.16816.F32.BF16 R4, R76.reuse, R80, R4 ;  /* 0x000000504c04723c */ /* 0x040ff00000041804 */
[C---:B------:R-:W-:Y:S01]  /*4cb0*/  HMMA.16816.F32.BF16 R8, R76.reuse, R82, R8 ;  /* 0x000000524c08723c */ /* 0x040fe20000041808 */
[----:B------:R-:W-:Y:S07]  /*4cc0*/  LDSM.16.M88.4 R80, [R199+0xa000] ;  /* 0x00a00000c750783b */ /* 0x000fee0000000200 */
[C---:B-1----:R-:W-:Y:S08]  /*4cd0*/  HMMA.16816.F32.BF16 R12, R76.reuse, R68, R12 ;  /* 0x000000444c0c723c */ /* 0x042ff0000004180c */
[----:B------:R-:W-:Y:S01]  /*4ce0*/  HMMA.16816.F32.BF16 R16, R76, R70, R16 ;  /* 0x000000464c10723c */ /* 0x000fe20000041810 */
[----:B------:R-:W1:Y:S06]  /*4cf0*/  LDSM.16.M88.4 R68, [R194+0xa800] ;  /* 0x00a80000c244783b */ /* 0x000e6c0000000200 */
[----:B------:R-:W2:Y:S01]  /*4d00*/  LDSM.16.M88.4 R76, [R186+0x10000] ;  /* 0x01000000ba4c783b */ /* 0x000ea20000000200 */
[C---:B------:R-:W-:Y:S08]  /*4d10*/  HMMA.16816.F32.BF16 R4, R84.reuse, R88, R4 ;  /* 0x000000585404723c */ /* 0x040ff00000041804 */
[C---:B------:R-:W-:Y:S01]  /*4d20*/  HMMA.16816.F32.BF16 R8, R84.reuse, R90, R8 ;  /* 0x0000005a5408723c */ /* 0x040fe20000041808 */
[----:B------:R-:W-:Y:S07]  /*4d30*/  LDSM.16.M88.4 R88, [R0+0xa000] ;  /* 0x00a000000058783b */ /* 0x000fee0000000200 */
[C---:B----4-:R-:W-:Y:S08]  /*4d40*/  HMMA.16816.F32.BF16 R12, R84.reuse, R72, R12 ;  /* 0x00000048540c723c */ /* 0x050ff0000004180c */
[----:B------:R-:W-:Y:S01]  /*4d50*/  HMMA.16816.F32.BF16 R16, R84, R74, R16 ;  /* 0x0000004a5410723c */ /* 0x000fe20000041810 */
[----:B------:R-:W4:Y:S06]  /*4d60*/  LDSM.16.M88.4 R72, [R199+0xa800] ;  /* 0x00a80000c748783b */ /* 0x000f2c0000000200 */
[----:B------:R-:W3:Y:S01]  /*4d70*/  LDSM.16.M88.4 R84, [R196+0x10000] ;  /* 0x01000000c454783b */ /* 0x000ee20000000200 */
        /* <DEDUP_REMOVED lines=8> */
[C---:B------:R-:W-:Y:S08]  /*4e00*/  HMMA.16816.F32.BF16 R8, R76.reuse, R82, R8 ;  /* 0x000000524c08723c */ /* 0x040ff00000041808 */
[C---:B----4-:R-:W-:Y:S08]  /*4e10*/  HMMA.16816.F32.BF16 R12, R76.reuse, R72, R12 ;  /* 0x000000484c0c723c */ /* 0x050ff0000004180c */
[----:B------:R-:W-:Y:S01]  /*4e20*/  HMMA.16816.F32.BF16 R16, R76, R74, R16 ;  /* 0x0000004a4c10723c */ /* 0x000fe20000041810 */
[----:B------:R-:W2:Y:S07]  /*4e30*/  LDSM.16.M88.4 R72, [R197+0xa800] ;  /* 0x00a80000c548783b */ /* 0x000eae0000000200 */
[C---:B---3--:R-:W-:Y:S08]  /*4e40*/  HMMA.16816.F32.BF16 R4, R84.reuse, R88, R4 ;  /* 0x000000585404723c */ /* 0x048ff00000041804 */
[C---:B------:R-:W-:Y:S08]  /*4e50*/  HMMA.16816.F32.BF16 R8, R84.reuse, R90, R8 ;  /* 0x0000005a5408723c */ /* 0x040ff00000041808 */
[C---:B-1----:R-:W-:Y:S08]  /*4e60*/  HMMA.16816.F32.BF16 R12, R84.reuse, R68, R12 ;  /* 0x00000044540c723c */ /* 0x042ff0000004180c */
[----:B------:R-:W-:Y:S08]  /*4e70*/  HMMA.16816.F32.BF16 R16, R84, R70, R16 ;  /* 0x000000465410723c */ /* 0x000ff00000041810 */
[C---:B-----5:R-:W-:Y:S08]  /*4e80*/  HMMA.16816.F32.BF16 R4, R92.reuse, R96, R4 ;  /* 0x000000605c04723c */ /* 0x060ff00000041804 */
[C---:B------:R-:W-:Y:S08]  /*4e90*/  HMMA.16816.F32.BF16 R8, R92.reuse, R98, R8 ;  /* 0x000000625c08723c */ /* 0x040ff00000041808 */
[C---:B--2---:R-:W-:Y:S03]  /*4ea0*/  HMMA.16816.F32.BF16 R12, R92.reuse, R72, R12 ;  /* 0x000000485c0c723c */ /* 0x044fe6000004180c */
[C---:B------:R-:W-:Y:S01]  /*4eb0*/  FADD.FTZ R172, -R169.reuse, R4 ;  /* 0x00000004a9ac7221 */ /* 0x040fe20000010100 */
[C---:B------:R-:W-:Y:S04]  /*4ec0*/  FADD.FTZ R168, -R169.reuse, R5 ;  /* 0x00000005a9a87221 */ /* 0x040fe80000010100 */
[-C--:B------:R-:W-:Y:S01]  /*4ed0*/  FSEL R172, R172, R169.reuse, P2 ;  /* 0x000000a9acac7208 */ /* 0x080fe20001000000 */
[----:B------:R-:W-:Y:S03]  /*4ee0*/  HMMA.16816.F32.BF16 R16, R92, R74, R16 ;  /* 0x0000004a5c10723c */ /* 0x000fe60000041810 */
[-C--:B------:R-:W-:Y:S01]  /*4ef0*/  FSEL R171, R168, R169.reuse, P1 ;  /* 0x000000a9a8ab7208 */ /* 0x080fe20000800000 */
[----:B------:R-:W-:Y:S01]  /*4f00*/  FADD.FTZ R170, -R169, R8 ;  /* 0x00000008a9aa7221 */ /* 0x000fe20000010100 */
[----:B------:R-:W-:Y:S01]  /*4f10*/  FSETP.GE.FTZ.AND P2, PT, R159, RZ, PT ;  /* 0x000000ff9f00720b */ /* 0x000fe20003f56000 */
[----:B------:R-:W-:Y:S01]  /*4f20*/  FADD.FTZ R168, -R169, R9 ;  /* 0x00000009a9a87221 */ /* 0x000fe20000010100 */
[----:B------:R-:W-:Y:S01]  /*4f30*/  FSETP.GE.FTZ.AND P1, PT, R160, RZ, PT ;  /* 0x000000ffa000720b */ /* 0x000fe20003f36000 */
[----:B------:R-:W-:Y:S01]  /*4f40*/  FMUL.FTZ R172, R151, R172 ;  /* 0x000000ac97ac7220 */ /* 0x000fe20000410000 */
[----:B------:R-:W-:Y:S01]  /*4f50*/  FSEL R170, R170, R169, P0 ;  /* 0x000000a9aaaa7208 */ /* 0x000fe20000000000 */
[----:B------:R-:W-:Y:S01]  /*4f60*/  FMUL.FTZ R171, R152, R171 ;  /* 0x000000ab98ab7220 */ /* 0x000fe20000410000 */
[----:B------:R-:W-:Y:S01]  /*4f70*/  FSETP.GE.FTZ.AND P0, PT, R156, RZ, PT ;  /* 0x000000ff9c00720b */ /* 0x000fe20003f16000 */
[----:B------:R-:W-:Y:S02]  /*4f80*/  FADD.FTZ R152, -R169, R12 ;  /* 0x0000000ca9987221 */ /* 0x000fe40000010100 */
[----:B------:R-:W-:Y:S01]  /*4f90*/  FMUL.FTZ R170, R155, R170 ;  /* 0x000000aa9baa7220 */ /* 0x000fe20000410000 */
[-C--:B------:R-:W-:Y:S01]  /*4fa0*/  FSEL R151, R168, R169.reuse, P0 ;  /* 0x000000a9a8977208 */ /* 0x080fe20000000000 */
[C---:B------:R-:W-:Y:S01]  /*4fb0*/  FADD.FTZ R168, -R169.reuse, R13 ;  /* 0x0000000da9a87221 */ /* 0x040fe20000010100 */
[----:B------:R-:W-:Y:S02]  /*4fc0*/  FSETP.GE.FTZ.AND P0, PT, R164, RZ, PT ;  /* 0x000000ffa400720b */ /* 0x000fe40003f16000 */
[----:B------:R-:W-:Y:S01]  /*4fd0*/  FSEL R152, R152, R169, P2 ;  /* 0x000000a998987208 */ /* 0x000fe20001000000 */
[----:B------:R-:W-:Y:S01]  /*4fe0*/  FMUL.FTZ R151, R156, R151 ;  /* 0x000000979c977220 */ /* 0x000fe20000410000 */
[----:B------:R-:W-:Y:S01]  /*4ff0*/  FSEL R155, R168, R169, P1 ;  /* 0x000000a9a89b7208 */ /* 0x000fe20000800000 */
[----:B------:R-:W-:Y:S01]  /*5000*/  FADD.FTZ R156, -R169, R16 ;  /* 0x00000010a99c7221 */ /* 0x000fe20000010100 */
[----:B------:R-:W-:Y:S01]  /*5010*/  FSETP.GE.FTZ.AND P1, PT, R163, RZ, PT ;  /* 0x000000ffa300720b */ /* 0x000fe20003f36000 */
[----:B------:R-:W-:Y:S01]  /*5020*/  FMUL.FTZ R152, R159, R152 ;  /* 0x000000989f987220 */ /* 0x000fe20000410000 */
[----:B------:R-:W-:Y:S01]  /*5030*/  F2FP.BF16.F32.PACK_AB R171, R171, R172 ;  /* 0x000000acabab723e */ /* 0x000fe200000010ff */
[----:B------:R-:W-:Y:S01]  /*5040*/  FMUL.FTZ R155, R160, R155 ;  /* 0x0000009ba09b7220 */ /* 0x000fe20000410000 */
[----:B------:R-:W-:Y:S01]  /*5050*/  FSEL R156, R156, R169, P1 ;  /* 0x000000a99c9c7208 */ /* 0x000fe20000800000 */
[----:B------:R-:W-:Y:S01]  /*5060*/  FADD.FTZ R160, -R167, R7 ;  /* 0x00000007a7a07221 */ /* 0x000fe20000010100 */
[----:B------:R-:W-:Y:S01]  /*5070*/  F2FP.BF16.F32.PACK_AB R151, R151, R170 ;  /* 0x000000aa9797723e */ /* 0x000fe200000010ff */
[----:B------:R-:W-:Y:S01]  /*5080*/  @P0 FADD.FTZ R169, -R169, R17 ;  /* 0x00000011a9a90221 */ /* 0x000fe20000010100 */
[----:B------:R-:W-:Y:S01]  /*5090*/  F2FP.BF16.F32.PACK_AB R155, R155, R152 ;  /* 0x000000989b9b723e */ /* 0x000fe200000010ff */
[----:B------:R-:W-:Y:S01]  /*50a0*/  FMUL.FTZ R156, R163, R156 ;  /* 0x0000009ca39c7220 */ /* 0x000fe20000410000 */
[----:B------:R-:W-:Y:S01]  /*50b0*/  FADD.FTZ R152, -R167, R6 ;  /* 0x00000006a7987221 */ /* 0x000fe20000010100 */
        /* <DEDUP_REMOVED lines=12> */
[----:B------:R-:W-:Y:S04]  /*5180*/  IADD3 R244, P0, PT, R244, R13, RZ ;  /* 0x0000000df4f47210 */ /* 0x000fe80007f1e0ff */
[----:B------:R-:W-:Y:S02]  /*5190*/  LEA.HI.X.SX32 R245, R9, R245, 0x1, P0 ;  /* 0x000000f509f57211 */ /* 0x000fe400000f0eff */
[----:B------:R-:W-:Y:S02]  /*51a0*/  SEL R9, R4, 0x6000, !P1 ;  /* 0x0000600004097807 */ /* 0x000fe40004800000 */
[----:B------:R-:W-:Y:S02]  /*51b0*/  ISETP.GE.AND P1, PT, R210, UR7, PT ;  /* 0x00000007d2007c0c */ /* 0x000fe4000bf26270 */
[----:B------:R-:W-:Y:S01]  /*51c0*/  ISETP.GE.AND P0, PT, R207, UR7, PT ;  /* 0x00000007cf007c0c */ /* 0x000fe2000bf06270 */
[--C-:B------:R-:W-:Y:S01]  /*51d0*/  IMAD.IADD R226, R226, 0x1, R9.reuse ;  /* 0x00000001e2e27824 */ /* 0x100fe200078e0209 */
[----:B------:R-:W-:Y:S01]  /*51e0*/  LEA R4, P4, R7, R244, 0x6 ;  /* 0x000000f407047211 */ /* 0x000fe200078830ff */
[--C-:B------:R-:W-:Y:S02]  /*51f0*/  IMAD.IADD R231, R231, 0x1, R9.reuse ;  /* 0x00000001e7e77824 */ /* 0x100fe400078e0209 */
[----:B------:R-:W-:Y:S01]  /*5200*/  IMAD.IADD R190, R190, 0x1, R9 ;  /* 0x00000001bebe7824 */ /* 0x000fe200078e0209 */
[----:B------:R-:W-:Y:S01]  /*5210*/  @!PT LDS RZ, [RZ] ;  /* 0x00000000fffff984 */ /* 0x000fe20000000800 */
[----:B------:R-:W-:Y:S01]  /*5220*/  @!PT LDS RZ, [RZ] ;  /* 0x00000000fffff984 */ /* 0x000fe20000000800 */
[----:B------:R-:W-:Y:S01]  /*5230*/  @!PT LDS RZ, [RZ] ;  /* 0x00000000fffff984 */ /* 0x000fe20000000800 */
[----:B------:R1:W-:Y:S01]  /*5240*/  @!P2 LDGSTS.E.BYPASS.LTC128B.128 [R226], desc[UR20][R244.64] ;  /* 0x00000000f4e2afae */ /* 0x0003e2000b981a14 */
[----:B--2---:R-:W-:Y:S03]  /*5250*/  LEA.HI.X R5, R7, R245, R5, 0x6, P4 ;  /* 0x000000f507057211 */ /* 0x004fe600020f3405 */
        /* <DEDUP_REMOVED lines=33> */
.L_x_769:
[----:B------:R-:W-:Y:S01]  /*5470*/  FADD.FTZ R10, -R167, R10 ;  /* 0x0000000aa70a7221 */ /* 0x000fe20000010100 */
[----:B------:R-:W-:Y:S01]  /*5480*/  FSETP.GE.FTZ.AND P0, PT, R157, RZ, PT ;  /* 0x000000ff9d00720b */ /* 0x000fe20003f16000 */
[C---:B-1----:R-:W-:Y:S01]  /*5490*/  FADD.FTZ R4, -R167.reuse, R11 ;  /* 0x0000000ba7047221 */ /* 0x042fe20000010100 */
[-C--:B------:R-:W-:Y:S01]  /*54a0*/  FSEL R5, R152, R167.reuse, P6 ;  /* 0x000000a798057208 */ /* 0x080fe20003000000 */
[C---:B------:R-:W-:Y:S01]  /*54b0*/  FADD.FTZ R6, -R167.reuse, R15 ;  /* 0x0000000fa7067221 */ /* 0x040fe20000010100 */
[-C--:B------:R-:W-:Y:S01]  /*54c0*/  FSEL R10, R10, R167.reuse, P0 ;  /* 0x000000a70a0a7208 */ /* 0x080fe20000000000 */
[C---:B------:R-:W-:Y:S01]  /*54d0*/  FADD.FTZ R14, -R167.reuse, R14 ;  /* 0x0000000ea70e7221 */ /* 0x040fe20000010100 */
[----:B------:R-:W-:Y:S01]  /*54e0*/  FSEL R160, R160, R167, P5 ;  /* 0x000000a7a0a07208 */ /* 0x000fe20002800000 */
[----:B------:R-:W-:Y:S01]  /*54f0*/  FMUL.FTZ R5, R154, R5 ;  /* 0x000000059a057220 */ /* 0x000fe20000410000 */
[----:B------:R-:W-:Y:S01]  /*5500*/  FSETP.GE.FTZ.AND P1, PT, R158, RZ, PT ;  /* 0x000000ff9e00720b */ /* 0x000fe20003f36000 */
[----:B------:R-:W-:Y:S01]  /*5510*/  FADD.FTZ R18, -R167, R18 ;  /* 0x00000012a7127221 */ /* 0x000fe20000010100 */
[----:B------:R-:W-:Y:S01]  /*5520*/  FSETP.GE.FTZ.AND P0, PT, R166, RZ, PT ;  /* 0x000000ffa600720b */ /* 0x000fe20003f16000 */
[----:B------:R-:W-:Y:S01]  /*5530*/  FMUL.FTZ R160, R153, R160 ;  /* 0x000000a099a07220 */ /* 0x000fe20000410000 */
[----:B------:R-:W-:Y:S01]  /*5540*/  FSEL R7, R4, R167, P1 ;  /* 0x000000a704077208 */ /* 0x000fe20000800000 */
[----:B------:R-:W-:Y:S01]  /*5550*/  FMUL.FTZ R10, R157, R10 ;  /* 0x0000000a9d0a7220 */ /* 0x000fe20000410000 */
[----:B------:R-:W-:Y:S01]  /*5560*/  FSETP.GE.FTZ.AND P2, PT, R162, RZ, PT ;  /* 0x000000ffa200720b */ /* 0x000fe20003f56000 */
[----:B------:R-:W-:Y:S01]  /*5570*/  STS [R212+-0x2000], R171 ;  /* 0xffe000abd4007388 */ /* 0x000fe20000000800 */
[----:B------:R-:W-:Y:S01]  /*5580*/  FSETP.GE.FTZ.AND P4, PT, R161, RZ, PT ;  /* 0x000000ffa100720b */ /* 0x000fe20003f96000 */
[----:B------:R-:W-:Y:S01]  /*5590*/  FMUL.FTZ R7, R158, R7 ;  /* 0x000000079e077220 */ /* 0x000fe20000410000 */
[-C--:B------:R-:W-:Y:S01]  /*55a0*/  FSEL R9, R6, R167.reuse, P2 ;  /* 0x000000a706097208 */ /* 0x080fe20001000000 */
[----:B------:R-:W-:Y:S01]  /*55b0*/  IMAD R223, R215, UR10, RZ ;  /* 0x0000000ad7df7c24 */ /* 0x000fe2000f8e02ff */
[----:B------:R-:W-:Y:S02]  /*55c0*/  FSEL R14, R14, R167, P4 ;  /* 0x000000a70e0e7208 */ /* 0x000fe40002000000 */
[----:B------:R-:W-:Y:S01]  /*55d0*/  FSETP.GE.FTZ.AND P1, PT, R165, RZ, PT ;  /* 0x000000ffa500720b */ /* 0x000fe20003f36000 */
[----:B------:R-:W-:Y:S01]  /*55e0*/  FMUL.FTZ R9, R162, R9 ;  /* 0x00000009a2097220 */ /* 0x000fe20000410000 */
[----:B------:R-:W-:Y:S01]  /*55f0*/  F2FP.BF16.F32.PACK_AB R13, R160, R5 ;  /* 0x00000005a00d723e */ /* 0x000fe200000010ff */
[----:B------:R-:W-:Y:S01]  /*5600*/  FMUL.FTZ R14, R161, R14 ;  /* 0x0000000ea10e7220 */ /* 0x000fe20000410000 */
[----:B------:R-:W-:Y:S01]  /*5610*/  FSEL R18, R18, R167, P1 ;  /* 0x000000a712127208 */ /* 0x000fe20000800000 */
[----:B------:R-:W-:Y:S01]  /*5620*/  @P0 FADD.FTZ R167, -R167, R19 ;  /* 0x00000013a7a70221 */ /* 0x000fe20000010100 */
[----:B------:R-:W-:Y:S01]  /*5630*/  F2FP.BF16.F32.PACK_AB R73, R7, R10 ;  /* 0x0000000a0749723e */ /* 0x000fe200000010ff */
[----:B------:R-:W-:Y:S01]  /*5640*/  STS [R212+-0x1c00], R13 ;  /* 0xffe4000dd4007388 */ /* 0x000fe20000000800 */
[----:B------:R-:W-:Y:S01]  /*5650*/  F2FP.BF16.F32.PACK_AB R81, R9, R14 ;  /* 0x0000000e0951723e */ /* 0x000fe200000010ff */
[----:B------:R-:W-:Y:S01]  /*5660*/  FMUL.FTZ R18, R165, R18 ;  /* 0x00000012a5127220 */ /* 0x000fe20000410000 */
[----:B------:R-:W-:Y:S02]  /*5670*/  FMUL.FTZ R167, R166, R167 ;  /* 0x000000a7a6a77220 */ /* 0x000fe40000410000 */
[----:B------:R-:W-:Y:S01]  /*5680*/  STS [R236+-0x2000], R151 ;  /* 0xffe00097ec007388 */ /* 0x000fe20000000800 */
[----:B------:R-:W-:Y:S04]  /*5690*/  F2FP.BF16.F32.PACK_AB R169, R169, R156 ;  /* 0x0000009ca9a9723e */ /* 0x000fe800000010ff */
[----:B------:R-:W-:Y:S01]  /*56a0*/  STS [R236+-0x1c00], R73 ;  /* 0xffe40049ec007388 */ /* 0x000fe20000000800 */
[----:B------:R-:W-:Y:S04]  /*56b0*/  F2FP.BF16.F32.PACK_AB R167, R167, R18 ;  /* 0x00000012a7a7723e */ /* 0x000fe800000010ff */
[----:B------:R-:W-:Y:S05]  /*56c0*/  STS [R214+-0x2000], R155 ;  /* 0xffe0009bd6007388 */ /* 0x000fea0000000800 */
[----:B------:R-:W-:Y:S05]  /*56d0*/  STS [R214+-0x1c00], R81 ;  /* 0xffe40051d6007388 */ /* 0x000fea0000000800 */
[----:B------:R-:W-:Y:S05]  /*56e0*/  STS [R220+-0x2000], R169 ;  /* 0xffe000a9dc007388 */ /* 0x000fea0000000800 */
[----:B------:R-:W-:Y:S01]  /*56f0*/  STS [R220+-0x1c00], R167 ;  /* 0xffe400a7dc007388 */ /* 0x000fe20000000800 */
[----:B------:R-:W-:Y:S06]  /*5700*/  BAR.SYNC.DEFER_BLOCKING 0x0 ;  /* 0x0000000000007b1d */ /* 0x000fec0000010000 */
[----:B------:R-:W-:Y:S05]  /*5710*/  LDSM.16.MT88.4 R4, [R191] ;  /* 0x00000000bf04783b */ /* 0x000fea0000004200 */
        /* <DEDUP_REMOVED lines=78> */
[----:B------:R-:W-:Y:S01]  /*5c00*/  SHF.R.S64 R7, R4, 0x1f, R5 ;  /* 0x0000001f04077819 */ /* 0x000fe20000001005 */
[----:B------:R-:W-:Y:S03]  /*5c10*/  IMAD.U32 R4, RZ, RZ, UR6 ;  /* 0x00000006ff047e24 */ /* 0x000fe6000f8e00ff */
        /* <DEDUP_REMOVED lines=37> */
.L_x_770:
        /* <DEDUP_REMOVED lines=32> */
[----:B------:R-:W-:Y:S04]  /*6070*/  IMAD.SHL.U32 R157, R223, 0x8, RZ ;  /* 0x00000008df9d7824 */ /* 0x000fe800078e00ff */
        /* <DEDUP_REMOVED lines=32> */
[C---:B------:R-:W-:Y:S05]  /*6280*/  LEA.HI.X.SX32 R251, R223.reuse, R249, 0x5, P0 ;  /* 0x000000f9dffb7211 */ /* 0x040fea00000f2eff */
[C---:B------:R-:W-:Y:S01]  /*6290*/  HMMA.16816.F32.BF16 R80, R172.reuse, R150, R80 ;  /* 0x00000096ac50723c */ /* 0x040fe20000041850 */
[----:B------:R-:W1:Y:S07]  /*62a0*/  LDSM.16.M88.4 R148, [R2+0x1e000] ;  /* 0x01e000000294783b */ /* 0x000e6e0000000200 */
[-C--:B---3--:R-:W-:Y:S08]  /*62b0*/  HMMA.16816.F32.BF16 R84, R172, R152.reuse, R84 ;  /* 0x00000098ac54723c */ /* 0x088ff00000041854 */
[C---:B------:R-:W-:Y:S08]  /*62c0*/  HMMA.16816.F32.BF16 R88, R180.reuse, R152, R88 ;  /* 0x00000098b458723c */ /* 0x040ff00000041858 */
[-C--:B------:R-:W-:Y:S03]  /*62d0*/  HMMA.16816.F32.BF16 R92, R180, R154.reuse, R92 ;  /* 0x0000009ab45c723c */ /* 0x080fe6000004185c */
[C---:B------:R-:W-:Y:S04]  /*62e0*/  LEA R180, P0, R223.reuse, R250, 0x5 ;  /* 0x000000fadfb47211 */ /* 0x040fe800078028ff */
[C---:B------:R-:W-:Y:S01]  /*62f0*/  LEA.HI.X.SX32 R181, R223.reuse, R251, 0x5, P0 ;  /* 0x000000fbdfb57211 */ /* 0x040fe200000f2eff */
[----:B------:R-:W-:Y:S01]  /*6300*/  HMMA.16816.F32.BF16 R96, R172, R154, R96 ;  /* 0x0000009aac60723c */ /* 0x000fe20000041860 */
[----:B------:R-:W2:Y:S03]  /*6310*/  LDSM.16.MT88.4 R152, [R195+0x17800] ;  /* 0x01780000c398783b */ /* 0x000ea60000004200 */
[C---:B------:R-:W-:Y:S04]  /*6320*/  IMAD.WIDE R174, R223.reuse, -0xc0, R180 ;  /* 0xffffff40dfae7825 */ /* 0x040fe800078e02b4 */
        /* <DEDUP_REMOVED lines=17> */
[-C--:B--2---:R-:W-:Y:S03]  /*6440*/  HMMA.16816.F32.BF16 R84, R148, R152.reuse, R84 ;  /* 0x000000989454723c */ /* 0x084fe60000041854 */
[C---:B------:R-:W-:Y:S05]  /*6450*/  LEA.HI.X.SX32 R167, R223.reuse, R165, 0x5, P0 ;  /* 0x000000a5dfa77211 */ /* 0x040fea00000f2eff */
[C---:B------:R-:W-:Y:S04]  /*6460*/  HMMA.16816.F32.BF16 R88, R160.reuse, R152, R88 ;  /* 0x00000098a058723c */ /* 0x040fe80000041858 */
[C---:B------:R-:W-:Y:S04]  /*6470*/  LEA R152, P0, R223.reuse, R166, 0x5 ;  /* 0x000000a6df987211 */ /* 0x040fe800078028ff */
[-C--:B------:R-:W-:Y:S03]  /*6480*/  HMMA.16816.F32.BF16 R92, R160, R154.reuse, R92 ;  /* 0x0000009aa05c723c */ /* 0x080fe6000004185c */
[C---:B------:R-:W-:Y:S05]  /*6490*/  LEA.HI.X.SX32 R153, R223.reuse, R167, 0x5, P0 ;  /* 0x000000a7df997211 */ /* 0x040fea00000f2eff */
[----:B------:R-:W-:Y:S04]  /*64a0*/  HMMA.16816.F32.BF16 R96, R148, R154, R96 ;  /* 0x0000009a9460723c */ /* 0x000fe80000041860 */
[----:B------:R-:W-:Y:S04]  /*64b0*/  @P3 IMAD.WIDE.U32 R154, R202, 0x4, R246 ;  /* 0x00000004ca9a3825 */ /* 0x000fe800078e00f6 */
[C---:B------:R-:W-:Y:S01]  /*64c0*/  IMAD.WIDE R162, R223.reuse, -0xc0, R152 ;  /* 0xffffff40dfa27825 */ /* 0x040fe200078e0298 */
[----:B------:R-:W5:Y:S04]  /*64d0*/  @P3 LDG.E R230, desc[UR20][R154.64+-0x100] ;  /* 0xffff00149ae63981 */ /* 0x000f68000c1e1900 */
[----:B------:R1:W5:Y:S01]  /*64e0*/  @P3 LDG.E R229, desc[UR20][R154.64+-0xe0] ;  /* 0xffff20149ae53981 */ /* 0x000362000c1e1900 */
[C---:B------:R-:W-:Y:S03]  /*64f0*/  LEA R160, P0, R223.reuse, R162, 0x5 ;  /* 0x000000a2dfa07211 */ /* 0x040fe600078028ff */
        /* <DEDUP_REMOVED lines=9> */
[----:B------:R4:W-:Y:S04]  /*6590*/  REDG.E.ADD.F32.FTZ.RN.STRONG.GPU desc[UR20][R178.64], R8 ;  /* 0x00000008b20079a6 */ /* 0x0009e8000c12f314 */
[----:B------:R4:W-:Y:S01]  /*65a0*/  REDG.E.ADD.F32.FTZ.RN.STRONG.GPU desc[UR20][R248.64], R9 ;  /* 0x00000009f80079a6 */ /* 0x0009e2000c12f314 */
[C---:B-1----:R-:W-:Y:S03]  /*65b0*/  LEA R154, P0, R223.reuse, R182, 0x5 ;  /* 0x000000b6df9a7211 */ /* 0x042fe600078028ff */
[----:B------:R1:W-:Y:S01]  /*65c0*/  REDG.E.ADD.F32.FTZ.RN.STRONG.GPU desc[UR20][R250.64], R10 ;  /* 0x0000000afa0079a6 */ /* 0x0003e2000c12f314 */
[C---:B------:R-:W-:Y:S02]  /*65d0*/  LEA.HI.X.SX32 R155, R223.reuse, R183, 0x5, P0 ;  /* 0x000000b7df9b7211 */ /* 0x040fe400000f2eff */
[C---:B--2---:R-:W-:Y:S01]  /*65e0*/  LEA R4, P0, R223.reuse, R154, 0x5 ;  /* 0x0000009adf047211 */ /* 0x044fe200078028ff */
[----:B------:R2:W-:Y:S03]  /*65f0*/  REDG.E.ADD.F32.FTZ.RN.STRONG.GPU desc[UR20][R180.64], R11 ;  /* 0x0000000bb40079a6 */ /* 0x0005e6000c12f314 */
[C---:B---3--:R-:W-:Y:S01]  /*6600*/  LEA.HI.X.SX32 R5, R223.reuse, R155, 0x5, P0 ;  /* 0x0000009bdf057211 */ /* 0x048fe200000f2eff */
[----:B------:R-:W-:Y:S01]  /*6610*/  REDG.E.ADD.F32.FTZ.RN.STRONG.GPU desc[UR20][R240.64+0x80], R16 ;  /* 0x00008010f00079a6 */ /* 0x000fe2000c12f314 */
[C---:B------:R-:W-:Y:S03]  /*6620*/  LEA R168, P0, R223.reuse, R4, 0x5 ;  /* 0x00000004dfa87211 */ /* 0x040fe600078028ff */
[----:B------:R3:W-:Y:S01]  /*6630*/  REDG.E.ADD.F32.FTZ.RN.STRONG.GPU desc[UR20][R174.64+0x80], R17 ;  /* 0x00008011ae0079a6 */ /* 0x0007e2000c12f314 */
[C---:B------:R-:W-:Y:S03]  /*6640*/  LEA.HI.X.SX32 R169, R223.reuse, R5, 0x5, P0 ;  /* 0x00000005dfa97211 */ /* 0x040fe600000f2eff */
[----:B------:R3:W-:Y:S01]  /*6650*/  REDG.E.ADD.F32.FTZ.RN.STRONG.GPU desc[UR20][R172.64+0x80], R18 ;  /* 0x00008012ac0079a6 */ /* 0x0007e2000c12f314 */
[C---:B------:R-:W-:Y:S03]  /*6660*/  IMAD.WIDE R148, R223.reuse, -0xc0, R168 ;  /* 0xffffff40df947825 */ /* 0x040fe600078e02a8 */
[----:B------:R3:W-:Y:S01]  /*6670*/  REDG.E.ADD.F32.FTZ.RN.STRONG.GPU desc[UR20][R156.64+0x80], R19 ;  /* 0x000080139c0079a6 */ /* 0x0007e2000c12f314 */
[C---:B----4-:R-:W-:Y:S03]  /*6680*/  LEA R170, P0, R223.reuse, R148, 0x5 ;  /* 0x00000094dfaa7211 */ /* 0x050fe600078028ff */
[----:B------:R4:W-:Y:S01]  /*6690*/  REDG.E.ADD.F32.FTZ.RN.STRONG.GPU desc[UR20][R158.64+0x80], R12 ;  /* 0x0000800c9e0079a6 */ /* 0x0009e2000c12f314 */
[C---:B------:R-:W-:Y:S03]  /*66a0*/  LEA.HI.X.SX32 R171, R223.reuse, R149, 0x5, P0 ;  /* 0x00000095dfab7211 */ /* 0x040fe600000f2eff */
[----:B------:R4:W-:Y:S01]  /*66b0*/  REDG.E.ADD.F32.FTZ.RN.STRONG.GPU desc[UR20][R164.64+0x80], R13 ;  /* 0x0000800da40079a6 */ /* 0x0009e2000c12f314 */
[C---:B------:R-:W-:Y:S03]  /*66c0*/  LEA R176, P0, R223.reuse, R170, 0x5 ;  /* 0x000000aadfb07211 */ /* 0x040fe600078028ff */
[----:B------:R-:W-:Y:S01]  /*66d0*/  REDG.E.ADD.F32.FTZ.RN.STRONG.GPU desc[UR20][R166.64+0x80], R14 ;  /* 0x0000800ea60079a6 */ /* 0x000fe2000c12f314 */
[C---:B------:R-:W-:Y:S02]  /*66e0*/  LEA.HI.X.SX32 R177, R223.reuse, R171, 0x5, P0 ;  /* 0x000000abdfb17211 */ /* 0x040fe400000f2eff */
[C---:B------:R-:W-:Y:S01]  /*66f0*/  LEA R6, P0, R223.reuse, R176, 0x5 ;  /* 0x000000b0df067211 */ /* 0x040fe200078028ff */
[----:B------:R4:W-:Y:S03]  /*6700*/  REDG.E.ADD.F32.FTZ.RN.STRONG.GPU desc[UR20][R152.64+0x80], R15 ;  /* 0x0000800f980079a6 */ /* 0x0009e6000c12f314 */
        /* <DEDUP_REMOVED lines=9> */
[C---:B-1----:R-:W-:Y:S03]  /*67a0*/  LEA R250, P0, R223.reuse, R248, 0x5 ;  /* 0x000000f8dffa7211 */ /* 0x042fe600078028ff */
[----:B------:R-:W-:Y:S01]  /*67b0*/  REDG.E.ADD.F32.FTZ.RN.STRONG.GPU desc[UR20][R182.64+0x100], R72 ;  /* 0x00010048b60079a6 */ /* 0x000fe2000c12f314 */
[C---:B------:R-:W-:Y:S03]  /*67c0*/  LEA.HI.X.SX32 R251, R223.reuse, R249, 0x5, P0 ;  /* 0x000000f9dffb7211 */ /* 0x040fe600000f2eff */
[----:B------:R1:W-:Y:S01]  /*67d0*/  REDG.E.ADD.F32.FTZ.RN.STRONG.GPU desc[UR20][R154.64+0x100], R73 ;  /* 0x000100499a0079a6 */ /* 0x0003e2000c12f314 */
[C---:B--2---:R-:W-:Y:S03]  /*67e0*/  IMAD.WIDE R180, R223.reuse, -0xc0, R250 ;  /* 0xffffff40dfb47825 */ /* 0x044fe600078e02fa */
        /* <DEDUP_REMOVED lines=25> */
[C---:B----4-:R-:W-:Y:S03]  /*6980*/  LEA R158, P0, R223.reuse, R18, 0x5 ;  /* 0x00000012df9e7211 */ /* 0x050fe600078028ff */
[----:B------:R-:W-:Y:S01]  /*6990*/  REDG.E.ADD.F32.FTZ.RN.STRONG.GPU desc[UR20][R8.64+0x200], R86 ;  /* 0x00020056080079a6 */ /* 0x000fe2000c12f314 */
[C---:B------:R-:W-:Y:S03]  /*69a0*/  LEA.HI.X.SX32 R159, R223.reuse, R19, 0x5, P0 ;  /* 0x00000013df9f7211 */ /* 0x040fe600000f2eff */
[----:B------:R-:W-:Y:S01]  /*69b0*/  REDG.E.ADD.F32.FTZ.RN.STRONG.GPU desc[UR20][R10.64+0x200], R87 ;  /* 0x000200570a0079a6 */ /* 0x000fe2000c12f314 */
[C---:B------:R-:W-:Y:S03]  /*69c0*/  LEA R164, P0, R223.reuse, R158, 0x5 ;  /* 0x0000009edfa47211 */ /* 0x040fe600078028ff */
[----:B------:R-:W-:Y:S01]  /*69d0*/  LDSM.16.MT88.4 R4, [R191+-0x2000] ;  /* 0xffe00000bf04783b */ /* 0x000fe20000004200 */
[C---:B------:R-:W-:Y:S02]  /*69e0*/  LEA.HI.X.SX32 R165, R223.reuse, R159, 0x5, P0 ;  /* 0x0000009fdfa57211 */ /* 0x040fe400000f2eff */
[C---:B------:R-:W-:Y:S01]  /*69f0*/  LEA R152, P0, R223.reuse, R164, 0x5 ;  /* 0x000000a4df987211 */ /* 0x040fe200078028ff */
[----:B------:R-:W2:Y:S03]  /*6a00*/  LDSM.16.MT88.4 R8, [R188] ;  /* 0x00000000bc08783b */ /* 0x000ea60000004200 */
[C---:B------:R-:W-:Y:S01]  /*6a10*/  LEA.HI.X.SX32 R153, R223.reuse, R165, 0x5, P0 ;  /* 0x000000a5df997211 */ /* 0x040fe200000f2eff */
[----:B------:R-:W3:Y:S01]  /*6a20*/  LDSM.16.MT88.4 R12, [R189+-0x2000] ;  /* 0xffe00000bd0c783b */ /* 0x000ee20000004200 */
        /* <DEDUP_REMOVED lines=9> */
[----:B------:R-:W-:Y:S03]  /*6ac0*/  LEA.HI.X.SX32 R161, R223, R155, 0x5, P0 ;  /* 0x0000009bdfa17211 */ /* 0x000fe600000f2eff */
[----:B------:R-:W-:Y:S04]  /*6ad0*/  REDG.E.ADD.F32.FTZ.RN.STRONG.GPU desc[UR20][R240.64+0x280], R96 ;  /* 0x00028060f00079a6 */ /* 0x000fe8000c12f314 */
[----:B------:R-:W-:Y:S04]  /*6ae0*/  REDG.E.ADD.F32.FTZ.RN.STRONG.GPU desc[UR20][R18.64+0x280], R97 ;  /* 0x00028061120079a6 */ /* 0x000fe8000c12f314 */
[----:B------:R-:W1:Y:S04]  /*6af0*/  LDSM.16.MT88.4 R16, [R188+0x2000] ;  /* 0x00200000bc10783b */ /* 0x000e680000004200 */
[----:B------:R-:W4:Y:S01]  /*6b00*/  LDSM.16.MT88.4 R68, [R188+0x4000] ;  /* 0x00400000bc44783b */ /* 0x000f220000004200 */
[-C--:B--2---:R-:W-:Y:S03]  /*6b10*/  HMMA.16816.F32.BF16 R100, R4, R8.reuse, R100 ;  /* 0x000000080464723c */ /* 0x084fe60000041864 */
[----:B------:R-:W-:Y:S04]  /*6b20*/  LDSM.16.MT88.4 R72, [R191+-0x1800] ;  /* 0xffe80000bf48783b */ /* 0x000fe80000004200 */
[----:B------:R-:W2:Y:S01]  /*6b30*/  LDSM.16.MT88.4 R76, [R188+0x800] ;  /* 0x00080000bc4c783b */ /* 0x000ea20000004200 */
[C---:B---3--:R-:W-:Y:S03]  /*6b40*/  HMMA.16816.F32.BF16 R104, R12.reuse, R8, R104 ;  /* 0x000000080c68723c */ /* 0x048fe60000041868 */
[----:B------:R-:W3:Y:S04]  /*6b50*/  LDSM.16.MT88.4 R80, [R189+-0x1800] ;  /* 0xffe80000bd50783b */ /* 0x000ee80000004200 */
[----:B------:R-:W3:Y:S01]  /*6b60*/  LDSM.16.MT88.4 R84, [R188+0x2800] ;  /* 0x00280000bc54783b */ /* 0x000ee20000004200 */
[-C--:B------:R-:W-:Y:S03]  /*6b70*/  HMMA.16816.F32.BF16 R108, R12, R10.reuse, R108 ;  /* 0x0000000a0c6c723c */ /* 0x080fe6000004186c */
[----:B------:R-:W-:Y:S04]  /*6b80*/  LDSM.16.MT88.4 R88, [R188+0x1800] ;  /* 0x00180000bc58783b */ /* 0x000fe80000004200 */
[----:B------:R-:W-:Y:S01]  /*6b90*/  LDSM.16.MT88.4 R148, [R188+0x5800] ;  /* 0x00580000bc94783b */ /* 0x000fe20000004200 */
[C---:B------:R-:W-:Y:S03]  /*6ba0*/  HMMA.16816.F32.BF16 R112, R4.reuse, R10, R112 ;  /* 0x0000000a0470723c */ /* 0x040fe60000041870 */
[----:B------:R-:W3:Y:S04]  /*6bb0*/  LDSM.16.MT88.4 R8, [R188+0x4800] ;  /* 0x00480000bc08783b */ /* 0x000ee80000004200 */
[----:B------:R-:W-:Y:S01]  /*6bc0*/  REDG.E.ADD.F32.FTZ.RN.STRONG.GPU desc[UR20][R158.64+0x280], R98 ;  /* 0x000280629e0079a6 */ /* 0x000fe2000c12f314 */
[-C--:B-1----:R-:W-:Y:S03]  /*6bd0*/  HMMA.16816.F32.BF16 R116, R4, R16.reuse, R116 ;  /* 0x000000100474723c */ /* 0x082fe60000041874 */
[----:B------:R-:W-:Y:S04]  /*6be0*/  REDG.E.ADD.F32.FTZ.RN.STRONG.GPU desc[UR20][R164.64+0x280], R99 ;  /* 0x00028063a40079a6 */ /* 0x000fe8000c12f314 */
[----:B------:R-:W-:Y:S01]  /*6bf0*/  LDSM.16.MT88.4 R96, [R188+0x3800] ;  /* 0x00380000bc60783b */ /* 0x000fe20000004200 */
[C---:B------:R-:W-:Y:S03]  /*6c00*/  HMMA.16816.F32.BF16 R120, R12.reuse, R16, R120 ;  /* 0x000000100c78723c */ /* 0x040fe60000041878 */
[----:B------:R-:W-:Y:S04]  /*6c10*/  REDG.E.ADD.F32.FTZ.RN.STRONG.GPU desc[UR20][R152.64+0x280], R92 ;  /* 0x0002805c980079a6 */ /* 0x000fe8000c12f314 */
[----:B------:R-:W-:Y:S01]  /*6c20*/  REDG.E.ADD.F32.FTZ.RN.STRONG.GPU desc[UR20][R162.64+0x280], R93 ;  /* 0x0002805da20079a6 */ /* 0x000fe2000c12f314 */
[-C--:B------:R-:W-:Y:S03]  /*6c30*/  HMMA.16816.F32.BF16 R124, R12, R18.reuse, R124 ;  /* 0x000000120c7c723c */ /* 0x080fe6000004187c */
[----:B------:R-:W-:Y:S04]  /*6c40*/  REDG.E.ADD.F32.FTZ.RN.STRONG.GPU desc[UR20][R154.64+0x280], R94 ;  /* 0x0002805e9a0079a6 */ /* 0x000fe8000c12f314 */
[----:B------:R-:W-:Y:S01]  /*6c50*/  REDG.E.ADD.F32.FTZ.RN.STRONG.GPU desc[UR20][R160.64+0x280], R95 ;  /* 0x0002805fa00079a6 */ /* 0x000fe2000c12f314 */
[C---:B------:R-:W-:Y:S03]  /*6c60*/  HMMA.16816.F32.BF16 R128, R4.reuse, R18, R128 ;  /* 0x000000120480723c */ /* 0x040fe60000041880 */
[----:B------:R-:W-:Y:S04]  /*6c70*/  LDSM.16.MT88.4 R16, [R189+-0x1000] ;  /* 0xfff00000bd10783b */ /* 0x000fe80000004200 */
[----:B------:R-:W-:Y:S01]  /*6c80*/  LDSM.16.MT88.4 R92, [R189+-0x800] ;  /* 0xfff80000bd5c783b */ /* 0x000fe20000004200 */
[-C--:B----4-:R-:W-:Y:S08]  /*6c90*/  HMMA.16816.F32.BF16 R132, R4, R68.reuse, R132 ;  /* 0x000000440484723c */ /* 0x090ff00000041884 */
[C---:B------:R-:W-:Y:S08]  /*6ca0*/  HMMA.16816.F32.BF16 R136, R12.reuse, R68, R136 ;  /* 0x000000440c88723c */ /* 0x040ff00000041888 */
[-C--:B------:R-:W-:Y:S01]  /*6cb0*/  HMMA.16816.F32.BF16 R140, R12, R70.reuse, R140 ;  /* 0x000000460c8c723c */ /* 0x080fe2000004188c */
[----:B------:R-:W-:Y:S07]  /*6cc0*/  LDSM.16.MT88.4 R12, [R188+0x1000] ;  /* 0x00100000bc0c783b */ /* 0x000fee0000004200 */
[----:B------:R-:W-:Y:S01]  /*6cd0*/  HMMA.16816.F32.BF16 R144, R4, R70, R144 ;  /* 0x000000460490723c */ /* 0x000fe20000041890 */
[----:B------:R-:W1:Y:S04]  /*6ce0*/  LDSM.16.MT88.4 R4, [R191+-0x1000] ;  /* 0xfff00000bf04783b */ /* 0x000e680000004200 */
[----:B------:R-:W4:Y:S03]  /*6cf0*/  LDSM.16.MT88.4 R68, [R188+0x3000] ;  /* 0x00300000bc44783b */ /* 0x000f260000004200 */
[-C--:B--2---:R-:W-:Y:S08]  /*6d00*/  HMMA.16816.F32.BF16 R100, R72, R76.reuse, R100 ;  /* 0x0000004c4864723c */ /* 0x084ff00000041864 */
[C---:B---3--:R-:W-:Y:S08]  /*6d10*/  HMMA.16816.F32.BF16 R104, R80.reuse, R76, R104 ;  /* 0x0000004c5068723c */ /* 0x048ff00000041868 */
[-C--:B------:R-:W-:Y:S08]  /*6d20*/  HMMA.16816.F32.BF16 R108, R80, R78.reuse, R108 ;  /* 0x0000004e506c723c */ /* 0x080ff0000004186c */
[C---:B------:R-:W-:Y:S01]  /*6d30*/  HMMA.16816.F32.BF16 R112, R72.reuse, R78, R112 ;  /* 0x0000004e4870723c */ /* 0x040fe20000041870 */
[----:B------:R-:W2:Y:S07]  /*6d40*/  LDSM.16.MT88.4 R76, [R188+0x5000] ;  /* 0x00500000bc4c783b */ /* 0x000eae0000004200 */
[-C--:B------:R-:W-:Y:S08]  /*6d50*/  HMMA.16816.F32.BF16 R116, R72, R84.reuse, R116 ;  /* 0x000000544874723c */ /* 0x080ff00000041874 */
[C---:B------:R-:W-:Y:S08]  /*6d60*/  HMMA.16816.F32.BF16 R120, R80.reuse, R84, R120 ;  /* 0x000000545078723c */ /* 0x040ff00000041878 */
[-C--:B------:R-:W-:Y:S08]  /*6d70*/  HMMA.16816.F32.BF16 R124, R80, R86.reuse, R124 ;  /* 0x00000056507c723c */ /* 0x080ff0000004187c */
[C---:B------:R-:W-:Y:S01]  /*6d80*/  HMMA.16816.F32.BF16 R128, R72.reuse, R86, R128 ;  /* 0x000000564880723c */ /* 0x040fe20000041880 */
[----:B------:R-:W3:Y:S07]  /*6d90*/  LDSM.16.MT88.4 R84, [R191+-0x800] ;  /* 0xfff80000bf54783b */ /* 0x000eee0000004200 */
[-C--:B------:R-:W-:Y:S08]  /*6da0*/  HMMA.16816.F32.BF16 R132, R72, R8.reuse, R132 ;  /* 0x000000084884723c */ /* 0x080ff00000041884 */
        /* <DEDUP_REMOVED lines=18> */
[-C--:B---3--:R-:W-:Y:S05]  /*6ed0*/  HMMA.16816.F32.BF16 R100, R84, R88.reuse, R100 ;  /* 0x000000585464723c */ /* 0x088fea0000041864 */
        /* <DEDUP_REMOVED lines=20> */
[----:B------:R-:W-:Y:S02]  /*7020*/  LOP3.LUT P0, RZ, R216, 0x10, RZ, 0xc0, !PT ;  /* 0x00000010d8ff7812 */ /* 0x000fe4000780c0ff */
[----:B------:R-:W-:Y:S01]  /*7030*/  IADD3 R5, PT, PT, R211, 0x40, RZ ;  /* 0x00000040d3057810 */ /* 0x000fe20007ffe0ff */
[----:B------:R-:W2:Y:S01]  /*7040*/  LDCU UR5, c[0x0][0x4fc] ;  /* 0x00009f80ff0577ac */ /* 0x000ea20008000800 */
[----:B------:R-:W-:-:S09]  /*7050*/  ISETP.NE.AND P1, PT, R237, -0x1, PT ;  /* 0xffffffffed00780c */ /* 0x000fd20003f25270 */
[----:B------:R-:W-:Y:S02]  /*7060*/  @P0 IADD3 R5, PT, PT, R211, -0x40, RZ ;  /* 0xffffffc0d3050810 */ /* 0x000fe40007ffe0ff */
[----:B------:R-:W-:Y:S01]  /*7070*/  ISETP.NE.AND P0, PT, R237, -0x1, PT ;  /* 0xffffffffed00780c */ /* 0x000fe20003f05270 */
        /* <DEDUP_REMOVED lines=65> */
[----:B------:R-:W-:Y:S01]  /*7490*/  F2FP.BF16.F32.PACK_AB R122, R123, R122 ;  /* 0x0000007a7b7a723e */ /* 0x000fe200000010ff */
[----:B--2---:R-:W-:Y:S01]  /*74a0*/  FMUL.FTZ R20, R20, UR5 ;  /* 0x0000000514147c20 */ /* 0x004fe20008410000 */
[----:B------:R-:W-:Y:S01]  /*74b0*/  FMUL.FTZ R21, R21, UR5 ;  /* 0x0000000515157c20 */ /* 0x000fe20008410000 */
[----:B------:R-:W-:Y:S01]  /*74c0*/  STS [R5+0x400], R114 ;  /* 0x0004007205007388 */ /* 0x000fe20000000800 */
[----:B------:R-:W-:Y:S01]  /*74d0*/  FMUL.FTZ R22, R22, UR5 ;  /* 0x0000000516167c20 */ /* 0x000fe20008410000 */
[----:B------:R-:W-:Y:S01]  /*74e0*/  FMUL.FTZ R23, R23, UR5 ;  /* 0x0000000517177c20 */ /* 0x000fe20008410000 */
[----:B------:R-:W-:Y:S01]  /*74f0*/  F2FP.BF16.F32.PACK_AB R124, R125, R124 ;  /* 0x0000007c7d7c723e */ /* 0x000fe200000010ff */
[----:B------:R-:W-:Y:S01]  /*7500*/  STS [R211+0x1000], R104 ;  /* 0x00100068d3007388 */ /* 0x000fe20000000800 */
[----:B------:R-:W-:Y:S01]  /*7510*/  F2FP.BF16.F32.PACK_AB R126, R127, R126 ;  /* 0x0000007e7f7e723e */ /* 0x000fe200000010ff */
[----:B------:R-:W-:Y:S01]  /*7520*/  FMUL.FTZ R32, R32, UR5 ;  /* 0x0000000520207c20 */ /* 0x000fe20008410000 */
        /* <DEDUP_REMOVED lines=87> */
[----:B------:R-:W1:Y:S01]  /*7aa0*/  @P1 LDC.64 R2, c[0x0][0x5c0] ;  /* 0x00017000ff021b82 */ /* 0x000e620000000a00 */
        /* <DEDUP_REMOVED lines=14> */
[----:B------:R-:W-:-:S03]  /*7b90*/  F2FP.BF16.F32.PACK_AB R62, R63, R62 ;  /* 0x0000003e3f3e723e */ /* 0x000fc600000010ff */
        /* <DEDUP_REMOVED lines=12> */
[----:B--2---:R-:W-:-:S03]  /*7c60*/  @P1 IADD3 R42, PT, PT, R234, R237, RZ ;  /* 0x000000edea2a1210 */ /* 0x004fc60007ffe0ff */
[----:B------:R3:W-:Y:S02]  /*7c70*/  STS [R211+0xb000], R56 ;  /* 0x00b00038d3007388 */ /* 0x0007e40000000800 */
[C---:B-1----:R-:W-:Y:S02]  /*7c80*/  @P1 IMAD R40, R42.reuse, R3, RZ ;  /* 0x000000032a281224 */ /* 0x042fe400078e02ff */
        /* <DEDUP_REMOVED lines=15> */
.L_x_772:
[----:B------:R-:W-:Y:S05]  /*7d80*/  @P0 BRA `(.L_x_773) ;  /* 0x0000000000280947 */ /* 0x000fea0003800000 */
[----:B------:R-:W1:Y:S01]  /*7d90*/  LDCU.64 UR6, c[0x0][0x5c8] ;  /* 0x0000b900ff0677ac */ /* 0x000e620008000a00 */
[----:B---3--:R-:W-:Y:S01]  /*7da0*/  SHF.R.S32.HI R5, RZ, 0x1f, R234 ;  /* 0x0000001fff057819 */ /* 0x008fe200000114ea */
        /* <DEDUP_REMOVED lines=8> */
.L_x_773:
[----:B------:R-:W1:Y:S01]  /*7e30*/  LDCU.64 UR6, c[0x0][0x5c8] ;  /* 0x0000b900ff0677ac */ /* 0x000e620008000a00 */
[----:B---3--:R-:W-:-:S05]  /*7e40*/  IADD3 R52, PT, PT, R234, R237, RZ ;  /* 0x000000edea347210 */ /* 0x008fca0007ffe0ff */
[C---:B-1----:R-:W-:Y:S02]  /*7e50*/  IMAD R0, R52.reuse, UR7, RZ ;  /* 0x0000000734007c24 */ /* 0x042fe4000f8e02ff */
[----:B------:R-:W-:-:S05]  /*7e60*/  IMAD.WIDE.U32 R52, R52, UR6, RZ ;  /* 0x0000000634347c25 */ /* 0x000fca000f8e00ff */
[----:B------:R-:W-:-:S07]  /*7e70*/  IADD3 R0, PT, PT, R53, R0, RZ ;  /* 0x0000000035007210 */ /* 0x000fce0007ffe0ff */
.L_x_774:
[----:B------:R-:W-:Y:S01]  /*7e80*/  BAR.SYNC.DEFER_BLOCKING 0x0 ;  /* 0x0000000000007b1d */ /* 0x000fe20000010000 */
[----:B------:R-:W-:Y:S01]  /*7e90*/  USHF.L.U32 UR10, UR19, 0x6, URZ ;  /* 0x00000006130a7899 */ /* 0x000fe200080006ff */
[----:B------:R-:W-:Y:S02]  /*7ea0*/  ISETP.GE.AND P3, PT, R206, R217, PT ;  /* 0x000000d9ce00720c */ /* 0x000fe40003f66270 */
[----:B------:R-:W-:Y:S01]  /*7eb0*/  MOV R53, UR6 ;  /* 0x0000000600357c02 */ /* 0x000fe20008000f00 */
[----:B------:R-:W-:Y:S01]  /*7ec0*/  USHF.R.S32.HI UR11, URZ, 0x1f, UR10 ;  /* 0x0000001fff0b7899 */ /* 0x000fe2000801140a */
[----:B------:R-:W-:Y:S01]  /*7ed0*/  BSSY.RECONVERGENT B0, `(.L_x_775) ;  /* 0x0000028000007945 */ /* 0x000fe20003800200 */
[C---:B------:R-:W-:Y:S01]  /*7ee0*/  IMAD.WIDE.U32 R46, R2.reuse, UR10, RZ ;  /* 0x0000000a022e7c25 */ /* 0x040fe2000f8e00ff */
[----:B------:R-:W1:Y:S03]  /*7ef0*/  LDCU.64 UR4, c[0x0][0x5d8] ;  /* 0x0000bb00ff0477ac */ /* 0x000e660008000a00 */
[----:B------:R-:W-:Y:S01]  /*7f00*/  IMAD R44, R2, UR11, RZ ;  /* 0x0000000b022c7c24 */ /* 0x000fe2000f8e02ff */
[----:B------:R-:W-:-:S03]  /*7f10*/  LOP3.LUT R43, R46, 0x38, R205, 0xf8, !PT ;  /* 0x000000382e2b7812 */ /* 0x000fc600078ef8cd */
[----:B------:R-:W-:Y:S01]  /*7f20*/  IMAD R41, R3, UR10, R44 ;  /* 0x0000000a03297c24 */ /* 0x000fe2000f8e022c */
[----:B------:R-:W-:Y:S01]  /*7f30*/  IADD3 R58, P0, PT, R42, R43, RZ ;  /* 0x0000002b2a3a7210 */ /* 0x000fe20007f1e0ff */
[----:B------:R-:W-:-:S03]  /*7f40*/  VIADD R42, R206, 0x20 ;  /* 0x00000020ce2a7836 */ /* 0x000fc60000000000 */
[----:B------:R-:W-:Y:S02]  /*7f50*/  IADD3.X R59, PT, PT, R40, R47, R41, P0, !PT ;  /* 0x0000002f283b7210 */ /* 0x000fe400007fe429 */
[----:B------:R-:W-:Y:S01]  /*7f60*/  IADD3 R54, P0, PT, R206, 0x20, RZ ;  /* 0x00000020ce367810 */ /* 0x000fe20007f1e0ff */
[----:B------:R2:W3:Y:S01]  /*7f70*/  LDS.128 R36, [R213+0x13000] ;  /* 0x01300000d5247984 */ /* 0x0004e20000000c00 */
[----:B------:R-:W-:Y:S01]  /*7f80*/  ISETP.GE.AND P5, PT, R42, R217, PT ;  /* 0x000000d92a00720c */ /* 0x000fe20003fa6270 */
[C---:B-1----:R-:W-:Y:S02]  /*7f90*/  IMAD.WIDE.U32 R58, R200.reuse, UR4, R58 ;  /* 0x00000004c83a7c25 */ /* 0x042fe4000f8e003a */
[----:B------:R2:W1:Y:S02]  /*7fa0*/  LDS.128 R32, [R213+0x15000] ;  /* 0x01500000d5207984 */ /* 0x0004640000000c00 */
[----:B------:R-:W-:Y:S02]  /*7fb0*/  IMAD R57, R200, UR5, R59 ;  /* 0x00000005c8397c24 */ /* 0x000fe4000f8e023b */
[----:B------:R2:W4:Y:S01]  /*7fc0*/  LDS.128 R28, [R213+0x17000] ;  /* 0x01700000d51c7984 */ /* 0x0005220000000c00 */
[----:B------:R-:W-:-:S03]  /*7fd0*/  IMAD.X R55, RZ, RZ, RZ, P0 ;  /* 0x000000ffff377224 */ /* 0x000fc600000e06ff */
        /* <DEDUP_REMOVED lines=23> */
.L_x_776:
[----:B------:R-:W-:Y:S05]  /*8150*/  BSYNC.RECONVERGENT B0 ;  /* 0x0000000000007941 */ /* 0x000fea0003800200 */
.L_x_775:
[----:B------:R-:W-:Y:S04]  /*8160*/  BSSY.RECONVERGENT B0, `(.L_x_777) ;  /* 0x0000011000007945 */ /* 0x000fe80003800200 */
[----:B------:R-:W-:Y:S05]  /*8170*/  @P5 BRA `(.L_x_778) ;  /* 0x00000000003c5947 */ /* 0x000fea0003800000 */
[----:B------:R-:W4:Y:S01]  /*8180*/  LDCU UR12, c[0x0][0x440] ;  /* 0x00008800ff0c77ac */ /* 0x000f220008000800 */
[-C--:B---3--:R-:W-:Y:S02]  /*8190*/  IMAD R40, R55, R2.reuse, RZ ;  /* 0x0000000237287224 */ /* 0x088fe400078e02ff */
[----:B------:R-:W-:Y:S01]  /*81a0*/  IMAD.MOV.U32 R56, RZ, RZ, R58 ;  /* 0x000000ffff387224 */ /* 0x000fe200078e003a */
[----:B------:R-:W3:Y:S01]  /*81b0*/  LDCU.64 UR4, c[0x0][0x560] ;  /* 0x0000ac00ff0477ac */ /* 0x000ee20008000a00 */
        /* <DEDUP_REMOVED lines=11> */
.L_x_778:
[----:B------:R-:W-:Y:S05]  /*8270*/  BSYNC.RECONVERGENT B0 ;  /* 0x0000000000007941 */ /* 0x000fea0003800200 */
.L_x_777:
[----:B---3--:R-:W-:Y:S01]  /*8280*/  MOV R2, R204 ;  /* 0x000000cc00027202 */ /* 0x008fe20000000f00 */
[----:B------:R-:W3:Y:S01]  /*8290*/  LDCU.64 UR4, c[0x0][0x5e0] ;  /* 0x0000bc00ff0477ac */ /* 0x000ee20008000a00 */
[----:B------:R-:W-:Y:S01]  /*82a0*/  MOV R3, RZ ;  /* 0x000000ff00037202 */ /* 0x000fe20000000f00 */
[----:B------:R-:W-:Y:S01]  /*82b0*/  BSSY.RECONVERGENT B0, `(.L_x_779) ;  /* 0x0000016000007945 */ /* 0x000fe20003800200 */
[----:B------:R-:W-:Y:S01]  /*82c0*/  UIMAD UR11, UR11, UR6, URZ ;  /* 0x000000060b0b72a4 */ /* 0x000fe2000f8e02ff */
[----:B------:R-:W-:-:S03]  /*82d0*/  IMAD.WIDE.U32 R2, R53, UR10, R2 ;  /* 0x0000000a35027c25 */ /* 0x000fc6000f8e0002 */
[----:B------:R-:W-:Y:S01]  /*82e0*/  UIMAD UR11, UR10, UR7, UR11 ;  /* 0x000000070a0b72a4 */ /* 0x000fe2000f8e020b */
[----:B----4-:R-:W-:-:S05]  /*82f0*/  IADD3 R30, P0, PT, R52, R2, RZ ;  /* 0x00000002341e7210 */ /* 0x010fca0007f1e0ff */
[----:B------:R-:W-:-:S03]  /*8300*/  IADD3.X R31, PT, PT, R0, UR11, R3, P0, !PT ;  /* 0x0000000b001f7c10 */ /* 0x000fc600087fe403 */
        /* <DEDUP_REMOVED lines=16> */
.L_x_780:
[----:B------:R-:W-:Y:S05]  /*8410*/  BSYNC.RECONVERGENT B0 ;  /* 0x0000000000007941 */ /* 0x000fea0003800200 */
.L_x_779:
        /* <DEDUP_REMOVED lines=16> */
.L_x_741:
[----:B------:R-:W-:Y:S05]  /*8520*/  BSYNC.RECONVERGENT B1 ;  /* 0x0000000000017941 */ /* 0x000fea0003800200 */
.L_x_719:
[----:B------:R-:W2:Y:S01]  /*8530*/  LDCU UR5, c[0x0][0x438] ;  /* 0x00008700ff0577ac */ /* 0x000ea20008000800 */
[----:B-1-34-:R-:W1:Y:S01]  /*8540*/  LDC R9, c[0x0][0x438] ;  /* 0x00010e00ff097b82 */ /* 0x01ae620000000800 */
[----:B------:R-:W3:Y:S01]  /*8550*/  LDCU UR6, c[0x0][0x370] ;  /* 0x00006e00ff0677ac */ /* 0x000ee20008000800 */
[----:B--2---:R-:W-:-:S04]  /*8560*/  UIADD3 UR5, UPT, UPT, UR5, 0x3f, URZ ;  /* 0x0000003f05057890 */ /* 0x004fc8000fffe0ff */
[----:B------:R-:W-:Y:S02]  /*8570*/  USHF.R.S32.HI UR4, URZ, 0x1f, UR5 ;  /* 0x0000001fff047899 */ /* 0x000fe40008011405 */
[----:B---3--:R-:W-:Y:S02]  /*8580*/  UIADD3 UR19, UPT, UPT, UR6, UR19, URZ ;  /* 0x0000001306137290 */ /* 0x008fe4000fffe0ff */
[----:B------:R-:W-:-:S04]  /*8590*/  ULEA.HI UR4, UR4, UR5, URZ, 0x6 ;  /* 0x0000000504047291 */ /* 0x000fc8000f8f30ff */
[----:B------:R-:W-:-:S04]  /*85a0*/  USHF.R.S32.HI UR4, URZ, 0x6, UR4 ;  /* 0x00000006ff047899 */ /* 0x000fc80008011404 */
[----:B------:R-:W-:-:S09]  /*85b0*/  UISETP.GE.AND UP0, UPT, UR19, UR4, UPT ;  /* 0x000000041300728c */ /* 0x000fd2000bf06270 */
[----:B------:R-:W-:Y:S05]  /*85c0*/  BRA.U !UP0, `(.L_x_781) ;  /* 0xffffff8108147547 */ /* 0x000fea000b83ffff */
[----:B------:R-:W-:Y:S05]  /*85d0*/  EXIT ;  /* 0x000000000000794d */ /* 0x000fea0003800000 */
.L_x_782:
        /* <DEDUP_REMOVED lines=10> */
.L_x_1096:


//--------------------- .text._ZN5flash44flash_bwd_dq_dk_dv_loop_seqk_parallel_kernelI23Flash_bwd_kernel_traitsILi192ELi64ELi64ELi8ELi4ELi2ELi2ELb0ELb0EN7cutlass10bfloat16_tE19Flash_kernel_traitsILi192ELi64ELi64ELi8ES3_EELb0ELb1ELb0ELb0ELb0ELb0ELb1EEEvNS_16Flash_bwd_paramsE --------------------------
	.section	.text._ZN5flash44flash_bwd_dq_dk_dv_loop_seqk_parallel_kernelI23Flash_bwd_kernel_traitsILi192ELi64ELi64ELi8ELi4ELi2ELi2ELb0ELb0EN7cutlass10bfloat16_tE19Flash_kernel_traitsILi192ELi64ELi64ELi8ES3_EELb0ELb1ELb0ELb0ELb0ELb0ELb1EEEvNS_16Flash_bwd_paramsE,"ax",@progbits
	.align	128
        .global         _ZN5flash44flash_bwd_dq_dk_dv_loop_seqk_parallel_kernelI23Flash_bwd_kernel_traitsILi192ELi64ELi64ELi8ELi4ELi2ELi2ELb0ELb0EN7cutlass10bfloat16_tE19Flash_kernel_traitsILi192ELi64ELi64ELi8ES3_EELb0ELb1ELb0ELb0ELb0ELb0ELb1EEEvNS_16Flash_bwd_paramsE
        .type           _ZN5flash44flash_bwd_dq_dk_dv_loop_seqk_parallel_kernelI23Flash_bwd_kernel_traitsILi192ELi64ELi64ELi8ELi4ELi2ELi2ELb0ELb0EN7cutlass10bfloat16_tE19Flash_kernel_traitsILi192ELi64ELi64ELi8ES3_EELb0ELb1ELb0ELb0ELb0ELb0ELb1EEEvNS_16Flash_bwd_paramsE,@function
        .size           _ZN5flash44flash_bwd_dq_dk_dv_loop_seqk_parallel_kernelI23Flash_bwd_kernel_traitsILi192ELi64ELi64ELi8ELi4ELi2ELi2ELb0ELb0EN7cutlass10bfloat16_tE19Flash_kernel_traitsILi192ELi64ELi64ELi8ES3_EELb0ELb1ELb0ELb0ELb0ELb0ELb1EEEvNS_16Flash_bwd_paramsE,(.L_x_1097 - _ZN5flash44flash_bwd_dq_dk_dv_loop_seqk_parallel_kernelI23Flash_bwd_kernel_traitsILi192ELi64ELi64ELi8ELi4ELi2ELi2ELb0ELb0EN7cutlass10bfloat16_tE19Flash_kernel_traitsILi192ELi64ELi64ELi8ES3_EELb0ELb1ELb0ELb0ELb0ELb0ELb1EEEvNS_16Flash_bwd_paramsE)
        .other          _ZN5flash44flash_bwd_dq_dk_dv_loop_seqk_parallel_kernelI23Flash_bwd_kernel_traitsILi192ELi64ELi64ELi8ELi4ELi2ELi2ELb0ELb0EN7cutlass10bfloat16_tE19Flash_kernel_traitsILi192ELi64ELi64ELi8ES3_EELb0ELb1ELb0ELb0ELb0ELb0ELb1EEEvNS_16Flash_bwd_paramsE,@"STO_CUDA_ENTRY STV_DEFAULT"
_ZN5flash44flash_bwd_dq_dk_dv_loop_seqk_parallel_kernelI23Flash_bwd_kernel_traitsILi192ELi64ELi64ELi8ELi4ELi2ELi2ELb0ELb0EN7cutlass10bfloat16_tE19Flash_kernel_traitsILi192ELi64ELi64ELi8ES3_EELb0ELb1ELb0ELb0ELb0ELb0ELb1EEEvNS_16Flash_bwd_paramsE:
.text._ZN5flash44flash_bwd_dq_dk_dv_loop_seqk_parallel_kernelI23Flash_bwd_kernel_traitsILi192ELi64ELi64ELi8ELi4ELi2ELi2ELb0ELb0EN7cutlass10bfloat16_tE19Flash_kernel_traitsILi192ELi64ELi64ELi8ES3_EELb0ELb1ELb0ELb0ELb0ELb0ELb1EEEvNS_16Flash_bwd_paramsE:
        /* <DEDUP_REMOVED lines=20> */
[----:B------:R-:W-:Y:S01]  /*0140*/  UMOV UR15, URZ ;  /* 0x000000ff000f7c82 */ /* 0x000fe20008000000 */
[----:B------:R-:W-:-:S05]  /*0150*/  UMOV UR18, URZ ;  /* 0x000000ff00127c82 */ /* 0x000fca0008000000 */
        /* <DEDUP_REMOVED lines=12> */
[----:B------:R-:W-:Y:S01]  /*0220*/  LOP3.LUT R205, R6, 0x20, R3, 0x78, !PT ;  /* 0x0000002006cd7812 */ /* 0x000fe200078e7803 */
[----:B------:R-:W-:Y:S01]  /*0230*/  VIADD R202, R209, 0x20 ;  /* 0x00000020d1ca7836 */ /* 0x000fe20000000000 */
[----:B------:R-:W-:Y:S01]  /*0240*/  LOP3.LUT R6, R5, 0x6, R2, 0xf8, !PT ;  /* 0x0000000605067812 */ /* 0x000fe200078ef802 */
[----:B------:R-:W-:Y:S01]  /*0250*/  UIADD3 UR5, UPT, UPT, UR6, 0x20000, URZ ;  /* 0x0002000006057890 */ /* 0x000fe2000fffe0ff */
[----:B------:R-:W-:Y:S01]  /*0260*/  LOP3.LUT R205, R205, 0x1c0, R8, 0xf8, !PT ;  /* 0x000001c0cdcd7812 */ /* 0x000fe200078ef808 */
[----:B------:R-:W-:Y:S01]  /*0270*/  UIADD3 UR4, UPT, UPT, UR6, 0x12000, URZ ;  /* 0x0001200006047890 */ /* 0x000fe2000fffe0ff */
[----:B------:R-:W-:-:S02]  /*0280*/  LOP3.LUT R5, R4, 0x200, RZ, 0xc0, !PT ;  /* 0x0000020004057812 */ /* 0x000fc400078ec0ff */
[----:B------:R-:W-:Y:S02]  /*0290*/  LOP3.LUT R205, R6, R205, RZ, 0xfc, !PT ;  /* 0x000000cd06cd7212 */ /* 0x000fe400078efcff */
[----:B------:R-:W-:Y:S02]  /*02a0*/  LOP3.LUT R6, R5, 0x3800, R8, 0xf8, !PT ;  /* 0x0000380005067812 */ /* 0x000fe400078ef808 */
[----:B------:R-:W-:Y:S02]  /*02b0*/  LOP3.LUT R8, R8, 0x1c0, RZ, 0xc0, !PT ;  /* 0x000001c008087812 */ /* 0x000fe400078ec0ff */
[----:B------:R-:W-:Y:S02]  /*02c0*/  SHF.R.U32.HI R0, RZ, 0x1, R206 ;  /* 0x00000001ff007819 */ /* 0x000fe400000116ce */
[----:B------:R-:W-:Y:S02]  /*02d0*/  LOP3.LUT R7, R4, 0x400, RZ, 0xc0, !PT ;  /* 0x0000040004077812 */ /* 0x000fe400078ec0ff */
[----:B------:R-:W-:-:S02]  /*02e0*/  LOP3.LUT R217, R8, 0x18, R209, 0xf8, !PT ;  /* 0x0000001808d97812 */ /* 0x000fc400078ef8d1 */
[----:B------:R-:W-:Y:S02]  /*02f0*/  LOP3.LUT R204, R0, 0x30, RZ, 0xc0, !PT ;  /* 0x0000003000cc7812 */ /* 0x000fe400078ec0ff */
[--C-:B------:R-:W-:Y:S02]  /*0300*/  LOP3.LUT R8, R7, 0x6, R2.reuse, 0xf8, !PT ;  /* 0x0000000607087812 */ /* 0x100fe400078ef802 */
[----:B------:R-:W-:Y:S02]  /*0310*/  LOP3.LUT R217, R217, 0x38, R2, 0x78, !PT ;  /* 0x00000038d9d97812 */ /* 0x000fe400078e7802 */
[----:B------:R-:W-:Y:S02]  /*0320*/  LOP3.LUT R2, R2, 0x20, RZ, 0xc0, !PT ;  /* 0x0000002002027812 */ /* 0x000fe400078ec0ff */
[----:B------:R-:W-:Y:S01]  /*0330*/  LOP3.LUT R204, R204, 0x7, R3, 0xf8, !PT ;  /* 0x00000007cccc7812 */ /* 0x000fe200078ef803 */
[----:B------:R-:W-:Y:S01]  /*0340*/  IMAD.SHL.U32 R3, R206, 0x40, RZ ;  /* 0x00000040ce037824 */ /* 0x000fe200078e00ff */
[----:B------:R-:W-:-:S02]  /*0350*/  LOP3.LUT R2, R2, 0x18, R209, 0xf8, !PT ;  /* 0x0000001802027812 */ /* 0x000fc400078ef8d1 */
[----:B--2---:R-:W-:Y:S02]  /*0360*/  LEA R212, P0, R203, R212, 0x2 ;  /* 0x000000d4cbd47211 */ /* 0x004fe400078010ff */
[----:B------:R-:W-:Y:S02]  /*0370*/  LOP3.LUT R2, R2, 0x1c0, R3, 0xf8, !PT ;  /* 0x000001c002027812 */ /* 0x000fe400078ef803 */
[----:B------:R-:W-:Y:S02]  /*0380*/  LOP3.LUT R10, R3, 0x1c0, RZ, 0xc0, !PT ;  /* 0x000001c0030a7812 */ /* 0x000fe400078ec0ff */
[----:B------:R-:W-:Y:S02]  /*0390*/  R2P PR, R206, 0xe ;  /* 0x0000000ece007804 */ /* 0x000fe40000000000 */
[----:B------:R-:W-:Y:S02]  /*03a0*/  LOP3.LUT R5, R0, 0x10, RZ, 0xc0, !PT ;  /* 0x0000001000057812 */ /* 0x000fe400078ec0ff */
[----:B------:R-:W-:-:S02]  /*03b0*/  LOP3.LUT R194, R2, 0x38, R207, 0x78, !PT ;  /* 0x0000003802c27812 */ /* 0x000fc400078e78cf */
[----:B------:R-:W-:Y:S02]  /*03c0*/  LOP3.LUT R199, R10, 0x38, R207, 0xf8, !PT ;  /* 0x000000380ac77812 */ /* 0x000fe400078ef8cf */
[----:B------:R-:W-:Y:S02]  /*03d0*/  LOP3.LUT R10, R5, 0x8, R206, 0xf8, !PT ;  /* 0x00000008050a7812 */ /* 0x000fe400078ef8ce */
[----:B------:R-:W-:Y:S02]  /*03e0*/  LOP3.LUT R195, R3, 0x200, RZ, 0xc0, !PT ;  /* 0x0000020003c37812 */ /* 0x000fe400078ec0ff */
[----:B------:R-:W-:Y:S02]  /*03f0*/  LOP3.LUT R194, R194, 0x200, R3, 0xf8, !PT ;  /* 0x00000200c2c27812 */ /* 0x000fe400078ef803 */
[----:B------:R-:W-:Y:S02]  /*0400*/  LOP3.LUT R3, R207, 0x1f8, RZ, 0xc0, !PT ;  /* 0x000001f8cf037812 */ /* 0x000fe400078ec0ff */
[----:B------:R-:W-:-:S02]  /*0410*/  LEA R205, R205, UR5, 0x1 ;  /* 0x00000005cdcd7c11 */ /* 0x000fc4000f8e08ff */
[----:B------:R-:W-:Y:S02]  /*0420*/  LOP3.LUT R0, R199, 0x8, R0, 0x78, !PT ;  /* 0x00000008c7007812 */ /* 0x000fe400078e7800 */
[----:B------:R-:W-:Y:S01]  /*0430*/  LOP3.LUT R197, R10, R199, RZ, 0x3c, !PT ;  /* 0x000000c70ac57212 */ /* 0x000fe200078e3cff */
[----:B------:R-:W-:Y:S01]  /*0440*/  VIADD R211, R205, 0x20 ;  /* 0x00000020cdd37836 */ /* 0x000fe20000000000 */
[----:B------:R-:W-:Y:S01]  /*0450*/  LOP3.LUT R201, R195, 0xc00, R4, 0xf8, !PT ;  /* 0x00000c00c3c97812 */ /* 0x000fe200078ef804 */
[----:B------:R-:W-:Y:S01]  /*0460*/  @P3 VIADD R211, R205, 0xffffffe0 ;  /* 0xffffffe0cdd33836 */ /* 0x000fe20000000000 */
[----:B------:R-:W-:Y:S02]  /*0470*/  LOP3.LUT R199, R199, 0x8, R206, 0x78, !PT ;  /* 0x00000008c7c77812 */ /* 0x000fe400078e78ce */
[----:B------:R-:W-:Y:S01]  /*0480*/  LOP3.LUT R195, R195, 0x400, R4, 0xf8, !PT ;  /* 0x00000400c3c37812 */ /* 0x000fe200078ef804 */
[----:B------:R-:W-:Y:S01]  /*0490*/  VIADD R214, R211, 0x10 ;  /* 0x00000010d3d67836 */ /* 0x000fe20000000000 */
[----:B------:R-:W-:Y:S01]  /*04a0*/  LOP3.LUT R218, R3, 0x38, R206, 0x78, !PT ;  /* 0x0000003803da7812 */ /* 0x000fe200078e78ce */
[----:B------:R-:W-:Y:S01]  /*04b0*/  @P2 VIADD R214, R211, 0xfffffff0 ;  /* 0xfffffff0d3d62836 */ /* 0x000fe20000000000 */
[----:B------:R-:W-:-:S02]  /*04c0*/  SEL R192, R192, 0xfffffff0, !P1 ;  /* 0xfffffff0c0c07807 */ /* 0x000fc40004800000 */
[----:B------:R-:W-:Y:S02]  /*04d0*/  SEL R190, R190, 0xffffffe0, !P2 ;  /* 0xffffffe0bebe7807 */ /* 0x000fe40005000000 */
[----:B------:R-:W-:Y:S01]  /*04e0*/  LOP3.LUT R217, R8, R217, RZ, 0xfc, !PT ;  /* 0x000000d908d97212 */ /* 0x000fe200078efcff */
[----:B------:R-:W-:Y:S01]  /*04f0*/  IMAD.SHL.U32 R192, R192, 0x2, RZ ;  /* 0x00000002c0c07824 */ /* 0x000fe200078e00ff */
[----:B------:R-:W-:Y:S01]  /*0500*/  LOP3.LUT R199, R6, R199, RZ, 0xfc, !PT ;  /* 0x000000c706c77212 */ /* 0x000fe200078efcff */
[----:B------:R-:W-:Y:S01]  /*0510*/  IMAD.SHL.U32 R190, R190, 0x2, RZ ;  /* 0x00000002bebe7824 */ /* 0x000fe200078e00ff */
[----:B------:R-:W-:Y:S02]  /*0520*/  LOP3.LUT R197, R197, 0x200, R4, 0xf8, !PT ;  /* 0x00000200c5c57812 */ /* 0x000fe400078ef804 */
[-C--:B------:R-:W-:Y:S02]  /*0530*/  LOP3.LUT R201, R201, R0.reuse, RZ, 0xfc, !PT ;  /* 0x00000000c9c97212 */ /* 0x080fe400078efcff */
[----:B------:R-:W-:-:S02]  /*0540*/  LOP3.LUT R195, R195, R0, RZ, 0xfc, !PT ;  /* 0x00000000c3c37212 */ /* 0x000fc400078efcff */
[----:B------:R-:W-:Y:S02]  /*0550*/  LOP3.LUT R208, R207, 0x38, RZ, 0xc0, !PT ;  /* 0x00000038cfd07812 */ /* 0x000fe400078ec0ff */
[----:B------:R-:W-:Y:S02]  /*0560*/  LOP3.LUT R218, R218, 0x1e00, R207, 0xf8, !PT ;  /* 0x00001e00dada7812 */ /* 0x000fe400078ef8cf */
[----:B------:R-:W-:Y:S02]  /*0570*/  LEA.HI.X R213, R203, R213, RZ, 0x2, P0 ;  /* 0x000000d5cbd57211 */ /* 0x000fe400000f14ff */
[----:B------:R-:W-:Y:S02]  /*0580*/  SHF.R.U32.HI R206, RZ, 0x5, R206 ;  /* 0x00000005ffce7819 */ /* 0x000fe400000116ce */
[C---:B------:R-:W-:Y:S02]  /*0590*/  LOP3.LUT R216, R208.reuse, 0x40, RZ, 0xfc, !PT ;  /* 0x00000040d0d87812 */ /* 0x040fe400078efcff */
[----:B------:R-:W-:-:S02]  /*05a0*/  LOP3.LUT R215, R208, 0x80, RZ, 0xfc, !PT ;  /* 0x00000080d0d77812 */ /* 0x000fc400078efcff */
[----:B------:R-:W-:Y:S02]  /*05b0*/  LEA R218, R218, UR6, 0x1 ;  /* 0x00000006dada7c11 */ /* 0x000fe4000f8e08ff */
[----:B------:R-:W-:Y:S02]  /*05c0*/  LEA R217, R217, UR4, 0x1 ;  /* 0x00000004d9d97c11 */ /* 0x000fe4000f8e08ff */
[----:B------:R-:W-:Y:S02]  /*05d0*/  LEA R199, R199, UR4, 0x1 ;  /* 0x00000004c7c77c11 */ /* 0x000fe4000f8e08ff */
[----:B------:R-:W-:Y:S02]  /*05e0*/  LEA R197, R197, UR5, 0x1 ;  /* 0x00000005c5c57c11 */ /* 0x000fe4000f8e08ff */
[----:B------:R-:W-:Y:S02]  /*05f0*/  LEA R201, R201, UR6, 0x1 ;  /* 0x00000006c9c97c11 */ /* 0x000fe4000f8e08ff */
[----:B------:R-:W-:-:S02]  /*0600*/  LEA R195, R195, UR6, 0x1 ;  /* 0x00000006c3c37c11 */ /* 0x000fc4000f8e08ff */
[----:B---34-:R-:W-:-:S07]  /*0610*/  LEA R194, R194, UR6, 0x1 ;  /* 0x00000006c2c27c11 */ /* 0x018fce000f8e08ff */
.L_x_847:
[----:B------:R-:W1:Y:S01]  /*0620*/  LDC.64 R2, c[0x0][0x478] ;  /* 0x00011e00ff027b82 */ /* 0x000e620000000a00 */
[----:B------:R-:W2:Y:S01]  /*0630*/  LDCU.64 UR4, c[0x0][0x470] ;  /* 0x00008e00ff0477ac */ /* 0x000ea20008000a00 */
[----:B------:R-:W-:Y:S01]  /*0640*/  IMAD.SHL.U32 R13, R203, 0x4, RZ ;  /* 0x00000004cb0d7824 */ /* 0x000fe200078e00ff */
[----:B------:R-:W-:Y:S01]  /*0650*/  SHF.R.U32.HI R0, RZ, 0x1e, R203 ;  /* 0x0000001eff007819 */ /* 0x000fe200000116cb */
        /* <DEDUP_REMOVED lines=8> */
[----:B------:R-:W-:-:S03]  /*06e0*/  ISETP.NE.U32.AND P2, PT, R6, RZ, PT ;  /* 0x000000ff0600720c */ /* 0x000fc60003f45070 */
[----:B------:R-:W-:Y:S02]  /*06f0*/  @P4 IADD3 R8, P1, PT, R13, UR4, RZ ;  /* 0x000000040d084c10 */ /* 0x000fe4000ff3e0ff */
[C---:B------:R-:W-:Y:S02]  /*0700*/  ISETP.NE.AND.EX P5, PT, R7.reuse, RZ, PT, P5 ;  /* 0x000000ff0700720c */ /* 0x040fe40003fa5350 */
[----:B------:R-:W-:Y:S02]  /*0710*/  ISETP.NE.AND.EX P2, PT, R7, RZ, PT, P2 ;  /* 0x000000ff0700720c */ /* 0x000fe40003f45320 */
[----:B------:R-:W-:Y:S02]  /*0720*/  @P3 IADD3 R2, P0, PT, R13, R2, RZ ;  /* 0x000000020d023210 */ /* 0x000fe40007f1e0ff */
[----:B------:R-:W-:-:S03]  /*0730*/  @P4 IADD3.X R9, PT, PT, R0, UR5, RZ, P1, !PT ;  /* 0x0000000500094c10 */ /* 0x000fc60008ffe4ff */
[----:B------:R-:W-:Y:S02]  /*0740*/  @P3 IMAD.X R3, R0, 0x1, R3, P0 ;  /* 0x0000000100033824 */ /* 0x000fe400000e0603 */
[----:B------:R-:W-:Y:S01]  /*0750*/  IMAD.MOV.U32 R6, RZ, RZ, -0x1 ;  /* 0xffffffffff067424 */ /* 0x000fe200078e00ff */
[----:B------:R1:W2:Y:S04]  /*0760*/  @P4 LDG.E R236, desc[UR16][R8.64] ;  /* 0x0000001008ec4981 */ /* 0x0002a8000c1e1900 */
[----:B------:R-:W2:Y:S04]  /*0770*/  @P3 LDG.E R237, desc[UR16][R2.64] ;  /* 0x0000001002ed3981 */ /* 0x000ea8000c1e1900 */
[----:B-----5:R3:W5:Y:S04]  /*0780*/  @P5 LDG.E R6, desc[UR16][R212.64] ;  /* 0x00000010d4065981 */ /* 0x020768000c1e1900 */
[----:B------:R3:W5:Y:S01]  /*0790*/  @P2 LDG.E R7, desc[UR16][R212.64+0x4] ;  /* 0x00000410d4072981 */ /* 0x000762000c1e1900 */
[----:B------:R-:W-:Y:S01]  /*07a0*/  ISETP.NE.AND P4, PT, R198, RZ, PT ;  /* 0x000000ffc600720c */ /* 0x000fe20003f85270 */
[----:B------:R-:W-:Y:S01]  /*07b0*/  IMAD.MOV.U32 R239, RZ, RZ, -0x1 ;  /* 0xffffffffffef7424 */ /* 0x000fe200078e00ff */
[----:B----4-:R-:W-:-:S02]  /*07c0*/  ISETP.EQ.U32.AND P1, PT, R4, RZ, PT ;  /* 0x000000ff0400720c */ /* 0x010fc40003f22070 */
[----:B------:R-:W-:Y:S02]  /*07d0*/  IADD3 R12, P0, PT, R13, R4, RZ ;  /* 0x000000040d0c7210 */ /* 0x000fe40007f1e0ff */
[----:B------:R-:W-:-:S03]  /*07e0*/  ISETP.EQ.OR.EX P1, PT, R5, RZ, !P4, P1 ;  /* 0x000000ff0500720c */ /* 0x000fc60006722710 */
[----:B------:R-:W-:Y:S02]  /*07f0*/  IMAD.X R13, R0, 0x1, R5, P0 ;  /* 0x00000001000d7824 */ /* 0x000fe400000e0605 */
[----:B------:R-:W4:Y:S08]  /*0800*/  @!P3 LDC R0, c[0x0][0x43c] ;  /* 0x00010f00ff00bb82 */ /* 0x000f300000000800 */
[----:B------:R-:W3:Y:S01]  /*0810*/  @!P3 LDC.64 R2, c[0x0][0x488] ;  /* 0x00012200ff02bb82 */ /* 0x000ee20000000a00 */
[----:B------:R2:W5:Y:S01]  /*0820*/  @!P1 LDG.E R239, desc[UR16][R12.64] ;  /* 0x000000100cef9981 */ /* 0x000562000c1e1900 */
[----:B------:R-:W-:-:S04]  /*0830*/  ISETP.NE.U32.AND P1, PT, R4, RZ, PT ;  /* 0x000000ff0400720c */ /* 0x000fc80003f25070 */
[----:B------:R-:W-:Y:S02]  /*0840*/  ISETP.NE.AND.EX P1, PT, R5, RZ, PT, P1 ;  /* 0x000000ff0500720c */ /* 0x000fe40003f25310 */
[----:B-1----:R-:W1:Y:S01]  /*0850*/  @!P2 LDC R9, c[0x0][0x434] ;  /* 0x00010d00ff09ab82 */ /* 0x002e620000000800 */
[----:B---3--:R-:W-:-:S04]  /*0860*/  @!P3 ISETP.NE.U32.AND P0, PT, R2, RZ, PT ;  /* 0x000000ff0200b20c */ /* 0x008fc80003f05070 */
[----:B------:R-:W-:-:S04]  /*0870*/  @!P3 ISETP.NE.AND.EX P0, PT, R3, RZ, PT, P0 ;  /* 0x000000ff0300b20c */ /* 0x000fc80003f05300 */
[----:B----4-:R-:W-:Y:S01]  /*0880*/  @!P3 SEL R0, R0, RZ, P0 ;  /* 0x000000ff0000b207 */ /* 0x010fe20000000000 */
[----:B--2---:R-:W-:Y:S01]  /*0890*/  @P3 IMAD.IADD R237, R237, 0x1, -R236 ;  /* 0x00000001eded3824 */ /* 0x004fe200078e0aec */
[----:B-1----:R-:W-:Y:S07]  /*08a0*/  @!P1 BRA `(.L_x_783) ;  /* 0x00000000000c9947 */ /* 0x002fee0003800000 */
[----:B------:R-:W2:Y:S02]  /*08b0*/  @P4 LDG.E R2, desc[UR16][R12.64+0x4] ;  /* 0x000004100c024981 */ /* 0x000ea4000c1e1900 */
[----:B--2--5:R-:W-:-:S06]  /*08c0*/  @P4 IADD3 R11, PT, PT, R2, -R239, RZ ;  /* 0x800000ef020b4210 */ /* 0x024fcc0007ffe0ff */
[----:B------:R1:W5:Y:S02]  /*08d0*/  @!P4 LDG.E R11, desc[UR16][R12.64] ;  /* 0x000000100c0bc981 */ /* 0x000364000c1e1900 */
.L_x_783:
        /* <DEDUP_REMOVED lines=32> */
.L_x_785:
[----:B------:R-:W1:Y:S01]  /*0ae0*/  LDCU.64 UR12, c[0x0][0x3b8] ;  /* 0x00007700ff0c77ac */ /* 0x000e620008000a00 */
[----:B------:R-:W-:-:S05]  /*0af0*/  IADD3 R14, PT, PT, R236, R239, RZ ;  /* 0x000000efec0e7210 */ /* 0x000fca0007ffe0ff */
[C---:B-1----:R-:W-:Y:S02]  /*0b00*/  IMAD R13, R14.reuse, UR13, RZ ;  /* 0x0000000d0e0d7c24 */ /* 0x042fe4000f8e02ff */
[----:B------:R-:W-:-:S05]  /*0b10*/  IMAD.WIDE.U32 R14, R14, UR12, RZ ;  /* 0x0000000c0e0e7c25 */ /* 0x000fca000f8e00ff */
[----:B------:R-:W-:Y:S02]  /*0b20*/  IADD3 R13, PT, PT, R15, R13, RZ ;  /* 0x0000000d0f0d7210 */ /* 0x000fe40007ffe0ff */
.L_x_786:
[----:B------:R-:W1:Y:S02]  /*0b30*/  LDC R3, c[0x0][0x3e8] ;  /* 0x0000fa00ff037b82 */ /* 0x000e640000000800 */
[----:B-1----:R-:W-:-:S04]  /*0b40*/  IABS R4, R3 ;  /* 0x0000000300047213 */ /* 0x002fc80000000000 */
[----:B------:R-:W1:Y:S08]  /*0b50*/  I2F.RP R5, R4 ;  /* 0x0000000400057306 */ /* 0x000e700000209400 */
[----:B-1----:R-:W1:Y:S02]  /*0b60*/  MUFU.RCP R10, R5 ;  /* 0x00000005000a7308 */ /* 0x002e640000001000 */
[----:B-1----:R-:W-:-:S06]  /*0b70*/  VIADD R10, R10, 0xffffffe ;  /* 0x0ffffffe0a0a7836 */ /* 0x002fcc0000000000 */
[----:B------:R-:W1:Y:S02]  /*0b80*/  F2I.FTZ.U32.TRUNC.NTZ R11, R10 ;  /* 0x0000000a000b7305 */ /* 0x000e64000021f000 */
[----:B-1----:R-:W-:Y:S02]  /*0b90*/  IMAD.MOV R0, RZ, RZ, -R11 ;  /* 0x000000ffff007224 */ /* 0x002fe400078e0a0b */
[----:B------:R-:W-:Y:S02]  /*0ba0*/  IMAD.MOV.U32 R10, RZ, RZ, RZ ;  /* 0x000000ffff0a7224 */ /* 0x000fe400078e00ff */
[----:B------:R-:W-:Y:S01]  /*0bb0*/  IMAD R2, R0, R4, RZ ;  /* 0x0000000400027224 */ /* 0x000fe200078e02ff */
[----:B------:R-:W-:-:S03]  /*0bc0*/  IABS R0, R200 ;  /* 0x000000c800007213 */ /* 0x000fc60000000000 */
[----:B------:R-:W-:Y:S01]  /*0bd0*/  IMAD.HI.U32 R11, R11, R2, R10 ;  /* 0x000000020b0b7227 */ /* 0x000fe200078e000a */
[----:B------:R-:W-:-:S05]  /*0be0*/  SHF.R.S32.HI R10, RZ, 0x1f, R228 ;  /* 0x0000001fff0a7819 */ /* 0x000fca00000114e4 */
[----:B------:R-:W-:-:S04]  /*0bf0*/  IMAD.HI.U32 R8, R11, R0, RZ ;  /* 0x000000000b087227 */ /* 0x000fc800078e00ff */
[----:B------:R-:W-:-:S04]  /*0c00*/  IMAD.MOV R5, RZ, RZ, -R8 ;  /* 0x000000ffff057224 */ /* 0x000fc800078e0a08 */
[----:B------:R-:W-:Y:S01]  /*0c10*/  IMAD R5, R4, R5, R0 ;  /* 0x0000000504057224 */ /* 0x000fe200078e0200 */
[----:B------:R-:W-:-:S04]  /*0c20*/  LOP3.LUT R0, R200, R3, RZ, 0x3c, !PT ;  /* 0x00000003c8007212 */ /* 0x000fc800078e3cff */
[----:B------:R-:W-:Y:S02]  /*0c30*/  ISETP.GT.U32.AND P1, PT, R4, R5, PT ;  /* 0x000000050400720c */ /* 0x000fe40003f24070 */
[----:B------:R-:W-:-:S11]  /*0c40*/  ISETP.GE.AND P0, PT, R0, RZ, PT ;  /* 0x000000ff0000720c */ /* 0x000fd60003f06270 */
[-C--:B------:R-:W-:Y:S01]  /*0c50*/  @!P1 IADD3 R5, PT, PT, R5, -R4.reuse, RZ ;  /* 0x8000000405059210 */ /* 0x080fe20007ffe0ff */
[----:B------:R-:W-:Y:S01]  /*0c60*/  @!P1 VIADD R8, R8, 0x1 ;  /* 0x0000000108089836 */ /* 0x000fe20000000000 */
        /* <DEDUP_REMOVED lines=18> */
.L_x_787:
[----:B------:R-:W1:Y:S01]  /*0d90*/  LDCU.64 UR10, c[0x0][0x3c0] ;  /* 0x00007800ff0a77ac */ /* 0x000e620008000a00 */
[----:B------:R-:W-:-:S05]  /*0da0*/  IADD3 R2, PT, PT, R236, R239, RZ ;  /* 0x000000efec027210 */ /* 0x000fca0007ffe0ff */
[C---:B-1----:R-:W-:Y:S02]  /*0db0*/  IMAD R11, R2.reuse, UR11, RZ ;  /* 0x0000000b020b7c24 */ /* 0x042fe4000f8e02ff */
[----:B------:R-:W-:-:S05]  /*0dc0*/  IMAD.WIDE.U32 R2, R2, UR10, RZ ;  /* 0x0000000a02027c25 */ /* 0x000fca000f8e00ff */
[----:B------:R-:W-:Y:S02]  /*0dd0*/  IADD3 R11, PT, PT, R3, R11, RZ ;  /* 0x0000000b030b7210 */ /* 0x000fe40007ffe0ff */
[----:B------:R-:W-:-:S07]  /*0de0*/  MOV R12, R2 ;  /* 0x00000002000c7202 */ /* 0x000fce0000000f00 */
.L_x_788:
        /* <DEDUP_REMOVED lines=20> */
[----:B------:R-:W-:-:S05]  /*0f30*/  IMAD R3, R4, UR4, R3 ;  /* 0x0000000404037c24 */ /* 0x000fca000f8e0203 */
[----:B------:R-:W-:-:S05]  /*0f40*/  IADD3 R4, PT, PT, R19, R3, RZ ;  /* 0x0000000313047210 */ /* 0x000fca0007ffe0ff */
[-C--:B------:R-:W-:Y:S02]  /*0f50*/  IMAD R19, R4, R31.reuse, RZ ;  /* 0x0000001f04137224 */ /* 0x080fe400078e02ff */
[----:B------:R-:W-:-:S04]  /*0f60*/  IMAD.WIDE.U32 R4, R18, R31, RZ ;  /* 0x0000001f12047225 */ /* 0x000fc800078e00ff */
[----:B------:R-:W-:Y:S01]  /*0f70*/  IMAD R19, R2, R18, R19 ;  /* 0x0000001202137224 */ /* 0x000fe200078e0213 */
[----:B------:R-:W-:-:S04]  /*0f80*/  MOV R18, R4 ;  /* 0x0000000400127202 */ /* 0x000fc80000000f00 */
[----:B------:R-:W-:Y:S01]  /*0f90*/  IADD3 R19, PT, PT, R5, R19, RZ ;  /* 0x0000001305137210 */ /* 0x000fe20007ffe0ff */
[----:B------:R-:W-:Y:S06]  /*0fa0*/  BRA `(.L_x_790) ;  /* 0x0000000000107947 */ /* 0x000fec0003800000 */
.L_x_789:
[-C--:B------:R-:W-:Y:S02]  /*0fb0*/  IMAD R19, R25, R6.reuse, RZ ;  /* 0x0000000619137224 */ /* 0x080fe400078e02ff */
[----:B------:R-:W-:-:S05]  /*0fc0*/  IMAD.WIDE.U32 R2, R24, R6, RZ ;  /* 0x0000000618027225 */ /* 0x000fca00078e00ff */
[----:B------:R-:W-:Y:S02]  /*0fd0*/  IADD3 R19, PT, PT, R3, R19, RZ ;  /* 0x0000001303137210 */ /* 0x000fe40007ffe0ff */
[----:B------:R-:W-:-:S07]  /*0fe0*/  MOV R18, R2 ;  /* 0x0000000200127202 */ /* 0x000fce0000000f00 */
.L_x_790:
        /* <DEDUP_REMOVED lines=20> */
.L_x_791:
[----:B------:R-:W1:Y:S01]  /*1130*/  LDC R15, c[0x0][0x434] ;  /* 0x00010d00ff0f7b82 */ /* 0x000e620000000800 */
[----:B------:R-:W-:-:S04]  /*1140*/  IMAD R2, R203, UR6, R200 ;  /* 0x00000006cb027c24 */ /* 0x000fc8000f8e02c8 */
[----:B-1----:R-:W-:-:S03]  /*1150*/  IMAD R15, R2, R15, RZ ;  /* 0x0000000f020f7224 */ /* 0x002fc600078e02ff */
.L_x_792:
        /* <DEDUP_REMOVED lines=11> */
.L_x_793:
[----:B------:R-:W1:Y:S01]  /*1210*/  LDC R25, c[0x0][0x444] ;  /* 0x00011100ff197b82 */ /* 0x000e620000000800 */
[----:B------:R-:W-:-:S04]  /*1220*/  IMAD R2, R203, UR6, R200 ;  /* 0x00000006cb027c24 */ /* 0x000fc8000f8e02c8 */
[----:B-1----:R-:W-:-:S07]  /*1230*/  IMAD R25, R2, R25, RZ ;  /* 0x0000001902197224 */ /* 0x002fce00078e02ff */
.L_x_794:
[----:B------:R-:W1:Y:S01]  /*1240*/  S2R R24, SR_TID.X ;  /* 0x0000000000187919 */ /* 0x000e620000002100 */
[----:B------:R-:W2:Y:S01]  /*1250*/  LDC.64 R6, c[0x0][0x5f8] ;  /* 0x00017e00ff067b82 */ /* 0x000ea20000000a00 */
[----:B------:R-:W-:Y:S01]  /*1260*/  IADD3 R18, P1, P0, R28, R18, R27 ;  /* 0x000000121c127210 */ /* 0x000fe2000783e01b */
[----:B------:R-:W-:Y:S01]  /*1270*/  IMAD R31, R31, UR6, RZ ;  /* 0x000000061f1f7c24 */ /* 0x000fe2000f8e02ff */
[----:B------:R-:W-:Y:S01]  /*1280*/  ISETP.NE.AND P4, PT, RZ, UR5, PT ;  /* 0x00000005ff007c0c */ /* 0x000fe2000bf85270 */
[----:B------:R-:W3:Y:S01]  /*1290*/  LDCU.64 UR6, c[0x0][0x3c8] ;  /* 0x00007900ff0677ac */ /* 0x000ee20008000a00 */
[----:B------:R-:W-:Y:S01]  /*12a0*/  IADD3 R34, P3, PT, R208, R34, RZ ;  /* 0x00000022d0227210 */ /* 0x000fe20007f7e0ff */
[----:B------:R-:W-:Y:S01]  /*12b0*/  IMAD.SHL.U32 R30, R31, 0x40, RZ ;  /* 0x000000401f1e7824 */ /* 0x000fe200078e00ff */
[----:B------:R-:W-:Y:S01]  /*12c0*/  IADD3 R222, PT, PT, R228, R9, RZ ;  /* 0x00000009e4de7210 */ /* 0x000fe20007ffe0ff */
[----:B------:R-:W4:Y:S01]  /*12d0*/  LDC.64 R2, c[0x0][0x590] ;  /* 0x00016400ff027b82 */ /* 0x000f220000000a00 */
[----:B------:R-:W5:Y:S01]  /*12e0*/  LDCU.64 UR8, c[0x0][0x380] ;  /* 0x00007000ff0877ac */ /* 0x000f620008000a00 */
[----:B------:R-:W-:Y:S01]  /*12f0*/  IMAD.X R35, RZ, RZ, R22, P3 ;  /* 0x000000ffff237224 */ /* 0x000fe200018e0616 */
[----:B------:R-:W-:Y:S01]  /*1300*/  BSSY.RECONVERGENT B1, `(.L_x_784) ;  /* 0x00006be000017945 */ /* 0x000fe20003800200 */
[C---:B------:R-:W-:Y:S01]  /*1310*/  IMAD R25, R16.reuse, 0x40, R25 ;  /* 0x0000004010197824 */ /* 0x040fe200078e0219 */
[----:B------:R-:W3:Y:S01]  /*1320*/  LDCU.64 UR4, c[0x0][0x570] ;  /* 0x0000ae00ff0477ac */ /* 0x000ee20008000a00 */
[----:B------:R-:W-:-:S02]  /*1330*/  IMAD R15, R16, 0x40, R15 ;  /* 0x00000040100f7824 */ /* 0x000fc400078e020f */
[----:B------:R-:W5:Y:S01]  /*1340*/  LDC.64 R4, c[0x0][0x3b0] ;  /* 0x0000ec00ff047b82 */ /* 0x000f620000000a00 */
[----:B--2---:R-:W-:Y:S01]  /*1350*/  IMAD.WIDE.U32 R32, R6, UR14, RZ ;  /* 0x0000000e06207c25 */ /* 0x004fe2000f8e00ff */
[----:B------:R-:W-:-:S06]  /*1360*/  SHF.R.S32.HI R6, RZ, 0x1f, R27 ;  /* 0x0000001fff067819 */ /* 0x000fcc000001141b */
[----:B------:R-:W2:Y:S01]  /*1370*/  LDC.64 R246, c[0x0][0x420] ;  /* 0x00010800fff67b82 */ /* 0x000ea20000000a00 */
[----:B------:R-:W-:Y:S01]  /*1380*/  IMAD R28, R7, UR14, R33 ;  /* 0x0000000e071c7c24 */ /* 0x000fe2000f8e0221 */
[----:B------:R-:W-:Y:S01]  /*1390*/  IADD3.X R26, PT, PT, R26, R19, R6, P1, P0 ;  /* 0x000000131a1a7210 */ /* 0x000fe20000fe0406 */
[----:B------:R-:W-:Y:S01]  /*13a0*/  IMAD.MOV.U32 R19, RZ, RZ, RZ ;  /* 0x000000ffff137224 */ /* 0x000fe200078e00ff */
[----:B-1----:R-:W-:Y:S01]  /*13b0*/  LOP3.LUT R24, R24, 0x1f, RZ, 0xc0, !PT ;  /* 0x0000001f18187812 */ /* 0x002fe200078ec0ff */
[-C--:B----4-:R-:W-:Y:S01]  /*13c0*/  IMAD.WIDE.U32 R34, R21, R2.reuse, R34 ;  /* 0x0000000215227225 */ /* 0x090fe200078e0022 */
[----:B------:R-:W-:Y:S02]  /*13d0*/  SEL R29, R32, RZ, P4 ;  /* 0x000000ff201d7207 */ /* 0x000fe40002000000 */
[----:B------:R-:W1:Y:S01]  /*13e0*/  LDC.64 R6, c[0x0][0x598] ;  /* 0x00016600ff067b82 */ /* 0x000e620000000a00 */
[----:B------:R-:W-:Y:S01]  /*13f0*/  SEL R28, R28, RZ, P4 ;  /* 0x000000ff1c1c7207 */ /* 0x000fe20002000000 */
[----:B------:R-:W-:Y:S01]  /*1400*/  IMAD R27, R206, R31, R24 ;  /* 0x0000001fce1b7224 */ /* 0x000fe200078e0218 */
[C---:B------:R-:W-:Y:S01]  /*1410*/  SHF.L.U64.HI R224, R2.reuse, 0x5, R3 ;  /* 0x0000000502e07819 */ /* 0x040fe20000010203 */
[C---:B------:R-:W-:Y:S01]  /*1420*/  IMAD R32, R23.reuse, R2, RZ ;  /* 0x0000000217207224 */ /* 0x040fe200078e02ff */
[----:B------:R-:W-:Y:S01]  /*1430*/  SHF.L.U32 R225, R2, 0x5, RZ ;  /* 0x0000000502e17819 */ /* 0x000fe200000006ff */
[----:B-----5:R-:W-:Y:S01]  /*1440*/  IMAD R22, R23, R4, RZ ;  /* 0x0000000417167224 */ /* 0x020fe200078e02ff */
[----:B------:R-:W-:Y:S01]  /*1450*/  IADD3 R29, P1, P0, R27, R18, R29 ;  /* 0x000000121b1d7210 */ /* 0x000fe2000783e01d */
[----:B------:R-:W4:Y:S01]  /*1460*/  LDC R24, c[0x0][0x508] ;  /* 0x00014200ff187b82 */ /* 0x000f220000000800 */
[----:B------:R-:W-:Y:S01]  /*1470*/  IMAD.MOV.U32 R18, RZ, RZ, R208 ;  /* 0x000000ffff127224 */ /* 0x000fe200078e00d0 */
[----:B------:R-:W-:Y:S01]  /*1480*/  SHF.R.S32.HI R27, RZ, 0x1f, R27 ;  /* 0x0000001fff1b7819 */ /* 0x000fe2000001141b */
[----:B------:R-:W-:-:S02]  /*1490*/  IMAD R32, R21, R3, R32 ;  /* 0x0000000315207224 */ /* 0x000fc400078e0220 */
[----:B------:R-:W-:Y:S01]  /*14a0*/  IMAD.WIDE.U32 R36, R21, R4, R18 ;  /* 0x0000000415247225 */ /* 0x000fe200078e0012 */
[----:B------:R-:W-:Y:S02]  /*14b0*/  IADD3.X R27, PT, PT, R27, R26, R28, P1, P0 ;  /* 0x0000001a1b1b7210 */ /* 0x000fe40000fe041c */
[----:B------:R-:W-:Y:S01]  /*14c0*/  IADD3 R29, P0, PT, R30, R29, RZ ;  /* 0x0000001d1e1d7210 */ /* 0x000fe20007f1e0ff */
[----:B------:R-:W-:Y:S01]  /*14d0*/  IMAD R22, R21, R5, R22 ;  /* 0x0000000515167224 */ /* 0x000fe200078e0216 */
[----:B------:R-:W-:Y:S01]  /*14e0*/  IADD3 R20, P3, PT, R20, R36, RZ ;  /* 0x0000002414147210 */ /* 0x000fe20007f7e0ff */
[----:B------:R-:W-:Y:S01]  /*14f0*/  IMAD.IADD R35, R35, 0x1, R32 ;  /* 0x0000000123237824 */ /* 0x000fe200078e0220 */
[----:B------:R-:W-:Y:S01]  /*1500*/  LEA.HI.X.SX32 R30, R30, R27, 0x1, P0 ;  /* 0x0000001b1e1e7211 */ /* 0x000fe200000f0eff */
[----:B--2---:R-:W-:Y:S01]  /*1510*/  IMAD.WIDE R246, R15, 0x4, R246 ;  /* 0x000000040ff67825 */ /* 0x004fe200078e02f6 */
[----:B------:R-:W-:Y:S02]  /*1520*/  IADD3.X R21, PT, PT, R17, R37, R22, P3, !PT ;  /* 0x0000002511157210 */ /* 0x000fe40001ffe416 */
[----:B------:R-:W2:Y:S01]  /*1530*/  LDC.64 R22, c[0x0][0x5e8] ;  /* 0x00017a00ff167b82 */ /* 0x000ea20000000a00 */
[----:B-1----:R-:W-:Y:S01]  /*1540*/  IMAD.WIDE.U32 R26, R200, R6, R34 ;  /* 0x00000006c81a7225 */ /* 0x002fe200078e0022 */
[----:B---3--:R-:W-:-:S03]  /*1550*/  LEA R240, P0, R29, UR4, 0x2 ;  /* 0x000000041df07c11 */ /* 0x008fc6000f8010ff */
[----:B------:R-:W-:Y:S01]  /*1560*/  IMAD.WIDE.U32 R20, R200, UR6, R20 ;  /* 0x00000006c8147c25 */ /* 0x000fe2000f8e0014 */
[----:B------:R-:W-:Y:S02]  /*1570*/  LEA.HI.X R241, R29, UR5, R30, 0x2, P0 ;  /* 0x000000051df17c11 */ /* 0x000fe400080f141e */
[----:B----4-:R-:W-:Y:S01]  /*1580*/  IADD3 R24, PT, PT, R222, -R24, -R237 ;  /* 0x80000018de187210 */ /* 0x010fe20007ffe8ed */
[C---:B------:R-:W-:Y:S02]  /*1590*/  IMAD R27, R200.reuse, R7, R27 ;  /* 0x00000007c81b7224 */ /* 0x040fe400078e021b */
[----:B------:R-:W-:Y:S01]  /*15a0*/  IMAD R21, R200, UR7, R21 ;  /* 0x00000007c8157c24 */ /* 0x000fe2000f8e0215 */
[----:B------:R-:W-:Y:S01]  /*15b0*/  SHF.R.S32.HI R7, RZ, 0x1f, R24 ;  /* 0x0000001fff077819 */ /* 0x000fe20000011418 */
[----:B------:R-:W1:Y:S01]  /*15c0*/  LDCU.64 UR6, c[0x0][0x550] ;  /* 0x0000aa00ff0677ac */ /* 0x000e620008000a00 */
[----:B------:R-:W-:Y:S02]  /*15d0*/  IMAD.WIDE.U32 R26, R209, R2, R26 ;  /* 0x00000002d11a7225 */ /* 0x000fe400078e001a */
[----:B------:R-:W-:-:S02]  /*15e0*/  LEA.HI R7, R7, R24, RZ, 0x6 ;  /* 0x0000001807077211 */ /* 0x000fc400078f30ff */
[C---:B------:R-:W-:Y:S02]  /*15f0*/  IMAD.WIDE.U32 R20, R209.reuse, R4, R20 ;  /* 0x00000004d1147225 */ /* 0x040fe400078e0014 */
[----:B------:R-:W-:Y:S02]  /*1600*/  SHF.R.S32.HI R7, RZ, 0x6, R7 ;  /* 0x00000006ff077819 */ /* 0x000fe40000011407 */
[C---:B------:R-:W-:Y:S01]  /*1610*/  IMAD R6, R209.reuse, R5, R21 ;  /* 0x00000005d1067224 */ /* 0x040fe200078e0215 */
[C---:B------:R-:W-:Y:S01]  /*1620*/  LEA R244, P1, R20.reuse, UR8, 0x1 ;  /* 0x0000000814f47c11 */ /* 0x040fe2000f8208ff */
[----:B------:R-:W-:Y:S01]  /*1630*/  IMAD R17, R209, R3, R27 ;  /* 0x00000003d1117224 */ /* 0x000fe200078e021b */
[----:B------:R-:W-:Y:S01]  /*1640*/  VIMNMX R223, PT, PT, RZ, R7, !PT ;  /* 0x00000007ffdf7248 */ /* 0x000fe20007fe0100 */
[----:B--2---:R-:W-:Y:S01]  /*1650*/  IMAD.WIDE R226, R25, 0x4, R22 ;  /* 0x0000000419e27825 */ /* 0x004fe200078e0216 */
[----:B------:R-:W-:Y:S02]  /*1660*/  LEA.HI.X R245, R20, UR9, R6, 0x1, P1 ;  /* 0x0000000914f57c11 */ /* 0x000fe400088f0c06 */
[----:B------:R-:W-:Y:S01]  /*1670*/  ISETP.GT.AND P1, PT, R234, R223, PT ;  /* 0x000000dfea00720c */ /* 0x000fe20003f24270 */
[----:B------:R-:W-:Y:S01]  /*1680*/  IMAD.SHL.U32 R7, R4, 0x20, RZ ;  /* 0x0000002004077824 */ /* 0x000fe200078e00ff */
[----:B-1----:R-:W-:-:S02]  /*1690*/  LEA R242, P0, R26, UR6, 0x1 ;  /* 0x000000061af27c11 */ /* 0x002fc4000f8008ff */
[----:B------:R-:W-:Y:S02]  /*16a0*/  SHF.L.U64.HI R5, R4, 0x5, R5 ;  /* 0x0000000504057819 */ /* 0x000fe40000010205 */
[----:B------:R-:W-:Y:S02]  /*16b0*/  LEA.HI.X R243, R26, UR7, R17, 0x1, P0 ;  /* 0x000000071af37c11 */ /* 0x000fe400080f0c11 */
        /* <DEDUP_REMOVED lines=14> */
.L_x_796:
[----:B------:R-:W1:Y:S01]  /*17a0*/  LDCU.64 UR8, c[0x0][0x5c0] ;  /* 0x0000b800ff0877ac */ /* 0x000e620008000a00 */
[----:B------:R-:W-:-:S05]  /*17b0*/  IADD3 R0, PT, PT, R236, R239, RZ ;  /* 0x000000efec007210 */ /* 0x000fca0007ffe0ff */
[C---:B-1----:R-:W-:Y:S02]  /*17c0*/  IMAD R3, R0.reuse, UR9, RZ ;  /* 0x0000000900037c24 */ /* 0x042fe4000f8e02ff */
[----:B------:R-:W-:-:S05]  /*17d0*/  IMAD.WIDE.U32 R4, R0, UR8, RZ ;  /* 0x0000000800047c25 */ /* 0x000fca000f8e00ff */
[----:B------:R-:W-:Y:S02]  /*17e0*/  IADD3 R0, PT, PT, R5, R3, RZ ;  /* 0x0000000305007210 */ /* 0x000fe40007ffe0ff */
.L_x_797:
        /* <DEDUP_REMOVED lines=11> */
.L_x_798:
[----:B------:R-:W1:Y:S01]  /*18a0*/  LDCU.64 UR6, c[0x0][0x5c8] ;  /* 0x0000b900ff0677ac */ /* 0x000e620008000a00 */
[----:B------:R-:W-:-:S05]  /*18b0*/  IADD3 R236, PT, PT, R236, R239, RZ ;  /* 0x000000efecec7210 */ /* 0x000fca0007ffe0ff */
[C---:B-1----:R-:W-:Y:S02]  /*18c0*/  IMAD R5, R236.reuse, UR7, RZ ;  /* 0x00000007ec057c24 */ /* 0x042fe4000f8e02ff */
[----:B------:R-:W-:-:S05]  /*18d0*/  IMAD.WIDE.U32 R8, R236, UR6, RZ ;  /* 0x00000006ec087c25 */ /* 0x000fca000f8e00ff */
[----:B------:R-:W-:Y:S02]  /*18e0*/  IADD3 R5, PT, PT, R9, R5, RZ ;  /* 0x0000000509057210 */ /* 0x000fe40007ffe0ff */
.L_x_799:
        /* <DEDUP_REMOVED lines=27> */
.L_x_801:
[----:B------:R-:W-:Y:S05]  /*1aa0*/  BSYNC.RECONVERGENT B0 ;  /* 0x0000000000007941 */ /* 0x000fea0003800200 */
.L_x_800:
        /* <DEDUP_REMOVED lines=17> */
.L_x_803:
[----:B------:R-:W-:Y:S05]  /*1bc0*/  BSYNC.RECONVERGENT B0 ;  /* 0x0000000000007941 */ /* 0x000fea0003800200 */
.L_x_802:
        /* <DEDUP_REMOVED lines=24> */
.L_x_805:
[----:B------:R-:W-:Y:S05]  /*1d50*/  BSYNC.RECONVERGENT B0 ;  /* 0x0000000000007941 */ /* 0x000fea0003800200 */
.L_x_804:
        /* <DEDUP_REMOVED lines=18> */
.L_x_795:
        /* <DEDUP_REMOVED lines=28> */
.L_x_809:
[----:B------:R2:W-:Y:S01]  /*2040*/  STS.128 [R218+0x10000], RZ ;  /* 0x010000ffda007388 */ /* 0x0005e20000000c00 */
[----:B------:R-:W-:Y:S05]  /*2050*/  BRA `(.L_x_810) ;  /* 0x00000000000c7947 */ /* 0x000fea0003800000 */
.L_x_808:
[----:B------:R1:W-:Y:S04]  /*2060*/  STS.128 [R218+0xc000], RZ ;  /* 0x00c000ffda007388 */ /* 0x0003e80000000c00 */
[----:B------:R1:W-:Y:S04]  /*2070*/  STS.128 [R218+0xe000], RZ ;  /* 0x00e000ffda007388 */ /* 0x0003e80000000c00 */
[----:B------:R1:W-:Y:S02]  /*2080*/  STS.128 [R218+0x10000], RZ ;  /* 0x010000ffda007388 */ /* 0x0003e40000000c00 */
.L_x_810:
[----:B------:R-:W-:Y:S05]  /*2090*/  BSYNC.RECONVERGENT B0 ;  /* 0x0000000000007941 */ /* 0x000fea0003800200 */
.L_x_807:
        /* <DEDUP_REMOVED lines=28> */
.L_x_813:
[----:B------:R1:W-:Y:S02]  /*2260*/  STS.128 [R218+0x11000], RZ ;  /* 0x011000ffda007388 */ /* 0x0003e40000000c00 */
.L_x_812:
[----:B------:R-:W-:Y:S05]  /*2270*/  BSYNC.RECONVERGENT B0 ;  /* 0x0000000000007941 */ /* 0x000fea0003800200 */
.L_x_811:
        /* <DEDUP_REMOVED lines=23> */
.L_x_816:
[----:B------:R1:W-:Y:S01]  /*23f0*/  STS.128 [R233+0x4000], RZ ;  /* 0x004000ffe9007388 */ /* 0x0003e20000000c00 */
[----:B------:R-:W-:Y:S05]  /*2400*/  BRA `(.L_x_817) ;  /* 0x00000000000c7947 */ /* 0x000fea0003800000 */
.L_x_815:
[----:B------:R1:W-:Y:S04]  /*2410*/  STS.128 [R233], RZ ;  /* 0x000000ffe9007388 */ /* 0x0003e80000000c00 */
[----:B------:R1:W-:Y:S04]  /*2420*/  STS.128 [R233+0x2000], RZ ;  /* 0x002000ffe9007388 */ /* 0x0003e80000000c00 */
[----:B------:R1:W-:Y:S02]  /*2430*/  STS.128 [R233+0x4000], RZ ;  /* 0x004000ffe9007388 */ /* 0x0003e40000000c00 */
.L_x_817:
[----:B------:R-:W-:Y:S05]  /*2440*/  BSYNC.RECONVERGENT B0 ;  /* 0x0000000000007941 */ /* 0x000fea0003800200 */
.L_x_814:
        /* <DEDUP_REMOVED lines=27> */
.L_x_820:
[----:B------:R1:W-:Y:S02]  /*2600*/  STS.128 [R233+0x5000], RZ ;  /* 0x005000ffe9007388 */ /* 0x0003e40000000c00 */
.L_x_819:
[----:B------:R-:W-:Y:S05]  /*2610*/  BSYNC.RECONVERGENT B0 ;  /* 0x0000000000007941 */ /* 0x000fea0003800200 */
.L_x_818:
        /* <DEDUP_REMOVED lines=49> */
.L_x_823:
[----:B------:R2:W-:Y:S01]  /*2930*/  STS.128 [R218+0x16000], RZ ;  /* 0x016000ffda007388 */ /* 0x0005e20000000c00 */
[----:B------:R-:W-:Y:S05]  /*2940*/  BRA `(.L_x_824) ;  /* 0x00000000000c7947 */ /* 0x000fea0003800000 */
.L_x_822:
[----:B------:R2:W-:Y:S04]  /*2950*/  STS.128 [R218+0x12000], RZ ;  /* 0x012000ffda007388 */ /* 0x0005e80000000c00 */
[----:B------:R2:W-:Y:S04]  /*2960*/  STS.128 [R218+0x14000], RZ ;  /* 0x014000ffda007388 */ /* 0x0005e80000000c00 */
[----:B------:R2:W-:Y:S02]  /*2970*/  STS.128 [R218+0x16000], RZ ;  /* 0x016000ffda007388 */ /* 0x0005e40000000c00 */
.L_x_824:
[----:B------:R-:W-:Y:S05]  /*2980*/  BSYNC.RECONVERGENT B0 ;  /* 0x0000000000007941 */ /* 0x000fea0003800200 */
.L_x_821:
        /* <DEDUP_REMOVED lines=34> */
.L_x_827:
[----:B------:R3:W-:Y:S02]  /*2bb0*/  STS.128 [R218+0x17000], RZ ;  /* 0x017000ffda007388 */ /* 0x0007e40000000c00 */
.L_x_826:
[----:B------:R-:W-:Y:S05]  /*2bc0*/  BSYNC.RECONVERGENT B0 ;  /* 0x0000000000007941 */ /* 0x000fea0003800200 */
.L_x_825:
[----:B------:R-:W4:Y:S01]  /*2bd0*/  LDCU.64 UR4, c[0x0][0x3d8] ;  /* 0x00007b00ff0477ac */ /* 0x000f220008000a00 */
[----:B------:R-:W-:Y:S01]  /*2be0*/  IMAD.WIDE.U32 R14, R228, UR10, R18 ;  /* 0x0000000ae40e7c25 */ /* 0x000fe2000f8e0012 */
[----:B------:R-:W-:Y:S03]  /*2bf0*/  BSSY.RECONVERGENT B0, `(.L_x_828) ;  /* 0x000002a000007945 */ /* 0x000fe60003800200 */
[----:B------:R-:W-:Y:S01]  /*2c00*/  IMAD R3, R10, UR10, RZ ;  /* 0x0000000a0a037c24 */ /* 0x000fe2000f8e02ff */
[----:B------:R-:W-:-:S03]  /*2c10*/  IADD3 R12, P0, PT, R12, R14, RZ ;  /* 0x0000000e0c0c7210 */ /* 0x000fc60007f1e0ff */
[----:B--23--:R-:W-:-:S05]  /*2c20*/  IMAD R4, R228, UR11, R3 ;  /* 0x0000000be4047c24 */ /* 0x00cfca000f8e0203 */
[----:B------:R-:W-:Y:S01]  /*2c30*/  IADD3.X R13, PT, PT, R11, R15, R4, P0, !PT ;  /* 0x0000000f0b0d7210 */ /* 0x000fe200007fe404 */
        /* <DEDUP_REMOVED lines=32> */
.L_x_830:
[----:B------:R4:W-:Y:S01]  /*2e40*/  STS.128 [R218+0x1c000], RZ ;  /* 0x01c000ffda007388 */ /* 0x0009e20000000c00 */
[----:B------:R-:W-:Y:S05]  /*2e50*/  BRA `(.L_x_831) ;  /* 0x00000000000c7947 */ /* 0x000fea0003800000 */
.L_x_829:
[----:B------:R2:W-:Y:S04]  /*2e60*/  STS.128 [R218+0x18000], RZ ;  /* 0x018000ffda007388 */ /* 0x0005e80000000c00 */
[----:B------:R2:W-:Y:S04]  /*2e70*/  STS.128 [R218+0x1a000], RZ ;  /* 0x01a000ffda007388 */ /* 0x0005e80000000c00 */
[----:B------:R2:W-:Y:S02]  /*2e80*/  STS.128 [R218+0x1c000], RZ ;  /* 0x01c000ffda007388 */ /* 0x0005e40000000c00 */
.L_x_831:
[----:B------:R-:W-:Y:S05]  /*2e90*/  BSYNC.RECONVERGENT B0 ;  /* 0x0000000000007941 */ /* 0x000fea0003800200 */
.L_x_828:
[----:B------:R1:W-:Y:S01]  /*2ea0*/  @P3 STS.128 [R218+0x19000], RZ ;  /* 0x019000ffda003388 */ /* 0x0003e20000000c00 */
[----:B------:R-:W-:Y:S03]  /*2eb0*/  BSSY.RECONVERGENT B0, `(.L_x_832) ;  /* 0x0000021000007945 */ /* 0x000fe60003800200 */
[----:B------:R1:W-:Y:S04]  /*2ec0*/  @P3 STS.128 [R218+0x1b000], RZ ;  /* 0x01b000ffda003388 */ /* 0x0003e80000000c00 */
[----:B------:R1:W-:Y:S01]  /*2ed0*/  @P3 STS.128 [R218+0x1d000], RZ ;  /* 0x01d000ffda003388 */ /* 0x0003e20000000c00 */
[----:B------:R-:W-:Y:S05]  /*2ee0*/  @P3 BRA `(.L_x_833) ;  /* 0x0000000000743947 */ /* 0x000fea0003800000 */
[----:B------:R-:W4:Y:S01]  /*2ef0*/  LDCU UR6, c[0x0][0x440] ;  /* 0x00008800ff0677ac */ /* 0x000f220008000800 */
[----:B--23--:R-:W-:Y:S02]  /*2f00*/  IMAD R5, R2, UR10, RZ ;  /* 0x0000000a02057c24 */ /* 0x00cfe4000f8e02ff */
[----:B------:R-:W-:Y:S01]  /*2f10*/  IMAD.MOV.U32 R2, RZ, RZ, R12 ;  /* 0x000000ffff027224 */ /* 0x000fe200078e000c */
[----:B------:R-:W2:Y:S01]  /*2f20*/  LDCU.64 UR4, c[0x0][0x390] ;  /* 0x00007200ff0477ac */ /* 0x000ea20008000a00 */
[C---:B------:R-:W-:Y:S02]  /*2f30*/  IMAD R5, R6.reuse, UR11, R5 ;  /* 0x0000000b06057c24 */ /* 0x040fe4000f8e0205 */
[----:B------:R-:W-:-:S04]  /*2f40*/  IMAD.WIDE.U32 R2, R6, UR10, R2 ;  /* 0x0000000a06027c25 */ /* 0x000fc8000f8e0002 */
[----:B------:R-:W-:Y:S01]  /*2f50*/  IMAD.IADD R5, R3, 0x1, R5 ;  /* 0x0000000103057824 */ /* 0x000fe200078e0205 */
[----:B----4-:R-:W-:Y:S02]  /*2f60*/  ISETP.GE.AND P1, PT, R208, UR6, PT ;  /* 0x00000006d0007c0c */ /* 0x010fe4000bf26270 */
        /* <DEDUP_REMOVED lines=20> */
.L_x_834:
[----:B------:R3:W-:Y:S02]  /*30b0*/  STS.128 [R218+0x1d000], RZ ;  /* 0x01d000ffda007388 */ /* 0x0007e40000000c00 */
.L_x_833:
[----:B------:R-:W-:Y:S05]  /*30c0*/  BSYNC.RECONVERGENT B0 ;  /* 0x0000000000007941 */ /* 0x000fea0003800200 */
.L_x_832:
[----:B------:R-:W2:Y:S01]  /*30d0*/  S2R R220, SR_TID.X ;  /* 0x0000000000dc7919 */ /* 0x000ea20000002100 */
[----:B------:R-:W1:Y:S01]  /*30e0*/  LDC R219, c[0x0][0x44c] ;  /* 0x00011300ffdb7b82 */ /* 0x000e620000000800 */
[----:B------:R-:W4:Y:S01]  /*30f0*/  LDCU UR4, c[0x0][0x590] ;  /* 0x0000b200ff0477ac */ /* 0x000f220008000800 */
[--C-:B------:R-:W-:Y:S01]  /*3100*/  IADD3 R230, PT, PT, R235, R204, R237.reuse ;  /* 0x000000ccebe67210 */ /* 0x100fe20007ffe0ed */
[----:B------:R-:W0:Y:S01]  /*3110*/  LDGDEPBAR ;  /* 0x00000000000079af */ /* 0x000e220000000000 */
[--C-:B------:R-:W-:Y:S01]  /*3120*/  IMAD.IADD R189, R199, 0x1, R190.reuse ;  /* 0x00000001c7bd7824 */ /* 0x100fe200078e02be */
[----:B------:R-:W-:Y:S01]  /*3130*/  IADD3 R222, PT, PT, R222, 0x40, -R237 ;  /* 0x00000040dede7810 */ /* 0x000fe20007ffe8ed */
[--C-:B------:R-:W-:Y:S01]  /*3140*/  IMAD.IADD R185, R201, 0x1, R190.reuse ;  /* 0x00000001c9b97824 */ /* 0x100fe200078e02be */
[----:B------:R-:W-:Y:S01]  /*3150*/  CS2R R142, SRZ ;  /* 0x00000000008e7805 */ /* 0x000fe2000001ff00 */
[----:B------:R-:W-:Y:S01]  /*3160*/  IMAD.IADD R2, R195, 0x1, R190 ;  /* 0x00000001c3027824 */ /* 0x000fe200078e02be */
[----:B------:R-:W-:Y:S01]  /*3170*/  CS2R R140, SRZ ;  /* 0x00000000008c7805 */ /* 0x000fe2000001ff00 */
[----:B------:R-:W-:Y:S01]  /*3180*/  IMAD.IADD R193, R201, 0x1, R191 ;  /* 0x00000001c9c17824 */ /* 0x000fe200078e02bf */
[----:B------:R-:W-:Y:S01]  /*3190*/  CS2R R146, SRZ ;  /* 0x0000000000927805 */ /* 0x000fe2000001ff00 */
[----:B------:R-:W-:Y:S01]  /*31a0*/  IMAD.IADD R230, R230, 0x1, -R9 ;  /* 0x00000001e6e67824 */ /* 0x000fe200078e0a09 */
[----:B------:R-:W-:Y:S01]  /*31b0*/  CS2R R144, SRZ ;  /* 0x0000000000907805 */ /* 0x000fe2000001ff00 */
[----:B------:R-:W-:Y:S01]  /*31c0*/  IMAD.IADD R191, R194, 0x1, R191 ;  /* 0x00000001c2bf7824 */ /* 0x000fe200078e02bf */
[----:B------:R-:W-:Y:S01]  /*31d0*/  CS2R R138, SRZ ;  /* 0x00000000008a7805 */ /* 0x000fe2000001ff00 */
[----:B------:R-:W-:Y:S01]  /*31e0*/  VIADD R228, R228, 0x40 ;  /* 0x00000040e4e47836 */ /* 0x000fe20000000000 */
        /* <DEDUP_REMOVED lines=46> */
[----:B-1----:R-:W-:Y:S02]  /*34d0*/  CS2R R20, SRZ ;  /* 0x0000000000147805 */ /* 0x002fe4000001ff00 */
[----:B--2---:R-:W-:Y:S01]  /*34e0*/  LOP3.LUT P4, RZ, R220, 0x4, RZ, 0xc0, !PT ;  /* 0x00000004dcff7812 */ /* 0x004fe2000788c0ff */
[C---:B------:R-:W-:Y:S01]  /*34f0*/  IMAD.IADD R188, R192.reuse, 0x1, R189 ;  /* 0x00000001c0bc7824 */ /* 0x040fe200078e02bd */
[----:B------:R-:W1:Y:S01]  /*3500*/  LDCU UR5, c[0x0][0x440] ;  /* 0x00008800ff0577ac */ /* 0x000e620008000800 */
[C---:B------:R-:W-:Y:S02]  /*3510*/  IMAD.IADD R184, R192.reuse, 0x1, R185 ;  /* 0x00000001c0b87824 */ /* 0x040fe400078e02b9 */
[----:B------:R-:W-:Y:S01]  /*3520*/  IMAD.IADD R0, R192, 0x1, R2 ;  /* 0x00000001c0007824 */ /* 0x000fe200078e0202 */
[----:B------:R-:W2:Y:S01]  /*3530*/  LDCU UR6, c[0x0][0x3e0] ;  /* 0x00007c00ff0677ac */ /* 0x000ea20008000800 */
[----:B------:R-:W1:Y:S01]  /*3540*/  LDCU UR8, c[0x0][0x50c] ;  /* 0x0000a180ff0877ac */ /* 0x000e620008000800 */
[----:B------:R-:W1:Y:S01]  /*3550*/  LDCU UR7, c[0x0][0x45c] ;  /* 0x00008b80ff0777ac */ /* 0x000e620008000800 */
[----:B----4-:R-:W-:-:S12]  /*3560*/  USHF.L.U32 UR4, UR4, 0x6, URZ ;  /* 0x0000000604047899 */ /* 0x010fd800080006ff */
.L_x_837:
[----:B------:R-:W0:Y:S01]  /*3570*/  LDGDEPBAR ;  /* 0x00000000000079af */ /* 0x000e220000000000 */
[C---:B------:R-:W-:Y:S01]  /*3580*/  IADD3 R150, PT, PT, R193.reuse, R192, RZ ;  /* 0x000000c0c1967210 */ /* 0x040fe20007ffe0ff */
[C---:B-----5:R-:W-:Y:S01]  /*3590*/  FMUL.FTZ R169, R232.reuse, 1.4426950216293334961 ;  /* 0x3fb8aa3be8a97820 */ /* 0x060fe20000410000 */
[----:B------:R-:W-:Y:S01]  /*35a0*/  IADD3 R149, PT, PT, R193, R190, RZ ;  /* 0x000000bec1957210 */ /* 0x000fe20007ffe0ff */
[----:B------:R-:W-:Y:S01]  /*35b0*/  FMUL.FTZ R167, R231, 1.4426950216293334961 ;  /* 0x3fb8aa3be7a77820 */ /* 0x000fe20000410000 */
[----:B------:R-:W-:Y:S02]  /*35c0*/  FSETP.NEU.FTZ.AND P0, PT, R232, -INF , PT ;  /* 0xff800000e800780b */ /* 0x000fe40003f1d000 */
[----:B------:R-:W-:Y:S02]  /*35d0*/  IADD3 R148, PT, PT, R192, R149, RZ ;  /* 0x00000095c0947210 */ /* 0x000fe40007ffe0ff */
[----:B------:R-:W-:Y:S02]  /*35e0*/  FSEL R169, R169, RZ, P0 ;  /* 0x000000ffa9a97208 */ /* 0x000fe40000000000 */
[----:B------:R-:W-:Y:S02]  /*35f0*/  FSETP.NEU.FTZ.AND P0, PT, R231, -INF , PT ;  /* 0xff800000e700780b */ /* 0x000fe40003f1d000 */
[----:B------:R-:W-:Y:S02]  /*3600*/  IADD3 R235, PT, PT, R235, -0x40, RZ ;  /* 0xffffffc0ebeb7810 */ /* 0x000fe40007ffe0ff */
[----:B------:R-:W-:Y:S02]  /*3610*/  FSEL R167, R167, RZ, P0 ;  /* 0x000000ffa7a77208 */ /* 0x000fe40000000000 */
[----:B------:R-:W-:Y:S02]  /*3620*/  ISETP.GE.AND P2, PT, R235, R222, PT ;  /* 0x000000deeb00720c */ /* 0x000fe40003f46270 */
[----:B------:R-:W-:Y:S02]  /*3630*/  IADD3 R234, PT, PT, R234, -0x1, RZ ;  /* 0xffffffffeaea7810 */ /* 0x000fe40007ffe0ff */
[----:B------:R-:W-:Y:S02]  /*3640*/  ISETP.LT.AND P2, PT, R228, R237, P2 ;  /* 0x000000ede400720c */ /* 0x000fe40001741270 */
[----:B------:R-:W-:Y:S01]  /*3650*/  ISETP.GT.AND P5, PT, R234, R223, PT ;  /* 0x000000dfea00720c */ /* 0x000fe20003fa4270 */
[----:B------:R-:W-:Y:S04]  /*3660*/  DEPBAR.LE SB0, 0x0 ;  /* 0x000080000000791a */ /* 0x000fe80000000000 */
[----:B------:R-:W-:Y:S06]  /*3670*/  BAR.SYNC.DEFER_BLOCKING 0x0 ;  /* 0x0000000000007b1d */ /* 0x000fec0000010000 */
[----:B------:R-:W-:Y:S02]  /*3680*/  @!P2 SHF.L.U32 R166, R220, 0x1, RZ ;  /* 0x00000001dca6a819 */ /* 0x000fe400000006ff */
[----:B------:R-:W-:Y:S02]  /*3690*/  @!P2 VIADDMNMX R168, R230, 0xffffffc1, R237, PT ;  /* 0xffffffc1e6a8a846 */ /* 0x000fe400038001ed */
[----:B------:R-:W-:Y:S02]  /*36a0*/  @!P2 LOP3.LUT R166, R166, 0x6, RZ, 0xc0, !PT ;  /* 0x00000006a6a6a812 */ /* 0x000fe400078ec0ff */
[----:B------:R-:W-:Y:S04]  /*36b0*/  @!P2 SHF.R.U32.HI R171, RZ, 0x2, R220 ;  /* 0x00000002ffaba819 */ /* 0x000fe800000116dc */
[----:B------:R-:W-:Y:S04]  /*36c0*/  @!P2 LOP3.LUT R171, R166, 0xe0, R171, 0xf8, !PT ;  /* 0x000000e0a6aba812 */ /* 0x000fe800078ef8ab */
[----:B------:R-:W-:Y:S01]  /*36d0*/  @!P2 LEA R171, R210, R171, 0x6 ;  /* 0x000000abd2aba211 */ /* 0x000fe200078e30ff */
[----:B------:R-:W-:Y:S03]  /*36e0*/  LDSM.16.M88.4 R68, [R193] ;  /* 0x00000000c144783b */ /* 0x000fe60000000200 */
[CC--:B------:R-:W-:Y:S02]  /*36f0*/  @!P2 ISETP.GE.AND P1, PT, R171.reuse, R168.reuse, PT ;  /* 0x000000a8ab00a20c */ /* 0x0c0fe40003f26270 */
[C---:B------:R-:W-:Y:S02]  /*3700*/  @!P2 IADD3 R173, PT, PT, R171.reuse, 0x1, RZ ;  /* 0x00000001abada810 */ /* 0x040fe40007ffe0ff */
[C---:B------:R-:W-:Y:S01]  /*3710*/  @!P2 IADD3 R175, PT, PT, R171.reuse, 0x8, RZ ;  /* 0x00000008abafa810 */ /* 0x040fe20007ffe0ff */
[----:B------:R-:W3:Y:S01]  /*3720*/  LDSM.16.M88.4 R72, [R199] ;  /* 0x00000000c748783b */ /* 0x000ee20000000200 */
[----:B------:R-:W-:Y:S05]  /*3730*/  @!P2 IADD3 R179, PT, PT, R171, 0x10, RZ ;  /* 0x00000010abb3a810 */ /* 0x000fea0007ffe0ff */
[----:B------:R-:W4:Y:S06]  /*3740*/  LDSM.16.M88.4 R76, [R199+0x800] ;  /* 0x00080000c74c783b */ /* 0x000f2c0000000200 */
[----:B------:R-:W-:Y:S06]  /*3750*/  LDSM.16.M88.4 R80, [R150] ;  /* 0x000000009650783b */ /* 0x000fec0000000200 */
[----:B------:R-:W2:Y:S06]  /*3760*/  LDSM.16.M88.4 R84, [R187] ;  /* 0x00000000bb54783b */ /* 0x000eac0000000200 */
[----:B------:R-:W1:Y:S06]  /*3770*/  LDSM.16.M88.4 R88, [R187+0x800] ;  /* 0x00080000bb58783b */ /* 0x000e6c0000000200 */
[----:B------:R-:W-:Y:S06]  /*3780*/  LDSM.16.M88.4 R92, [R149] ;  /* 0x00000000955c783b */ /* 0x000fec0000000200 */
[----:B------:R-:W1:Y:S01]  /*3790*/  LDSM.16.M88.4 R96, [R189] ;  /* 0x00000000bd60783b */ /* 0x000e620000000200 */
[C---:B---3--:R-:W-:Y:S08]  /*37a0*/  HMMA.16816.F32.BF16 R4, R68.reuse, R72, RZ ;  /* 0x000000484404723c */ /* 0x048ff000000418ff */
[C---:B------:R-:W-:Y:S01]  /*37b0*/  HMMA.16816.F32.BF16 R8, R68.reuse, R74, RZ ;  /* 0x0000004a4408723c */ /* 0x040fe200000418ff */
[----:B------:R-:W-:Y:S07]  /*37c0*/  LDSM.16.M88.4 R72, [R148] ;  /* 0x000000009448783b */ /* 0x000fee0000000200 */
[C---:B----4-:R-:W-:Y:S08]  /*37d0*/  HMMA.16816.F32.BF16 R12, R68.reuse, R76, RZ ;  /* 0x0000004c440c723c */ /* 0x050ff000000418ff */
[----:B------:R-:W-:Y:S01]  /*37e0*/  HMMA.16816.F32.BF16 R16, R68, R78, RZ ;  /* 0x0000004e4410723c */ /* 0x000fe200000418ff */
[----:B------:R-:W3:Y:S06]  /*37f0*/  LDSM.16.M88.4 R68, [R189+0x800] ;  /* 0x00080000bd44783b */ /* 0x000eec0000000200 */
[----:B------:R-:W4:Y:S01]  /*3800*/  LDSM.16.M88.4 R76, [R188] ;  /* 0x00000000bc4c783b */ /* 0x000f220000000200 */
[C---:B--2---:R-:W-:Y:S08]  /*3810*/  HMMA.16816.F32.BF16 R4, R80.reuse, R84, R4 ;  /* 0x000000545004723c */ /* 0x044ff00000041804 */
        /* <DEDUP_REMOVED lines=9> */
[C---:B---3--:R-:W-:Y:S08]  /*38b0*/  HMMA.16816.F32.BF16 R12, R92.reuse, R68, R12 ;  /* 0x000000445c0c723c */ /* 0x048ff0000004180c */
[----:B------:R-:W-:Y:S01]  /*38c0*/  HMMA.16816.F32.BF16 R16, R92, R70, R16 ;  /* 0x000000465c10723c */ /* 0x000fe20000041810 */
[----:B------:R-:W3:Y:S06]  /*38d0*/  LDSM.16.M88.4 R68, [R199+0x2800] ;  /* 0x00280000c744783b */ /* 0x000eec0000000200 */
        /* <DEDUP_REMOVED lines=8> */
[C---:B--2---:R-:W-:Y:S08]  /*3960*/  HMMA.16816.F32.BF16 R4, R84.reuse, R88, R4 ;  /* 0x000000585404723c */ /* 0x044ff00000041804 */
[C---:B------:R-:W-:Y:S01]  /*3970*/  HMMA.16816.F32.BF16 R8, R84.reuse, R90, R8 ;  /* 0x0000005a5408723c */ /* 0x040fe20000041808 */
[----:B------:R-:W-:Y:S07]  /*3980*/  LDSM.16.M88.4 R88, [R188+0x2000] ;  /* 0x00200000bc58783b */ /* 0x000fee0000000200 */
[C---:B---3--:R-:W-:Y:S08]  /*3990*/  HMMA.16816.F32.BF16 R12, R84.reuse, R68, R12 ;  /* 0x00000044540c723c */ /* 0x048ff0000004180c */
[----:B------:R-:W-:Y:S01]  /*39a0*/  HMMA.16816.F32.BF16 R16, R84, R70, R16 ;  /* 0x000000465410723c */ /* 0x000fe20000041810 */
[----:B------:R-:W2:Y:S06]  /*39b0*/  LDSM.16.M88.4 R68, [R189+0x2800] ;  /* 0x00280000bd44783b */ /* 0x000eac0000000200 */
[----:B------:R-:W3:Y:S01]  /*39c0*/  LDSM.16.M88.4 R84, [R148+0x2000] ;  /* 0x002000009454783b */ /* 0x000ee20000000200 */
        /* <DEDUP_REMOVED lines=10> */
[C---:B--2---:R-:W-:Y:S08]  /*3a70*/  HMMA.16816.F32.BF16 R12, R76.reuse, R68, R12 ;  /* 0x000000444c0c723c */ /* 0x044ff0000004180c */
[----:B------:R-:W-:Y:S01]  /*3a80*/  HMMA.16816.F32.BF16 R16, R76, R70, R16 ;  /* 0x000000464c10723c */ /* 0x000fe20000041810 */
[----:B------:R-:W2:Y:S06]  /*3a90*/  LDSM.16.M88.4 R68, [R199+0x4800] ;  /* 0x00480000c744783b */ /* 0x000eac0000000200 */
[----:B------:R-:W4:Y:S01]  /*3aa0*/  LDSM.16.M88.4 R76, [R150+0x4000] ;  /* 0x00400000964c783b */ /* 0x000f220000000200 */
[C---:B---3--:R-:W-:Y:S08]  /*3ab0*/  HMMA.16816.F32.BF16 R4, R84.reuse, R88, R4 ;  /* 0x000000585404723c */ /* 0x048ff00000041804 */
[C---:B------:R-:W-:Y:S01]  /*3ac0*/  HMMA.16816.F32.BF16 R8, R84.reuse, R90, R8 ;  /* 0x0000005a5408723c */ /* 0x040fe20000041808 */
[----:B------:R-:W-:Y:S07]  /*3ad0*/  LDSM.16.M88.4 R88, [R189+0x4000] ;  /* 0x00400000bd58783b */ /* 0x000fee0000000200 */
[C---:B-1----:R-:W-:Y:S08]  /*3ae0*/  HMMA.16816.F32.BF16 R12, R84.reuse, R72, R12 ;  /* 0x00000048540c723c */ /* 0x042ff0000004180c */
[----:B------:R-:W-:Y:S01]  /*3af0*/  HMMA.16816.F32.BF16 R16, R84, R74, R16 ;  /* 0x0000004a5410723c */ /* 0x000fe20000041810 */
[----:B------:R-:W1:Y:S06]  /*3b00*/  LDSM.16.M88.4 R72, [R187+0x4800] ;  /* 0x00480000bb48783b */ /* 0x000e6c0000000200 */
[----:B------:R-:W3:Y:S01]  /*3b10*/  LDSM.16.M88.4 R84, [R149+0x4000] ;  /* 0x004000009554783b */ /* 0x000ee20000000200 */
[C---:B------:R-:W-:Y:S08]  /*3b20*/  HMMA.16816.F32.BF16 R4, R92.reuse, R96, R4 ;  /* 0x000000605c04723c */ /* 0x040ff00000041804 */
[C---:B------:R-:W-:Y:S01]  /*3b30*/  HMMA.16816.F32.BF16 R8, R92.reuse, R98, R8 ;  /* 0x000000625c08723c */ /* 0x040fe20000041808 */
[----:B------:R-:W-:Y:S07]  /*3b40*/  LDSM.16.M88.4 R96, [R188+0x4000] ;  /* 0x00400000bc60783b */ /* 0x000fee0000000200 */
[C---:B--2---:R-:W-:Y:S08]  /*3b50*/  HMMA.16816.F32.BF16 R12, R92.reuse, R68, R12 ;  /* 0x000000445c0c723c */ /* 0x044ff0000004180c */
[----:B------:R-:W-:Y:S01]  /*3b60*/  HMMA.16816.F32.BF16 R16, R92, R70, R16 ;  /* 0x000000465c10723c */ /* 0x000fe20000041810 */
[----:B------:R-:W2:Y:S06]  /*3b70*/  LDSM.16.M88.4 R68, [R189+0x4800] ;  /* 0x00480000bd44783b */ /* 0x000eac0000000200 */
[----:B------:R-:W2:Y:S01]  /*3b80*/  LDSM.16.M88.4 R92, [R148+0x4000] ;  /* 0x00400000945c783b */ /* 0x000ea20000000200 */
[C---:B----4-:R-:W-:Y:S08]  /*3b90*/  HMMA.16816.F32.BF16 R4, R76.reuse, R80, R4 ;  /* 0x000000504c04723c */ /* 0x050ff00000041804 */
[C---:B------:R-:W-:Y:S08]  /*3ba0*/  HMMA.16816.F32.BF16 R8, R76.reuse, R82, R8 ;  /* 0x000000524c08723c */ /* 0x040ff00000041808 */
[C---:B-1----:R-:W-:Y:S08]  /*3bb0*/  HMMA.16816.F32.BF16 R12, R76.reuse, R72, R12 ;  /* 0x000000484c0c723c */ /* 0x042ff0000004180c */
[----:B------:R-:W-:Y:S08]  /*3bc0*/  HMMA.16816.F32.BF16 R16, R76, R74, R16 ;  /* 0x0000004a4c10723c */ /* 0x000ff00000041810 */
[C---:B---3--:R-:W-:Y:S08]  /*3bd0*/  HMMA.16816.F32.BF16 R4, R84.reuse, R88, R4 ;  /* 0x000000585404723c */ /* 0x048ff00000041804 */
[C---:B------:R-:W-:Y:S08]  /*3be0*/  HMMA.16816.F32.BF16 R8, R84.reuse, R90, R8 ;  /* 0x0000005a5408723c */ /* 0x040ff00000041808 */
[C---:B--2---:R-:W-:Y:S08]  /*3bf0*/  HMMA.16816.F32.BF16 R12, R84.reuse, R68, R12 ;  /* 0x00000044540c723c */ /* 0x044ff0000004180c */
[----:B------:R-:W-:Y:S01]  /*3c00*/  HMMA.16816.F32.BF16 R16, R84, R70, R16 ;  /* 0x000000465410723c */ /* 0x000fe20000041810 */
[----:B------:R-:W1:Y:S07]  /*3c10*/  LDSM.16.M88.4 R68, [R188+0x4800] ;  /* 0x00480000bc44783b */ /* 0x000e6e0000000200 */
[C---:B------:R-:W-:Y:S08]  /*3c20*/  HMMA.16816.F32.BF16 R4, R92.reuse, R96, R4 ;  /* 0x000000605c04723c */ /* 0x040ff00000041804 */
[C---:B------:R-:W-:Y:S11]  /*3c30*/  HMMA.16816.F32.BF16 R8, R92.reuse, R98, R8 ;  /* 0x000000625c08723c */ /* 0x040ff60000041808 */
[----:B------:R-:W-:Y:S01]  /*3c40*/  FMUL.FTZ R151, R4, UR8 ;  /* 0x0000000804977c20 */ /* 0x000fe20008410000 */
[----:B------:R-:W-:Y:S01]  /*3c50*/  FMUL.FTZ R152, R5, UR8 ;  /* 0x0000000805987c20 */ /* 0x000fe20008410000 */
[----:B------:R-:W-:Y:S01]  /*3c60*/  FMUL.FTZ R153, R6, UR8 ;  /* 0x0000000806997c20 */ /* 0x000fe20008410000 */
[----:B------:R-:W-:Y:S03]  /*3c70*/  FMUL.FTZ R154, R7, UR8 ;  /* 0x00000008079a7c20 */ /* 0x000fe60008410000 */
[----:B------:R-:W2:Y:S02]  /*3c80*/  MUFU.TANH R151, R151 ;  /* 0x0000009700977308 */ /* 0x000ea40000002400 */
[----:B------:R-:W-:Y:S01]  /*3c90*/  FMUL.FTZ R155, R8, UR8 ;  /* 0x00000008089b7c20 */ /* 0x000fe20008410000 */
[----:B------:R-:W-:Y:S01]  /*3ca0*/  FMUL.FTZ R156, R9, UR8 ;  /* 0x00000008099c7c20 */ /* 0x000fe20008410000 */
[----:B------:R-:W-:Y:S01]  /*3cb0*/  FMUL.FTZ R157, R10, UR8 ;  /* 0x000000080a9d7c20 */ /* 0x000fe20008410000 */
[----:B------:R-:W-:Y:S01]  /*3cc0*/  FMUL.FTZ R158, R11, UR8 ;  /* 0x000000080b9e7c20 */ /* 0x000fe20008410000 */
[C---:B-1----:R-:W-:Y:S04]  /*3cd0*/  HMMA.16816.F32.BF16 R12, R92.reuse, R68, R12 ;  /* 0x000000445c0c723c */ /* 0x042fe8000004180c */
[----:B------:R-:W1:Y:S04]  /*3ce0*/  MUFU.TANH R152, R152 ;  /* 0x0000009800987308 */ /* 0x000e680000002400 */
[----:B------:R-:W-:Y:S06]  /*3cf0*/  HMMA.16816.F32.BF16 R16, R92, R70, R16 ;  /* 0x000000465c10723c */ /* 0x000fec0000041810 */
[----:B------:R-:W3:Y:S01]  /*3d00*/  MUFU.TANH R153, R153 ;  /* 0x0000009900997308 */ /* 0x000ee20000002400 */
[-C--:B--2---:R-:W-:Y:S02]  /*3d10*/  MOV R170, R151.reuse ;  /* 0x0000009700aa7202 */ /* 0x084fe40000000f00 */
[C---:B------:R-:W-:Y:S01]  /*3d20*/  @!P2 FSEL R170, R151.reuse, -INF , !P1 ;  /* 0xff80000097aaa808 */ /* 0x040fe20004800000 */
[----:B------:R-:W-:Y:S01]  /*3d30*/  FFMA.FTZ R151, -R151, R151, 1 ;  /* 0x3f80000097977423 */ /* 0x000fe20000010197 */
[----:B------:R-:W-:Y:S05]  /*3d40*/  @!P2 ISETP.GE.AND P1, PT, R173, R168, PT ;  /* 0x000000a8ad00a20c */ /* 0x000fea0003f26270 */
[----:B------:R-:W2:Y:S01]  /*3d50*/  MUFU.TANH R154, R154 ;  /* 0x0000009a009a7308 */ /* 0x000ea20000002400 */
[----:B------:R-:W-:Y:S01]  /*3d60*/  FFMA.FTZ R249, R170, UR7, -R169 ;  /* 0x00000007aaf97c23 */ /* 0x000fe200080108a9 */
[----:B------:R-:W-:Y:S01]  /*3d70*/  @!P2 VIADDMNMX R170, R230, 0xffffffc9, R237, PT ;  /* 0xffffffc9e6aaa846 */ /* 0x000fe200038001ed */
[----:B------:R-:W-:Y:S01]  /*3d80*/  FMUL.FTZ R159, R12, UR8 ;  /* 0x000000080c9f7c20 */ /* 0x000fe20008410000 */
[----:B-1----:R-:W-:Y:S01]  /*3d90*/  MOV R174, R152 ;  /* 0x0000009800ae7202 */ /* 0x002fe20000000f00 */
[----:B------:R-:W-:Y:S01]  /*3da0*/  FMUL.FTZ R160, R13, UR8 ;  /* 0x000000080da07c20 */ /* 0x000fe20008410000 */
[----:B------:R-:W-:Y:S01]  /*3db0*/  @!P2 FSEL R174, R152, -INF , !P1 ;  /* 0xff80000098aea808 */ /* 0x000fe20004800000 */
[----:B------:R-:W-:Y:S03]  /*3dc0*/  FMUL.FTZ R161, R14, UR8 ;  /* 0x000000080ea17c20 */ /* 0x000fe60008410000 */
[----:B------:R-:W1:Y:S01]  /*3dd0*/  MUFU.TANH R155, R155 ;  /* 0x0000009b009b7308 */ /* 0x000e620000002400 */
[-C--:B------:R-:W-:Y:S01]  /*3de0*/  @!P2 ISETP.GE.AND P1, PT, R171, R170.reuse, PT ;  /* 0x000000aaab00a20c */ /* 0x080fe20003f26270 */
[----:B------:R-:W-:Y:S01]  /*3df0*/  FMUL.FTZ R162, R15, UR8 ;  /* 0x000000080fa27c20 */ /* 0x000fe20008410000 */
[----:B------:R-:W-:Y:S01]  /*3e00*/  @!P2 ISETP.GE.AND P0, PT, R173, R170, PT ;  /* 0x000000aaad00a20c */ /* 0x000fe20003f06270 */
[----:B------:R-:W-:Y:S01]  /*3e10*/  FFMA.FTZ R196, R174, UR7, -R169 ;  /* 0x00000007aec47c23 */ /* 0x000fe200080108a9 */
[----:B---3--:R-:W-:Y:S01]  /*3e20*/  MOV R172, R153 ;  /* 0x0000009900ac7202 */ /* 0x008fe20000000f00 */
[----:B------:R-:W-:Y:S01]  /*3e30*/  FMUL.FTZ R163, R16, UR8 ;  /* 0x0000000810a37c20 */ /* 0x000fe20008410000 */
[----:B------:R-:W-:Y:S03]  /*3e40*/  @!P2 FSEL R172, R153, -INF , !P1 ;  /* 0xff80000099aca808 */ /* 0x000fe60004800000 */
[----:B------:R-:W3:Y:S01]  /*3e50*/  MUFU.TANH R156, R156 ;  /* 0x0000009c009c7308 */ /* 0x000ee20000002400 */
[----:B--2---:R-:W-:Y:S01]  /*3e60*/  MOV R174, R154 ;  /* 0x0000009a00ae7202 */ /* 0x004fe20000000f00 */
[----:B------:R-:W-:Y:S01]  /*3e70*/  FMUL.FTZ R164, R17, UR8 ;  /* 0x0000000811a47c20 */ /* 0x000fe20008410000 */
[----:B------:R-:W-:Y:S01]  /*3e80*/  @!P2 FSEL R174, R154, -INF , !P0 ;  /* 0xff8000009aaea808 */ /* 0x000fe20004000000 */
[--C-:B------:R-:W-:Y:S01]  /*3e90*/  FFMA.FTZ R177, R172, UR7, -R167.reuse ;  /* 0x00000007acb17c23 */ /* 0x100fe200080108a7 */
[-C--:B------:R-:W-:Y:S01]  /*3ea0*/  @!P2 ISETP.GE.AND P0, PT, R175, R168.reuse, PT ;  /* 0x000000a8af00a20c */ /* 0x080fe20003f06270 */
[----:B------:R-:W-:Y:S01]  /*3eb0*/  FMUL.FTZ R165, R18, UR8 ;  /* 0x0000000812a57c20 */ /* 0x000fe20008410000 */
[----:B------:R-:W-:Y:S03]  /*3ec0*/  @!P2 IADD3 R173, PT, PT, R171, 0x9, RZ ;  /* 0x00000009abada810 */ /* 0x000fe60007ffe0ff */
[----:B------:R-:W2:Y:S01]  /*3ed0*/  MUFU.TANH R157, R157 ;  /* 0x0000009d009d7308 */ /* 0x000ea20000002400 */
[-C--:B-1----:R-:W-:Y:S01]  /*3ee0*/  MOV R172, R155.reuse ;  /* 0x0000009b00ac7202 */ /* 0x082fe20000000f00 */
[----:B------:R-:W-:Y:S01]  /*3ef0*/  FFMA.FTZ R176, R174, UR7, -R167 ;  /* 0x00000007aeb07c23 */ /* 0x000fe200080108a7 */
[----:B------:R-:W-:Y:S01]  /*3f00*/  @!P2 FSEL R172, R155, -INF , !P0 ;  /* 0xff8000009baca808 */ /* 0x000fe20004000000 */
[----:B------:R-:W-:Y:S01]  /*3f10*/  FMUL.FTZ R166, R19, UR8 ;  /* 0x0000000813a67c20 */ /* 0x000fe20008410000 */
[----:B------:R-:W-:Y:S01]  /*3f20*/  @!P2 ISETP.GE.AND P0, PT, R173, R168, PT ;  /* 0x000000a8ad00a20c */ /* 0x000fe20003f06270 */
[----:B------:R-:W-:Y:S01]  /*3f30*/  FFMA.FTZ R152, -R152, R152, 1 ;  /* 0x3f80000098987423 */ /* 0x000fe20000010198 */
[----:B------:R-:W-:Y:S03]  /*3f40*/  FMUL.FTZ R151, R151, UR8 ;  /* 0x0000000897977c20 */ /* 0x000fe60008410000 */
[----:B------:R-:W1:Y:S01]  /*3f50*/  MUFU.TANH R158, R158 ;  /* 0x0000009e009e7308 */ /* 0x000e620000002400 */
[----:B---3--:R-:W-:Y:S01]  /*3f60*/  MOV R174, R156 ;  /* 0x0000009c00ae7202 */ /* 0x008fe20000000f00 */
[--C-:B------:R-:W-:Y:S01]  /*3f70*/  FFMA.FTZ R183, R172, UR7, -R169.reuse ;  /* 0x00000007acb77c23 */ /* 0x100fe200080108a9 */
[----:B------:R-:W-:Y:S01]  /*3f80*/  @!P2 FSEL R174, R156, -INF , !P0 ;  /* 0xff8000009caea808 */ /* 0x000fe20004000000 */
[----:B------:R-:W-:Y:S01]  /*3f90*/  FMUL.FTZ R152, R152, UR8 ;  /* 0x0000000898987c20 */ /* 0x000fe20008410000 */
[----:B------:R-:W-:Y:S01]  /*3fa0*/  @!P2 ISETP.GE.AND P0, PT, R175, R170, PT ;  /* 0x000000aaaf00a20c */ /* 0x000fe20003f06270 */
[----:B------:R-:W-:Y:S01]  /*3fb0*/  FFMA.FTZ R155, -R155, R155, 1 ;  /* 0x3f8000009b9b7423 */ /* 0x000fe2000001019b */
[----:B------:R-:W-:Y:S03]  /*3fc0*/  FFMA.FTZ R156, -R156, R156, 1 ;  /* 0x3f8000009c9c7423 */ /* 0x000fe6000001019c */
[----:B------:R-:W3:Y:S01]  /*3fd0*/  MUFU.TANH R159, R159 ;  /* 0x0000009f009f7308 */ /* 0x000ee20000002400 */
[----:B--2---:R-:W-:Y:S01]  /*3fe0*/  MOV R172, R157 ;  /* 0x0000009d00ac7202 */ /* 0x004fe20000000f00 */
[----:B------:R-:W-:Y:S01]  /*3ff0*/  FFMA.FTZ R182, R174, UR7, -R169 ;  /* 0x00000007aeb67c23 */ /* 0x000fe200080108a9 */
[----:B------:R-:W-:Y:S01]  /*4000*/  @!P2 FSEL R172, R157, -INF , !P0 ;  /* 0xff8000009daca808 */ /* 0x000fe20004000000 */
[----:B------:R-:W-:Y:S01]  /*4010*/  FMUL.FTZ R155, R155, UR8 ;  /* 0x000000089b9b7c20 */ /* 0x000fe20008410000 */
[----:B------:R-:W-:Y:S01]  /*4020*/  @!P2 ISETP.GE.AND P0, PT, R173, R170, PT ;  /* 0x000000aaad00a20c */ /* 0x000fe20003f06270 */
[----:B------:R-:W-:Y:S01]  /*4030*/  FMUL.FTZ R156, R156, UR8 ;  /* 0x000000089c9c7c20 */ /* 0x000fe20008410000 */
[----:B------:R-:W-:Y:S03]  /*4040*/  @!P2 IADD3 R173, PT, PT, R171, 0x11, RZ ;  /* 0x00000011abada810 */ /* 0x000fe60007ffe0ff */
[----:B------:R-:W2:Y:S01]  /*4050*/  MUFU.TANH R160, R160 ;  /* 0x000000a000a07308 */ /* 0x000ea20000002400 */
[----:B-1----:R-:W-:Y:S01]  /*4060*/  MOV R178, R158 ;  /* 0x0000009e00b27202 */ /* 0x002fe20000000f00 */
[--C-:B------:R-:W-:Y:S01]  /*4070*/  FFMA.FTZ R175, R172, UR7, -R167.reuse ;  /* 0x00000007acaf7c23 */ /* 0x100fe200080108a7 */
[----:B------:R-:W-:Y:S01]  /*4080*/  @!P2 FSEL R178, R158, -INF , !P0 ;  /* 0xff8000009eb2a808 */ /* 0x000fe20004000000 */
[----:B------:R-:W-:Y:S01]  /*4090*/  FFMA.FTZ R153, -R153, R153, 1 ;  /* 0x3f80000099997423 */ /* 0x000fe20000010199 */
[----:B------:R-:W-:Y:S01]  /*40a0*/  @!P2 ISETP.GE.AND P0, PT, R179, R168, PT ;  /* 0x000000a8b300a20c */ /* 0x000fe20003f06270 */
[----:B------:R-:W-:Y:S01]  /*40b0*/  FFMA.FTZ R154, -R154, R154, 1 ;  /* 0x3f8000009a9a7423 */ /* 0x000fe2000001019a */
[----:B------:R-:W-:Y:S03]  /*40c0*/  FFMA.FTZ R157, -R157, R157, 1 ;  /* 0x3f8000009d9d7423 */ /* 0x000fe6000001019d */
[----:B------:R-:W1:Y:S01]  /*40d0*/  MUFU.TANH R161, R161 ;  /* 0x000000a100a17308 */ /* 0x000e620000002400 */
[-C--:B---3--:R-:W-:Y:S01]  /*40e0*/  MOV R172, R159.reuse ;  /* 0x0000009f00ac7202 */ /* 0x088fe20000000f00 */
[----:B------:R-:W-:Y:S01]  /*40f0*/  FFMA.FTZ R174, R178, UR7, -R167 ;  /* 0x00000007b2ae7c23 */ /* 0x000fe200080108a7 */
[----:B------:R-:W-:Y:S01]  /*4100*/  @!P2 FSEL R172, R159, -INF , !P0 ;  /* 0xff8000009faca808 */ /* 0x000fe20004000000 */
[----:B------:R-:W-:Y:S01]  /*4110*/  FMUL.FTZ R153, R153, UR8 ;  /* 0x0000000899997c20 */ /* 0x000fe20008410000 */
[----:B------:R-:W-:Y:S01]  /*4120*/  @!P2 ISETP.GE.AND P0, PT, R173, R168, PT ;  /* 0x000000a8ad00a20c */ /* 0x000fe20003f06270 */
[----:B------:R-:W-:Y:S01]  /*4130*/  FMUL.FTZ R154, R154, UR8 ;  /* 0x000000089a9a7c20 */ /* 0x000fe20008410000 */
[----:B------:R-:W-:Y:S03]  /*4140*/  FFMA.FTZ R159, -R159, R159, 1 ;  /* 0x3f8000009f9f7423 */ /* 0x000fe6000001019f */
[----:B------:R-:W3:Y:S01]  /*4150*/  MUFU.TANH R162, R162 ;  /* 0x000000a200a27308 */ /* 0x000ee20000002400 */
[-C--:B--2---:R-:W-:Y:S01]  /*4160*/  MOV R178, R160.reuse ;  /* 0x000000a000b27202 */ /* 0x084fe20000000f00 */
[--C-:B------:R-:W-:Y:S01]  /*4170*/  FFMA.FTZ R181, R172, UR7, -R169.reuse ;  /* 0x00000007acb57c23 */ /* 0x100fe200080108a9 */
[C---:B------:R-:W-:Y:S01]  /*4180*/  @!P2 FSEL R178, R160.reuse, -INF , !P0 ;  /* 0xff800000a0b2a808 */ /* 0x040fe20004000000 */
[----:B------:R-:W-:Y:S01]  /*4190*/  FFMA.FTZ R160, -R160, R160, 1 ;  /* 0x3f800000a0a07423 */ /* 0x000fe200000101a0 */
        /* <DEDUP_REMOVED lines=10> */
[----:B------:R-:W-:Y:S03]  /*4240*/  @!P2 IADD3 R171, PT, PT, R171, 0x19, RZ ;  /* 0x00000019ababa810 */ /* 0x000fe60007ffe0ff */
[----:B------:R-:W1:Y:S01]  /*4250*/  MUFU.TANH R164, R164 ;  /* 0x000000a400a47308 */ /* 0x000e620000002400 */
[----:B---3--:R-:W-:Y:S01]  /*4260*/  MOV R238, R162 ;  /* 0x000000a200ee7202 */ /* 0x008fe20000000f00 */
[--C-:B------:R-:W-:Y:S01]  /*4270*/  FFMA.FTZ R173, R172, UR7, -R167.reuse ;  /* 0x00000007acad7c23 */ /* 0x100fe200080108a7 */
[C---:B------:R-:W-:Y:S01]  /*4280*/  @!P2 FSEL R238, R162.reuse, -INF , !P0 ;  /* 0xff800000a2eea808 */ /* 0x040fe20004000000 */
[----:B------:R-:W-:Y:S01]  /*4290*/  FFMA.FTZ R161, -R161, R161, 1 ;  /* 0x3f800000a1a17423 */ /* 0x000fe200000101a1 */
[C---:B------:R-:W-:Y:S01]  /*42a0*/  @!P2 ISETP.GE.AND P0, PT, R179.reuse, R168, PT ;  /* 0x000000a8b300a20c */ /* 0x040fe20003f06270 */
[----:B------:R-:W-:Y:S01]  /*42b0*/  FFMA.FTZ R162, -R162, R162, 1 ;  /* 0x3f800000a2a27423 */ /* 0x000fe200000101a2 */
[----:B------:R-:W-:Y:S03]  /*42c0*/  @!P2 ISETP.GE.AND P1, PT, R179, R170, PT ;  /* 0x000000aab300a20c */ /* 0x000fe60003f26270 */
[----:B------:R-:W3:Y:S01]  /*42d0*/  MUFU.TANH R165, R165 ;  /* 0x000000a500a57308 */ /* 0x000ee20000002400 */
[-C--:B--2---:R-:W-:Y:S01]  /*42e0*/  MOV R178, R163.reuse ;  /* 0x000000a300b27202 */ /* 0x084fe20000000f00 */
[----:B------:R-:W-:Y:S01]  /*42f0*/  FFMA.FTZ R172, R238, UR7, -R167 ;  /* 0x00000007eeac7c23 */ /* 0x000fe200080108a7 */
[C---:B------:R-:W-:Y:S01]  /*4300*/  @!P2 FSEL R178, R163.reuse, -INF , !P0 ;  /* 0xff800000a3b2a808 */ /* 0x040fe20004000000 */
[----:B------:R-:W-:Y:S01]  /*4310*/  FFMA.FTZ R163, -R163, R163, 1 ;  /* 0x3f800000a3a37423 */ /* 0x000fe200000101a3 */
[----:B------:R-:W-:Y:S01]  /*4320*/  @!P2 ISETP.GE.AND P0, PT, R171, R168, PT ;  /* 0x000000a8ab00a20c */ /* 0x000fe20003f06270 */
[----:B------:R-:W-:Y:S01]  /*4330*/  FMUL.FTZ R157, R157, UR8 ;  /* 0x000000089d9d7c20 */ /* 0x000fe20008410000 */
[----:B------:R-:W-:Y:S03]  /*4340*/  FMUL.FTZ R158, R158, UR8 ;  /* 0x000000089e9e7c20 */ /* 0x000fe60008410000 */
[----:B------:R-:W2:Y:S01]  /*4350*/  MUFU.TANH R166, R166 ;  /* 0x000000a600a67308 */ /* 0x000ea20000002400 */
[-C--:B-1----:R-:W-:Y:S01]  /*4360*/  MOV R168, R164.reuse ;  /* 0x000000a400a87202 */ /* 0x082fe20000000f00 */
[--C-:B------:R-:W-:Y:S01]  /*4370*/  FFMA.FTZ R248, R178, UR7, -R169.reuse ;  /* 0x00000007b2f87c23 */ /* 0x100fe200080108a9 */
[C---:B------:R-:W-:Y:S01]  /*4380*/  @!P2 FSEL R168, R164.reuse, -INF , !P0 ;  /* 0xff800000a4a8a808 */ /* 0x040fe20004000000 */
[----:B------:R-:W-:Y:S01]  /*4390*/  FFMA.FTZ R164, -R164, R164, 1 ;  /* 0x3f800000a4a47423 */ /* 0x000fe200000101a4 */
[----:B------:R-:W-:Y:S01]  /*43a0*/  @!P2 ISETP.GE.AND P0, PT, R171, R170, PT ;  /* 0x000000aaab00a20c */ /* 0x000fe20003f06270 */
[----:B------:R-:W-:Y:S01]  /*43b0*/  FMUL.FTZ R163, R163, UR8 ;  /* 0x00000008a3a37c20 */ /* 0x000fe20008410000 */
[----:B------:R-:W-:Y:S01]  /*43c0*/  FMUL.FTZ R161, R161, UR8 ;  /* 0x00000008a1a17c20 */ /* 0x000fe20008410000 */
[----:B------:R-:W-:Y:S01]  /*43d0*/  FFMA.FTZ R169, R168, UR7, -R169 ;  /* 0x00000007a8a97c23 */ /* 0x000fe200080108a9 */
[-C--:B---3--:R-:W-:Y:S01]  /*43e0*/  MOV R238, R165.reuse ;  /* 0x000000a500ee7202 */ /* 0x088fe20000000f00 */
[----:B------:R-:W-:Y:S01]  /*43f0*/  MUFU.EX2 R249, R249 ;  /* 0x000000f900f97308 */ /* 0x000fe20000000800 */
[C---:B------:R-:W-:Y:S01]  /*4400*/  @!P2 FSEL R238, R165.reuse, -INF , !P1 ;  /* 0xff800000a5eea808 */ /* 0x040fe20004800000 */
[----:B------:R-:W-:Y:S01]  /*4410*/  FMUL.FTZ R164, R164, UR8 ;  /* 0x00000008a4a47c20 */ /* 0x000fe20008410000 */
[----:B------:R-:W-:Y:S01]  /*4420*/  FFMA.FTZ R165, -R165, R165, 1 ;  /* 0x3f800000a5a57423 */ /* 0x000fe200000101a5 */
[----:B------:R-:W-:Y:S02]  /*4430*/  FMUL.FTZ R162, R162, UR8 ;  /* 0x00000008a2a27c20 */ /* 0x000fe40008410000 */
[--C-:B------:R-:W-:Y:S01]  /*4440*/  FFMA.FTZ R171, R238, UR7, -R167.reuse ;  /* 0x00000007eeab7c23 */ /* 0x100fe200080108a7 */
[-C--:B--2---:R-:W-:Y:S03]  /*4450*/  MOV R168, R166.reuse ;  /* 0x000000a600a87202 */ /* 0x084fe60000000f00 */
[----:B------:R-:W-:Y:S01]  /*4460*/  MUFU.EX2 R177, R177 ;  /* 0x000000b100b17308 */ /* 0x000fe20000000800 */
[C---:B------:R-:W-:Y:S01]  /*4470*/  @!P2 FSEL R168, R166.reuse, -INF , !P0 ;  /* 0xff800000a6a8a808 */ /* 0x040fe20004000000 */
[----:B------:R-:W-:Y:S01]  /*4480*/  FFMA.FTZ R166, -R166, R166, 1 ;  /* 0x3f800000a6a67423 */ /* 0x000fe200000101a6 */
[----:B------:R-:W-:Y:S01]  /*4490*/  LEA R250, P0, R204, R226, 0x2 ;  /* 0x000000e2ccfa7211 */ /* 0x000fe200078010ff */
[----:B------:R-:W-:Y:S02]  /*44a0*/  FMUL.FTZ R165, R165, UR8 ;  /* 0x00000008a5a57c20 */ /* 0x000fe40008410000 */
[----:B------:R-:W-:Y:S01]  /*44b0*/  FFMA.FTZ R167, R168, UR7, -R167 ;  /* 0x00000007a8a77c23 */ /* 0x000fe200080108a7 */
[----:B------:R-:W-:Y:S03]  /*44c0*/  LEA.HI.X R251, R204, R227, RZ, 0x2, P0 ;  /* 0x000000e3ccfb7211 */ /* 0x000fe600000f14ff */
[----:B------:R-:W1:Y:S01]  /*44d0*/  MUFU.EX2 R196, R196 ;  /* 0x000000c400c47308 */ /* 0x000e620000000800 */
[----:B------:R-:W-:Y:S09]  /*44e0*/  FMUL.FTZ R166, R166, UR8 ;  /* 0x00000008a6a67c20 */ /* 0x000ff20008410000 */
[----:B------:R-:W2:Y:S10]  /*44f0*/  MUFU.EX2 R176, R176 ;  /* 0x000000b000b07308 */ /* 0x000eb40000000800 */
[----:B------:R3:W-:Y:S01]  /*4500*/  MUFU.EX2 R178, R169 ;  /* 0x000000a900b27308 */ /* 0x0007e20000000800 */
[----:B-1----:R-:W-:Y:S05]  /*4510*/  F2FP.BF16.F32.PACK_AB R93, R196, R249 ;  /* 0x000000f9c45d723e */ /* 0x002fea00000010ff */
[----:B------:R-:W-:Y:S04]  /*4520*/  STS [R205], R93 ;  /* 0x0000005dcd007388 */ /* 0x000fe80000000800 */
[----:B------:R-:W-:Y:S01]  /*4530*/  MUFU.EX2 R175, R175 ;  /* 0x000000af00af7308 */ /* 0x000fe20000000800 */
[----:B--2---:R-:W-:Y:S05]  /*4540*/  F2FP.BF16.F32.PACK_AB R168, R176, R177 ;  /* 0x000000b1b0a8723e */ /* 0x004fea00000010ff */
[----:B------:R1:W-:Y:S04]  /*4550*/  STS [R205+0x400], R168 ;  /* 0x000400a8cd007388 */ /* 0x0003e80000000800 */
[----:B------:R-:W-:Y:S01]  /*4560*/  MUFU.EX2 R183, R183 ;  /* 0x000000b700b77308 */ /* 0x000fe20000000800 */
[C---:B---3--:R-:W-:Y:S02]  /*4570*/  IADD3 R169, PT, PT, R205.reuse, 0x10, RZ ;  /* 0x00000010cda97810 */ /* 0x048fe40007ffe0ff */
[----:B------:R-:W-:Y:S07]  /*4580*/  @P4 IADD3 R169, PT, PT, R205, -0x10, RZ ;  /* 0xfffffff0cda94810 */ /* 0x000fee0007ffe0ff */
[----:B------:R-:W-:Y:S10]  /*4590*/  MUFU.EX2 R174, R174 ;  /* 0x000000ae00ae7308 */ /* 0x000ff40000000800 */
[----:B------:R-:W2:Y:S01]  /*45a0*/  MUFU.EX2 R182, R182 ;  /* 0x000000b600b67308 */ /* 0x000ea20000000800 */
[----:B-1----:R-:W3:Y:S09]  /*45b0*/  LDG.E R168, desc[UR16][R250.64] ;  /* 0x00000010faa87981 */ /* 0x002ef2000c1e1900 */
[----:B------:R1:W-:Y:S10]  /*45c0*/  MUFU.EX2 R170, R167 ;  /* 0x000000a700aa7308 */ /* 0x0003f40000000800 */
[----:B------:R-:W-:Y:S01]  /*45d0*/  MUFU.EX2 R181, R181 ;  /* 0x000000b500b57308 */ /* 0x000fe20000000800 */
[----:B--2---:R-:W-:Y:S05]  /*45e0*/  F2FP.BF16.F32.PACK_AB R98, R182, R183 ;  /* 0x000000b7b662723e */ /* 0x004fea00000010ff */
[----:B------:R-:W-:Y:S04]  /*45f0*/  STS [R169], R98 ;  /* 0x00000062a9007388 */ /* 0x000fe80000000800 */
[----:B------:R-:W2:Y:S01]  /*4600*/  MUFU.EX2 R180, R180 ;  /* 0x000000b400b47308 */ /* 0x000ea20000000800 */
[----:B-1----:R-:W-:Y:S05]  /*4610*/  F2FP.BF16.F32.PACK_AB R167, R174, R175 ;  /* 0x000000afaea7723e */ /* 0x002fea00000010ff */
[----:B------:R1:W-:Y:S04]  /*4620*/  STS [R169+0x400], R167 ;  /* 0x000400a7a9007388 */ /* 0x0003e80000000800 */
[----:B------:R-:W-:Y:S10]  /*4630*/  MUFU.EX2 R173, R173 ;  /* 0x000000ad00ad7308 */ /* 0x000ff40000000800 */
[----:B------:R-:W4:Y:S01]  /*4640*/  MUFU.EX2 R172, R172 ;  /* 0x000000ac00ac7308 */ /* 0x000f220000000800 */
[----:B--2---:R-:W-:Y:S05]  /*4650*/  F2FP.BF16.F32.PACK_AB R94, R180, R181 ;  /* 0x000000b5b45e723e */ /* 0x004fea00000010ff */
[----:B------:R-:W-:Y:S04]  /*4660*/  STS [R211], R94 ;  /* 0x0000005ed3007388 */ /* 0x000fe80000000800 */
[----:B------:R-:W2:Y:S02]  /*4670*/  MUFU.EX2 R179, R248 ;  /* 0x000000f800b37308 */ /* 0x000ea40000000800 */
[----:B-1----:R1:W3:Y:S08]  /*4680*/  LDG.E R167, desc[UR16][R250.64+0x20] ;  /* 0x00002010faa77981 */ /* 0x0022f0000c1e1900 */
[----:B------:R-:W1:Y:S01]  /*4690*/  MUFU.EX2 R171, R171 ;  /* 0x000000ab00ab7308 */ /* 0x000e620000000800 */
[----:B----4-:R-:W-:Y:S05]  /*46a0*/  F2FP.BF16.F32.PACK_AB R252, R172, R173 ;  /* 0x000000adacfc723e */ /* 0x010fea00000010ff */
[----:B------:R-:W-:Y:S01]  /*46b0*/  STS [R211+0x400], R252 ;  /* 0x000400fcd3007388 */ /* 0x000fe20000000800 */
[----:B--2---:R-:W-:Y:S05]  /*46c0*/  F2FP.BF16.F32.PACK_AB R248, R178, R179 ;  /* 0x000000b3b2f8723e */ /* 0x004fea00000010ff */
[----:B------:R-:W-:Y:S01]  /*46d0*/  STS [R214], R248 ;  /* 0x000000f8d6007388 */ /* 0x000fe20000000800 */
[----:B-1----:R-:W-:Y:S05]  /*46e0*/  F2FP.BF16.F32.PACK_AB R238, R170, R171 ;  /* 0x000000abaaee723e */ /* 0x002fea00000010ff */
[----:B------:R-:W-:Y:S06]  /*46f0*/  STS [R214+0x400], R238 ;  /* 0x000400eed6007388 */ /* 0x000fec0000000800 */
[----:B------:R-:W-:Y:S06]  /*4700*/  LDSM.16.M88.4 R68, [R201+0xc000] ;  /* 0x00c00000c944783b */ /* 0x000fec0000000200 */
[----:B------:R-:W1:Y:S06]  /*4710*/  LDSM.16.M88.4 R72, [R199+0x6000] ;  /* 0x00600000c748783b */ /* 0x000e6c0000000200 */
[----:B------:R-:W2:Y:S06]  /*4720*/  LDSM.16.M88.4 R76, [R199+0x6800] ;  /* 0x00680000c74c783b */ /* 0x000eac0000000200 */
[----:B------:R-:W-:Y:S06]  /*4730*/  LDSM.16.M88.4 R80, [R186+0xc000] ;  /* 0x00c00000ba50783b */ /* 0x000fec0000000200 */
[----:B------:R-:W4:Y:S06]  /*4740*/  LDSM.16.M88.4 R84, [R187+0x6000] ;  /* 0x00600000bb54783b */ /* 0x000f2c0000000200 */
[----:B------:R-:W4:Y:S06]  /*4750*/  LDSM.16.M88.4 R88, [R187+0x6800] ;  /* 0x00680000bb58783b */ /* 0x000f2c0000000200 */
[----:B------:R-:W-:Y:S06]  /*4760*/  LDSM.16.M88.4 R92, [R185+0xc000] ;  /* 0x00c00000b95c783b */ /* 0x000fec0000000200 */
[----:B------:R-:W4:Y:S01]  /*4770*/  LDSM.16.M88.4 R96, [R189+0x6000] ;  /* 0x00600000bd60783b */ /* 0x000f220000000200 */
[C---:B-1----:R-:W-:Y:S08]  /*4780*/  HMMA.16816.F32.BF16 R4, R68.reuse, R72, RZ ;  /* 0x000000484404723c */ /* 0x042ff000000418ff */
[C---:B------:R-:W-:Y:S01]  /*4790*/  HMMA.16816.F32.BF16 R8, R68.reuse, R74, RZ ;  /* 0x0000004a4408723c */ /* 0x040fe200000418ff */
[----:B------:R-:W-:Y:S07]  /*47a0*/  LDSM.16.M88.4 R72, [R184+0xc000] ;  /* 0x00c00000b848783b */ /* 0x000fee0000000200 */
[C---:B--2---:R-:W-:Y:S08]  /*47b0*/  HMMA.16816.F32.BF16 R12, R68.reuse, R76, RZ ;  /* 0x0000004c440c723c */ /* 0x044ff000000418ff */
[----:B------:R-:W-:Y:S01]  /*47c0*/  HMMA.16816.F32.BF16 R16, R68, R78, RZ ;  /* 0x0000004e4410723c */ /* 0x000fe200000418ff */
[----:B------:R-:W1:Y:S06]  /*47d0*/  LDSM.16.M88.4 R68, [R189+0x6800] ;  /* 0x00680000bd44783b */ /* 0x000e6c0000000200 */
[----:B------:R-:W2:Y:S01]  /*47e0*/  LDSM.16.M88.4 R76, [R188+0x6000] ;  /* 0x00600000bc4c783b */ /* 0x000ea20000000200 */
[C---:B----4-:R-:W-:Y:S08]  /*47f0*/  HMMA.16816.F32.BF16 R4, R80.reuse, R84, R4 ;  /* 0x000000545004723c */ /* 0x050ff00000041804 */
[C---:B------:R-:W-:Y:S01]  /*4800*/  HMMA.16816.F32.BF16 R8, R80.reuse, R86, R8 ;  /* 0x000000565008723c */ /* 0x040fe20000041808 */
[----:B------:R-:W-:Y:S07]  /*4810*/  LDSM.16.M88.4 R84, [R201+0xe000] ;  /* 0x00e00000c954783b */ /* 0x000fee0000000200 */
[C---:B------:R-:W-:Y:S08]  /*4820*/  HMMA.16816.F32.BF16 R12, R80.reuse, R88, R12 ;  /* 0x00000058500c723c */ /* 0x040ff0000004180c */
[----:B------:R-:W-:Y:S01]  /*4830*/  HMMA.16816.F32.BF16 R16, R80, R90, R16 ;  /* 0x0000005a5010723c */ /* 0x000fe20000041810 */
[----:B------:R-:W4:Y:S06]  /*4840*/  LDSM.16.M88.4 R80, [R188+0x6800] ;  /* 0x00680000bc50783b */ /* 0x000f2c0000000200 */
[----:B------:R-:W4:Y:S01]  /*4850*/  LDSM.16.M88.4 R88, [R199+0x8000] ;  /* 0x00800000c758783b */ /* 0x000f220000000200 */
[C---:B------:R-:W-:Y:S08]  /*4860*/  HMMA.16816.F32.BF16 R4, R92.reuse, R96, R4 ;  /* 0x000000605c04723c */ /* 0x040ff00000041804 */
[C---:B------:R-:W-:Y:S01]  /*4870*/  HMMA.16816.F32.BF16 R8, R92.reuse, R98, R8 ;  /* 0x000000625c08723c */ /* 0x040fe20000041808 */
[----:B------:R-:W-:Y:S07]  /*4880*/  LDSM.16.M88.4 R96, [R187+0x8000] ;  /* 0x00800000bb60783b */ /* 0x000fee0000000200 */
[C---:B-1----:R-:W-:Y:S08]  /*4890*/  HMMA.16816.F32.BF16 R12, R92.reuse, R68, R12 ;  /* 0x000000445c0c723c */ /* 0x042ff0000004180c */
[----:B------:R-:W-:Y:S01]  /*48a0*/  HMMA.16816.F32.BF16 R16, R92, R70, R16 ;  /* 0x000000465c10723c */ /* 0x000fe20000041810 */
[----:B------:R-:W1:Y:S06]  /*48b0*/  LDSM.16.M88.4 R68, [R199+0x8800] ;  /* 0x00880000c744783b */ /* 0x000e6c0000000200 */
[----:B------:R-:W1:Y:S01]  /*48c0*/  LDSM.16.M88.4 R92, [R186+0xe000] ;  /* 0x00e00000ba5c783b */ /* 0x000e620000000200 */
[C---:B--2---:R-:W-:Y:S08]  /*48d0*/  HMMA.16816.F32.BF16 R4, R72.reuse, R76, R4 ;  /* 0x0000004c4804723c */ /* 0x044ff00000041804 */
[C---:B------:R-:W-:Y:S01]  /*48e0*/  HMMA.16816.F32.BF16 R8, R72.reuse, R78, R8 ;  /* 0x0000004e4808723c */ /* 0x040fe20000041808 */
[----:B------:R-:W-:Y:S07]  /*48f0*/  LDSM.16.M88.4 R76, [R185+0xe000] ;  /* 0x00e00000b94c783b */ /* 0x000fee0000000200 */
[C---:B----4-:R-:W-:Y:S08]  /*4900*/  HMMA.16816.F32.BF16 R12, R72.reuse, R80, R12 ;  /* 0x00000050480c723c */ /* 0x050ff0000004180c */
[----:B------:R-:W-:Y:S01]  /*4910*/  HMMA.16816.F32.BF16 R16, R72, R82, R16 ;  /* 0x000000524810723c */ /* 0x000fe20000041810 */
[----:B------:R-:W2:Y:S06]  /*4920*/  LDSM.16.M88.4 R72, [R187+0x8800] ;  /* 0x00880000bb48783b */ /* 0x000eac0000000200 */
        /* <DEDUP_REMOVED lines=8> */
[C---:B------:R-:W-:Y:S08]  /*49b0*/  HMMA.16816.F32.BF16 R4, R92.reuse, R96, R4 ;  /* 0x000000605c04723c */ /* 0x040ff00000041804 */
[C---:B------:R-:W-:Y:S01]  /*49c0*/  HMMA.16816.F32.BF16 R8, R92.reuse, R98, R8 ;  /* 0x000000625c08723c */ /* 0x040fe20000041808 */
[----:B------:R-:W-:Y:S07]  /*49d0*/  LDSM.16.M88.4 R96, [R199+0xa000] ;  /* 0x00a00000c760783b */ /* 0x000fee0000000200 */
[C---:B--2---:R-:W-:Y:S08]  /*49e0*/  HMMA.16816.F32.BF16 R12, R92.reuse, R72, R12 ;  /* 0x000000485c0c723c */ /* 0x044ff0000004180c */
        /* <DEDUP_REMOVED lines=10> */
[C---:B------:R-:W-:Y:S08]  /*4a90*/  HMMA.16816.F32.BF16 R4, R84.reuse, R88, R4 ;  /* 0x000000585404723c */ /* 0x040ff00000041804 */
[C---:B------:R-:W-:Y:S01]  /*4aa0*/  HMMA.16816.F32.BF16 R8, R84.reuse, R90, R8 ;  /* 0x0000005a5408723c */ /* 0x040fe20000041808 */
[----:B------:R-:W-:Y:S07]  /*4ab0*/  LDSM.16.M88.4 R88, [R189+0xa000] ;  /* 0x00a00000bd58783b */ /* 0x000fee0000000200 */
[C---:B--2---:R-:W-:Y:S08]  /*4ac0*/  HMMA.16816.F32.BF16 R12, R84.reuse, R72, R12 ;  /* 0x00000048540c723c */ /* 0x044ff0000004180c */
[----:B------:R-:W-:Y:S01]  /*4ad0*/  HMMA.16816.F32.BF16 R16, R84, R74, R16 ;  /* 0x0000004a5410723c */ /* 0x000fe20000041810 */
[----:B------:R-:W2:Y:S06]  /*4ae0*/  LDSM.16.M88.4 R72, [R187+0xa800] ;  /* 0x00a80000bb48783b */ /* 0x000eac0000000200 */
[----:B------:R-:W2:Y:S01]  /*4af0*/  LDSM.16.M88.4 R84, [R185+0x10000] ;  /* 0x01000000b954783b */ /* 0x000ea20000000200 */
        /* <DEDUP_REMOVED lines=16> */
[C---:B---3--:R-:W-:Y:S08]  /*4c00*/  HMMA.16816.F32.BF16 R4, R92.reuse, R96, R4 ;  /* 0x000000605c04723c */ /* 0x048ff00000041804 */
        /* <DEDUP_REMOVED lines=8> */
[----:B------:R-:W-:Y:S01]  /*4c90*/  FADD.FTZ R249, -R168, R9 ;  /* 0x00000009a8f97221 */ /* 0x000fe20000010100 */
[----:B------:R-:W-:Y:S01]  /*4ca0*/  FMUL.FTZ R151, R238, R151 ;  /* 0x00000097ee977220 */ /* 0x000fe20000410000 */
[----:B------:R-:W-:Y:S01]  /*4cb0*/  FMUL.FTZ R152, R251, R152 ;  /* 0x00000098fb987220 */ /* 0x000fe20000410000 */
[----:B------:R-:W-:Y:S01]  /*4cc0*/  FMUL.FTZ R196, R183, R196 ;  /* 0x000000c4b7c47220 */ /* 0x000fe20000410000 */
[----:B------:R-:W-:Y:S02]  /*4cd0*/  FMUL.FTZ R249, R182, R249 ;  /* 0x000000f9b6f97220 */ /* 0x000fe40000410000 */
[----:B------:R-:W-:Y:S01]  /*4ce0*/  FADD.FTZ R182, -R168, R12 ;  /* 0x0000000ca8b67221 */ /* 0x000fe20000010100 */
[----:B------:R-:W-:Y:S01]  /*4cf0*/  F2FP.BF16.F32.PACK_AB R152, R152, R151 ;  /* 0x000000979898723e */ /* 0x000fe200000010ff */
[----:B------:R-:W-:Y:S01]  /*4d00*/  FMUL.FTZ R155, R196, R155 ;  /* 0x0000009bc49b7220 */ /* 0x000fe20000410000 */
[----:B------:R-:W-:Y:S01]  /*4d10*/  FMUL.FTZ R156, R249, R156 ;  /* 0x0000009cf99c7220 */ /* 0x000fe20000410000 */
[C---:B------:R-:W-:Y:S01]  /*4d20*/  FADD.FTZ R183, -R168.reuse, R13 ;  /* 0x0000000da8b77221 */ /* 0x040fe20000010100 */
[----:B------:R-:W-:Y:S01]  /*4d30*/  FADD.FTZ R151, -R167, R7 ;  /* 0x00000007a7977221 */ /* 0x000fe20000010100 */
[----:B------:R-:W-:Y:S02]  /*4d40*/  FMUL.FTZ R182, R181, R182 ;  /* 0x000000b6b5b67220 */ /* 0x000fe40000410000 */
[C---:B------:R-:W-:Y:S01]  /*4d50*/  FADD.FTZ R238, -R168.reuse, R16 ;  /* 0x00000010a8ee7221 */ /* 0x040fe20000010100 */
[----:B------:R-:W-:Y:S01]  /*4d60*/  FADD.FTZ R251, -R168, R17 ;  /* 0x00000011a8fb7221 */ /* 0x000fe20000010100 */
[----:B------:R-:W-:Y:S01]  /*4d70*/  FADD.FTZ R168, -R167, R6 ;  /* 0x00000006a7a87221 */ /* 0x000fe20000010100 */
[----:B------:R-:W-:Y:S01]  /*4d80*/  F2FP.BF16.F32.PACK_AB R156, R156, R155 ;  /* 0x0000009b9c9c723e */ /* 0x000fe200000010ff */
[----:B------:R-:W-:Y:S01]  /*4d90*/  FMUL.FTZ R238, R179, R238 ;  /* 0x000000eeb3ee7220 */ /* 0x000fe20000410000 */
[----:B------:R-:W-:Y:S01]  /*4da0*/  FMUL.FTZ R251, R178, R251 ;  /* 0x000000fbb2fb7220 */ /* 0x000fe20000410000 */
[----:B------:R-:W-:Y:S01]  /*4db0*/  FMUL.FTZ R168, R177, R168 ;  /* 0x000000a8b1a87220 */ /* 0x000fe20000410000 */
[----:B------:R-:W-:Y:S01]  /*4dc0*/  FMUL.FTZ R151, R176, R151 ;  /* 0x00000097b0977220 */ /* 0x000fe20000410000 */
[----:B------:R-:W-:Y:S01]  /*4dd0*/  FMUL.FTZ R163, R238, R163 ;  /* 0x000000a3eea37220 */ /* 0x000fe20000410000 */
[----:B------:R-:W-:Y:S01]  /*4de0*/  FMUL.FTZ R164, R251, R164 ;  /* 0x000000a4fba47220 */ /* 0x000fe20000410000 */
[----:B------:R-:W-:Y:S01]  /*4df0*/  FADD.FTZ R155, -R167, R11 ;  /* 0x0000000ba79b7221 */ /* 0x000fe20000010100 */
[----:B------:R-:W-:Y:S01]  /*4e00*/  FMUL.FTZ R153, R168, R153 ;  /* 0x00000099a8997220 */ /* 0x000fe20000410000 */
[----:B------:R-:W-:Y:S01]  /*4e10*/  FMUL.FTZ R154, R151, R154 ;  /* 0x0000009a979a7220 */ /* 0x000fe20000410000 */
[----:B------:R-:W-:Y:S01]  /*4e20*/  FMUL.FTZ R183, R180, R183 ;  /* 0x000000b7b4b77220 */ /* 0x000fe20000410000 */
[----:B------:R-:W-:Y:S01]  /*4e30*/  F2FP.BF16.F32.PACK_AB R163, R164, R163 ;  /* 0x000000a3a4a3723e */ /* 0x000fe200000010ff */
[----:B------:R-:W-:Y:S01]  /*4e40*/  FMUL.FTZ R155, R174, R155 ;  /* 0x0000009bae9b7220 */ /* 0x000fe20000410000 */
[C---:B------:R-:W-:Y:S01]  /*4e50*/  FADD.FTZ R164, -R167.reuse, R10 ;  /* 0x0000000aa7a47221 */ /* 0x040fe20000010100 */
[C---:B------:R-:W-:Y:S01]  /*4e60*/  FADD.FTZ R168, -R167.reuse, R14 ;  /* 0x0000000ea7a87221 */ /* 0x040fe20000010100 */
[C---:B------:R-:W-:Y:S01]  /*4e70*/  FADD.FTZ R151, -R167.reuse, R15 ;  /* 0x0000000fa7977221 */ /* 0x040fe20000010100 */
[C---:B------:R-:W-:Y:S01]  /*4e80*/  FADD.FTZ R174, -R167.reuse, R18 ;  /* 0x00000012a7ae7221 */ /* 0x040fe20000010100 */
[----:B------:R-:W-:Y:S01]  /*4e90*/  FADD.FTZ R167, -R167, R19 ;  /* 0x00000013a7a77221 */ /* 0x000fe20000010100 */
[----:B------:R-:W-:Y:S01]  /*4ea0*/  FMUL.FTZ R159, R182, R159 ;  /* 0x0000009fb69f7220 */ /* 0x000fe20000410000 */
[----:B------:R-:W-:Y:S01]  /*4eb0*/  FMUL.FTZ R160, R183, R160 ;  /* 0x000000a0b7a07220 */ /* 0x000fe20000410000 */
[----:B------:R-:W-:Y:S01]  /*4ec0*/  FMUL.FTZ R164, R175, R164 ;  /* 0x000000a4afa47220 */ /* 0x000fe20000410000 */
[----:B------:R-:W-:Y:S01]  /*4ed0*/  FMUL.FTZ R168, R173, R168 ;  /* 0x000000a8ada87220 */ /* 0x000fe20000410000 */
[----:B------:R-:W-:Y:S01]  /*4ee0*/  FMUL.FTZ R151, R172, R151 ;  /* 0x00000097ac977220 */ /* 0x000fe20000410000 */
[----:B------:R-:W-:Y:S01]  /*4ef0*/  FMUL.FTZ R174, R171, R174 ;  /* 0x000000aeabae7220 */ /* 0x000fe20000410000 */
[----:B------:R-:W-:Y:S01]  /*4f00*/  FMUL.FTZ R167, R170, R167 ;  /* 0x000000a7aaa77220 */ /* 0x000fe20000410000 */
[----:B------:R-:W-:Y:S01]  /*4f10*/  F2FP.BF16.F32.PACK_AB R160, R160, R159 ;  /* 0x0000009fa0a0723e */ /* 0x000fe200000010ff */
[----:B------:R-:W-:Y:S01]  /*4f20*/  FMUL.FTZ R157, R164, R157 ;  /* 0x0000009da49d7220 */ /* 0x000fe20000410000 */
[----:B------:R-:W-:Y:S01]  /*4f30*/  FMUL.FTZ R158, R155, R158 ;  /* 0x0000009e9b9e7220 */ /* 0x000fe20000410000 */
        /* <DEDUP_REMOVED lines=63> */
.L_x_835:
        /* <DEDUP_REMOVED lines=129> */
.L_x_836:
        /* <DEDUP_REMOVED lines=98> */
[----:B------:R-:W-:Y:S05]  /*6160*/  LEA.HI.X.SX32 R153, R238, R167, 0x5, P0 ;  /* 0x000000a7ee997211 */ /* 0x000fea00000f2eff */
        /* <DEDUP_REMOVED lines=333> */
[C---:B--2---:R-:W-:Y:S02]  /*7640*/  @P1 IMAD R40, R42.reuse, R3, RZ ;  /* 0x000000032a281224 */ /* 0x044fe400078e02ff */
        /* <DEDUP_REMOVED lines=15> */
.L_x_838:
        /* <DEDUP_REMOVED lines=11> */
.L_x_839:
[----:B------:R-:W1:Y:S01]  /*77f0*/  LDCU.64 UR6, c[0x0][0x5c8] ;  /* 0x0000b900ff0677ac */ /* 0x000e620008000a00 */
[----:B---3--:R-:W-:-:S05]  /*7800*/  IADD3 R54, PT, PT, R236, R239, RZ ;  /* 0x000000efec367210 */ /* 0x008fca0007ffe0ff */
[C---:B-1----:R-:W-:Y:S02]  /*7810*/  IMAD R52, R54.reuse, UR7, RZ ;  /* 0x0000000736347c24 */ /* 0x042fe4000f8e02ff */
[----:B------:R-:W-:-:S05]  /*7820*/  IMAD.WIDE.U32 R54, R54, UR6, RZ ;  /* 0x0000000636367c25 */ /* 0x000fca000f8e00ff */
[----:B------:R-:W-:-:S07]  /*7830*/  IADD3 R52, PT, PT, R55, R52, RZ ;  /* 0x0000003437347210 */ /* 0x000fce0007ffe0ff */
.L_x_840:
        /* <DEDUP_REMOVED lines=44> */
.L_x_842:
[----:B------:R-:W-:Y:S05]  /*7b00*/  BSYNC.RECONVERGENT B0 ;  /* 0x0000000000007941 */ /* 0x000fea0003800200 */
.L_x_841:
        /* <DEDUP_REMOVED lines=18> */
.L_x_844:
[----:B------:R-:W-:Y:S05]  /*7c30*/  BSYNC.RECONVERGENT B0 ;  /* 0x0000000000007941 */ /* 0x000fea0003800200 */
.L_x_843:
        /* <DEDUP_REMOVED lines=25> */
.L_x_846:
[----:B------:R-:W-:Y:S05]  /*7dd0*/  BSYNC.RECONVERGENT B0 ;  /* 0x0000000000007941 */ /* 0x000fea0003800200 */
.L_x_845:
        /* <DEDUP_REMOVED lines=16> */
.L_x_806:
[----:B------:R-:W-:Y:S05]  /*7ee0*/  BSYNC.RECONVERGENT B1 ;  /* 0x0000000000017941 */ /* 0x000fea0003800200 */
.L_x_784:
        /* <DEDUP_REMOVED lines=11> */
.L_x_848:
        /* <DEDUP_REMOVED lines=14> */
.L_x_1097:


//--------------------- .text._ZN5flash44flash_bwd_dq_dk_dv_loop_seqk_parallel_kernelI23Flash_bwd_kernel_traitsILi192ELi64ELi64ELi8ELi4ELi2ELi2ELb0ELb0EN7cutlass10bfloat16_tE19Flash_kernel_traitsILi192ELi64ELi64ELi8ES3_EELb1ELb1ELb0ELb0ELb0ELb1ELb0EEEvNS_16Flash_bwd_paramsE --------------------------
	.section	.text._ZN5flash44flash_bwd_dq_dk_dv_loop_seqk_parallel_kernelI23Flash_bwd_kernel_traitsILi192ELi64ELi64ELi8ELi4ELi2ELi2ELb0ELb0EN7cutlass10bfloat16_tE19Flash_kernel_traitsILi192ELi64ELi64ELi8ES3_EELb1ELb1ELb0ELb0ELb0ELb1ELb0EEEvNS_16Flash_bwd_paramsE,"ax",@progbits
	.align	128
        .global         _ZN5flash44flash_bwd_dq_dk_dv_loop_seqk_parallel_kernelI23Flash_bwd_kernel_traitsILi192ELi64ELi64ELi8ELi4ELi2ELi2ELb0ELb0EN7cutlass10bfloat16_tE19Flash_kernel_traitsILi192ELi64ELi64ELi8ES3_EELb1ELb1ELb0ELb0ELb0ELb1ELb0EEEvNS_16Flash_bwd_paramsE
        .type           _ZN5flash44flash_bwd_dq_dk_dv_loop_seqk_parallel_kernelI23Flash_bwd_kernel_traitsILi192ELi64ELi64ELi8ELi4ELi2ELi2ELb0ELb0EN7cutlass10bfloat16_tE19Flash_kernel_traitsILi192ELi64ELi64ELi8ES3_EELb1ELb1ELb0ELb0ELb0ELb1ELb0EEEvNS_16Flash_bwd_paramsE,@function
        .size           _ZN5flash44flash_bwd_dq_dk_dv_loop_seqk_parallel_kernelI23Flash_bwd_kernel_traitsILi192ELi64ELi64ELi8ELi4ELi2ELi2ELb0ELb0EN7cutlass10bfloat16_tE19Flash_kernel_traitsILi192ELi64ELi64ELi8ES3_EELb1ELb1ELb0ELb0ELb0ELb1ELb0EEEvNS_16Flash_bwd_paramsE,(.L_x_1098 - _ZN5flash44flash_bwd_dq_dk_dv_loop_seqk_parallel_kernelI23Flash_bwd_kernel_traitsILi192ELi64ELi64ELi8ELi4ELi2ELi2ELb0ELb0EN7cutlass10bfloat16_tE19Flash_kernel_traitsILi192ELi64ELi64ELi8ES3_EELb1ELb1ELb0ELb0ELb0ELb1ELb0EEEvNS_16Flash_bwd_paramsE)
        .other          _ZN5flash44flash_bwd_dq_dk_dv_loop_seqk_parallel_kernelI23Flash_bwd_kernel_traitsILi192ELi64ELi64ELi8ELi4ELi2ELi2ELb0ELb0EN7cutlass10bfloat16_tE19Flash_kernel_traitsILi192ELi64ELi64ELi8ES3_EELb1ELb1ELb0ELb0ELb0ELb1ELb0EEEvNS_16Flash_bwd_paramsE,@"STO_CUDA_ENTRY STV_DEFAULT"
_ZN5flash44flash_bwd_dq_dk_dv_loop_seqk_parallel_kernelI23Flash_bwd_kernel_traitsILi192ELi64ELi64ELi8ELi4ELi2ELi2ELb0ELb0EN7cutlass10bfloat16_tE19Flash_kernel_traitsILi192ELi64ELi64ELi8ES3_EELb1ELb1ELb0ELb0ELb0ELb1ELb0EEEvNS_16Flash_bwd_paramsE:
.text._ZN5flash44flash_bwd_dq_dk_dv_loop_seqk_parallel_kernelI23Flash_bwd_kernel_traitsILi192ELi64ELi64ELi8ELi4ELi2ELi2ELb0ELb0EN7cutlass10bfloat16_tE19Flash_kernel_traitsILi192ELi64ELi64ELi8ES3_EELb1ELb1ELb0ELb0ELb0ELb1ELb0EEEvNS_16Flash_bwd_paramsE:
        /* <DEDUP_REMOVED lines=10> */
[----:B------:R-:W2:Y:S01]  /*00a0*/  S2UR UR6, SR_CgaCtaId ;  /* 0x00000000000679c3 */ /* 0x000ea20000008800 */
[----:B------:R-:W3:Y:S01]  /*00b0*/  LDCU UR4, c[0x0][0x438] ;  /* 0x00008700ff0477ac */ /* 0x000ee20008000800 */
[----:B------:R-:W-:Y:S01]  /*00c0*/  IMAD.MOV.U32 R194, RZ, RZ, 0x40 ;  /* 0x00000040ffc27424 */ /* 0x000fe200078e00ff */
[----:B------:R-:W4:Y:S01]  /*00d0*/  S2R R201, SR_CTAID.Y ;  /* 0x0000000000c97919 */ /* 0x000f220000002600 */
[----:B------:R-:W-:Y:S01]  /*00e0*/  IMAD.MOV.U32 R196, RZ, RZ, 0x20 ;  /* 0x00000020ffc47424 */ /* 0x000fe200078e00ff */
[----:B------:R-:W-:Y:S01]  /*00f0*/  UMOV UR5, 0x400 ;  /* 0x0000040000057882 */ /* 0x000fe20000000000 */
[----:B------:R-:W1:Y:S01]  /*0100*/  LDCU.64 UR20, c[0x0][0x358] ;  /* 0x00006b00ff1477ac */ /* 0x000e620008000a00 */
[----:B------:R-:W4:Y:S01]  /*0110*/  S2R R200, SR_CTAID.Z ;  /* 0x0000000000c87919 */ /* 0x000f220000002700 */
[----:B------:R-:W4:Y:S01]  /*0120*/  S2UR UR18, SR_CTAID.X ;  /* 0x00000000001279c3 */ /* 0x000f220000002500 */
[----:B------:R-:W1:Y:S01]  /*0130*/  LDCU.64 UR8, c[0x0][0x470] ;  /* 0x00008e00ff0877ac */ /* 0x000e620008000a00 */
[----:B------:R-:W-:Y:S01]  /*0140*/  UMOV UR24, URZ ;  /* 0x000000ff00187c82 */ /* 0x000fe20008000000 */
[----:B------:R-:W-:Y:S01]  /*0150*/  UMOV UR25, URZ ;  /* 0x000000ff00197c82 */ /* 0x000fe20008000000 */
[----:B---3--:R-:W-:Y:S01]  /*0160*/  IMAD.U32 R11, RZ, RZ, UR4 ;  /* 0x00000004ff0b7e24 */ /* 0x008fe2000f8e00ff */
[----:B--2---:R-:W-:-:S04]  /*0170*/  ULEA UR6, UR6, UR5, 0x18 ;  /* 0x0000000506067291 */ /* 0x004fc8000f8ec0ff */
[----:B------:R-:W-:Y:S02]  /*0180*/  UIADD3 UR4, UPT, UPT, UR6, 0x12000, URZ ;  /* 0x0001200006047890 */ /* 0x000fe4000fffe0ff */
[----:B------:R-:W-:Y:S01]  /*0190*/  UIADD3 UR5, UPT, UPT, UR6, 0x20000, URZ ;  /* 0x0002000006057890 */ /* 0x000fe2000fffe0ff */
[C---:B-1----:R-:W-:Y:S01]  /*01a0*/  IMAD.SHL.U32 R4, R203.reuse, 0x2, RZ ;  /* 0x00000002cb047824 */ /* 0x042fe200078e00ff */
[--C-:B------:R-:W-:Y:S01]  /*01b0*/  SHF.R.U32.HI R7, RZ, 0x2, R203.reuse ;  /* 0x00000002ff077819 */ /* 0x100fe200000116cb */
[C---:B------:R-:W-:Y:S01]  /*01c0*/  IMAD.SHL.U32 R2, R203.reuse, 0x20, RZ ;  /* 0x00000020cb027824 */ /* 0x040fe200078e00ff */
[----:B------:R-:W-:Y:S01]  /*01d0*/  SHF.R.U32.HI R5, RZ, 0x1, R203 ;  /* 0x00000001ff057819 */ /* 0x000fe200000116cb */
[C---:B------:R-:W-:Y:S01]  /*01e0*/  IMAD.SHL.U32 R8, R203.reuse, 0x10, RZ ;  /* 0x00000010cb087824 */ /* 0x040fe200078e00ff */
[----:B------:R-:W-:Y:S01]  /*01f0*/  LOP3.LUT R0, R4, 0x38, RZ, 0xc0, !PT ;  /* 0x0000003804007812 */ /* 0x000fe200078ec0ff */
[----:B------:R-:W-:Y:S01]  /*0200*/  IMAD.SHL.U32 R204, R203, 0x8, RZ ;  /* 0x00000008cbcc7824 */ /* 0x000fe200078e00ff */
[----:B------:R-:W-:-:S02]  /*0210*/  LOP3.LUT R3, R2, 0xc00, RZ, 0xc0, !PT ;  /* 0x00000c0002037812 */ /* 0x000fc400078ec0ff */
[--C-:B------:R-:W-:Y:S02]  /*0220*/  LOP3.LUT R9, R0, 0x20, R7.reuse, 0x78, !PT ;  /* 0x0000002000097812 */ /* 0x100fe400078e7807 */
[----:B------:R-:W-:Y:S02]  /*0230*/  LOP3.LUT R202, R5, 0x30, RZ, 0xc0, !PT ;  /* 0x0000003005ca7812 */ /* 0x000fe400078ec0ff */
[----:B------:R-:W-:Y:S02]  /*0240*/  LOP3.LUT R3, R3, 0x6, R4, 0xf8, !PT ;  /* 0x0000000603037812 */ /* 0x000fe400078ef804 */
[----:B------:R-:W-:Y:S02]  /*0250*/  LOP3.LUT R208, R9, 0x1c0, R8, 0xf8, !PT ;  /* 0x000001c009d07812 */ /* 0x000fe400078ef808 */
[----:B------:R-:W-:Y:S02]  /*0260*/  LOP3.LUT R202, R202, 0x7, R7, 0xf8, !PT ;  /* 0x00000007caca7812 */ /* 0x000fe400078ef807 */
[----:B------:R-:W-:-:S02]  /*0270*/  LOP3.LUT R7, R2, 0x200, RZ, 0xc0, !PT ;  /* 0x0000020002077812 */ /* 0x000fc400078ec0ff */
[----:B------:R-:W-:Y:S01]  /*0280*/  LOP3.LUT R208, R3, R208, RZ, 0xfc, !PT ;  /* 0x000000d003d07212 */ /* 0x000fe200078efcff */
[----:B------:R-:W-:Y:S01]  /*0290*/  IMAD.SHL.U32 R3, R203, 0x40, RZ ;  /* 0x00000040cb037824 */ /* 0x000fe200078e00ff */
[----:B------:R-:W-:Y:S02]  /*02a0*/  LOP3.LUT R6, R7, 0x3800, R8, 0xf8, !PT ;  /* 0x0000380007067812 */ /* 0x000fe400078ef808 */
[----:B------:R-:W-:Y:S02]  /*02b0*/  SHF.R.U32.HI R205, RZ, 0x3, R203 ;  /* 0x00000003ffcd7819 */ /* 0x000fe400000116cb */
[----:B------:R-:W-:Y:S02]  /*02c0*/  LOP3.LUT R8, R8, 0x1c0, RZ, 0xc0, !PT ;  /* 0x000001c008087812 */ /* 0x000fe400078ec0ff */
[----:B------:R-:W-:Y:S01]  /*02d0*/  LOP3.LUT R9, R2, 0x400, RZ, 0xc0, !PT ;  /* 0x0000040002097812 */ /* 0x000fe200078ec0ff */
[----:B------:R-:W-:Y:S01]  /*02e0*/  VIADD R206, R205, 0x20 ;  /* 0x00000020cdce7836 */ /* 0x000fe20000000000 */
[----:B------:R-:W-:-:S02]  /*02f0*/  LOP3.LUT R7, R3, 0x1c0, RZ, 0xc0, !PT ;  /* 0x000001c003077812 */ /* 0x000fc400078ec0ff */
[----:B------:R-:W-:Y:S02]  /*0300*/  LOP3.LUT R207, R8, 0x18, R205, 0xf8, !PT ;  /* 0x0000001808cf7812 */ /* 0x000fe400078ef8cd */
[----:B------:R-:W-:Y:S02]  /*0310*/  LOP3.LUT R0, R5, 0x10, RZ, 0xc0, !PT ;  /* 0x0000001005007812 */ /* 0x000fe400078ec0ff */
[----:B------:R-:W-:Y:S02]  /*0320*/  LOP3.LUT R189, R3, 0x200, RZ, 0xc0, !PT ;  /* 0x0000020003bd7812 */ /* 0x000fe400078ec0ff */
[----:B------:R-:W-:Y:S02]  /*0330*/  LOP3.LUT R8, R9, 0x6, R4, 0xf8, !PT ;  /* 0x0000000609087812 */ /* 0x000fe400078ef804 */
[----:B------:R-:W-:Y:S02]  /*0340*/  LOP3.LUT R10, R7, 0x38, R204, 0xf8, !PT ;  /* 0x00000038070a7812 */ /* 0x000fe400078ef8cc */
[----:B------:R-:W-:-:S02]  /*0350*/  LOP3.LUT R207, R207, 0x38, R4, 0x78, !PT ;  /* 0x00000038cfcf7812 */ /* 0x000fc400078e7804 */
[----:B------:R-:W-:Y:S02]  /*0360*/  LOP3.LUT R4, R4, 0x20, RZ, 0xc0, !PT ;  /* 0x0000002004047812 */ /* 0x000fe400078ec0ff */
[----:B------:R-:W-:Y:S02]  /*0370*/  LOP3.LUT R191, R0, 0x8, R203, 0xf8, !PT ;  /* 0x0000000800bf7812 */ /* 0x000fe400078ef8cb */
[C-C-:B------:R-:W-:Y:S02]  /*0380*/  LOP3.LUT R199, R189.reuse, 0xc00, R2.reuse, 0xf8, !PT ;  /* 0x00000c00bdc77812 */ /* 0x140fe400078ef802 */
[C---:B------:R-:W-:Y:S02]  /*0390*/  LOP3.LUT R0, R10.reuse, 0x8, R5, 0x78, !PT ;  /* 0x000000080a007812 */ /* 0x040fe400078e7805 */
[----:B------:R-:W-:Y:S02]  /*03a0*/  LOP3.LUT R197, R10, 0x8, R203, 0x78, !PT ;  /* 0x000000080ac57812 */ /* 0x000fe400078e78cb */
[----:B------:R-:W-:-:S02]  /*03b0*/  LOP3.LUT R189, R189, 0x400, R2, 0xf8, !PT ;  /* 0x00000400bdbd7812 */ /* 0x000fc400078ef802 */
[----:B------:R-:W-:Y:S02]  /*03c0*/  LOP3.LUT R4, R4, 0x18, R205, 0xf8, !PT ;  /* 0x0000001804047812 */ /* 0x000fe400078ef8cd */
[----:B------:R-:W-:Y:S02]  /*03d0*/  R2P PR, R203, 0xe ;  /* 0x0000000ecb007804 */ /* 0x000fe40000000000 */
[----:B------:R-:W-:Y:S02]  /*03e0*/  LOP3.LUT R191, R191, R10, RZ, 0x3c, !PT ;  /* 0x0000000abfbf7212 */ /* 0x000fe400078e3cff */
[----:B------:R-:W-:Y:S02]  /*03f0*/  LOP3.LUT R197, R6, R197, RZ, 0xfc, !PT ;  /* 0x000000c506c57212 */ /* 0x000fe400078efcff */
[-C--:B------:R-:W-:Y:S02]  /*0400*/  LOP3.LUT R199, R199, R0.reuse, RZ, 0xfc, !PT ;  /* 0x00000000c7c77212 */ /* 0x080fe400078efcff */
[----:B------:R-:W-:-:S02]  /*0410*/  LOP3.LUT R189, R189, R0, RZ, 0xfc, !PT ;  /* 0x00000000bdbd7212 */ /* 0x000fc400078efcff */
[----:B------:R-:W-:Y:S02]  /*0420*/  LOP3.LUT R5, R4, 0x1c0, R3, 0xf8, !PT ;  /* 0x000001c004057812 */ /* 0x000fe400078ef803 */
[----:B------:R-:W-:Y:S02]  /*0430*/  LOP3.LUT R0, R204, 0x1f8, RZ, 0xc0, !PT ;  /* 0x000001f8cc007812 */ /* 0x000fe400078ec0ff */
[----:B------:R-:W-:Y:S02]  /*0440*/  LOP3.LUT R191, R191, 0x200, R2, 0xf8, !PT ;  /* 0x00000200bfbf7812 */ /* 0x000fe400078ef802 */
[----:B------:R-:W-:Y:S02]  /*0450*/  SEL R194, R194, 0xffffffc0, !P2 ;  /* 0xffffffc0c2c27807 */ /* 0x000fe40005000000 */
[----:B------:R-:W-:Y:S02]  /*0460*/  LEA R197, R197, UR4, 0x1 ;  /* 0x00000004c5c57c11 */ /* 0x000fe4000f8e08ff */
[----:B------:R-:W-:-:S02]  /*0470*/  LEA R199, R199, UR6, 0x1 ;  /* 0x00000006c7c77c11 */ /* 0x000fc4000f8e08ff */
[----:B------:R-:W-:Y:S01]  /*0480*/  LEA R189, R189, UR6, 0x1 ;  /* 0x00000006bdbd7c11 */ /* 0x000fe2000f8e08ff */
[----:B------:R-:W-:Y:S01]  /*0490*/  IMAD.IADD R193, R197, 0x1, R194 ;  /* 0x00000001c5c17824 */ /* 0x000fe200078e02c2 */
[----:B------:R-:W-:Y:S01]  /*04a0*/  LOP3.LUT R198, R5, 0x38, R204, 0x78, !PT ;  /* 0x0000003805c67812 */ /* 0x000fe200078e78cc */
[----:B------:R-:W-:Y:S01]  /*04b0*/  IMAD.IADD R185, R199, 0x1, R194 ;  /* 0x00000001c7b97824 */ /* 0x000fe200078e02c2 */
[----:B------:R-:W-:Y:S01]  /*04c0*/  LOP3.LUT R209, R0, 0x38, R203, 0x78, !PT ;  /* 0x0000003800d17812 */ /* 0x000fe200078e78cb */
[----:B------:R-:W-:Y:S01]  /*04d0*/  IMAD.IADD R2, R194, 0x1, R189 ;  /* 0x00000001c2027824 */ /* 0x000fe200078e02bd */
[----:B------:R-:W-:Y:S02]  /*04e0*/  LEA R208, R208, UR5, 0x1 ;  /* 0x00000005d0d07c11 */ /* 0x000fe4000f8e08ff */
[----:B------:R-:W-:Y:S02]  /*04f0*/  SEL R196, R196, 0xffffffe0, !P1 ;  /* 0xffffffe0c4c47807 */ /* 0x000fe40004800000 */
[----:B------:R-:W-:Y:S01]  /*0500*/  LEA R191, R191, UR5, 0x1 ;  /* 0x00000005bfbf7c11 */ /* 0x000fe2000f8e08ff */
[----:B------:R-:W-:Y:S01]  /*0510*/  VIADD R234, R208, 0x20 ;  /* 0x00000020d0ea7836 */ /* 0x000fe20000000000 */
[----:B------:R-:W-:Y:S01]  /*0520*/  LOP3.LUT R207, R8, R207, RZ, 0xfc, !PT ;  /* 0x000000cf08cf7212 */ /* 0x000fe200078efcff */
[--C-:B------:R-:W-:Y:S01]  /*0530*/  IMAD.IADD R195, R197, 0x1, R196.reuse ;  /* 0x00000001c5c37824 */ /* 0x100fe200078e02c4 */
[----:B------:R-:W-:Y:S01]  /*0540*/  LOP3.LUT R198, R198, 0x200, R3, 0xf8, !PT ;  /* 0x00000200c6c67812 */ /* 0x000fe200078ef803 */
[----:B------:R-:W-:Y:S01]  /*0550*/  IMAD.IADD R186, R199, 0x1, R196 ;  /* 0x00000001c7ba7824 */ /* 0x000fe200078e02c4 */
[----:B------:R-:W-:Y:S01]  /*0560*/  LOP3.LUT R209, R209, 0x1e00, R204, 0xf8, !PT ;  /* 0x00001e00d1d17812 */ /* 0x000fe200078ef8cc */
[----:B------:R-:W-:Y:S01]  /*0570*/  IMAD.IADD R190, R194, 0x1, R191 ;  /* 0x00000001c2be7824 */ /* 0x000fe200078e02bf */
[----:B------:R-:W-:Y:S01]  /*0580*/  SHF.R.U32.HI R203, RZ, 0x5, R203 ;  /* 0x00000005ffcb7819 */ /* 0x000fe200000116cb */
[----:B------:R-:W-:Y:S01]  /*0590*/  IMAD.IADD R3, R196, 0x1, R189 ;  /* 0x00000001c4037824 */ /* 0x000fe200078e02bd */
[----:B------:R-:W-:Y:S01]  /*05a0*/  LOP3.LUT R210, R204, 0x38, RZ, 0xc0, !PT ;  /* 0x00000038ccd27812 */ /* 0x000fe200078ec0ff */
[----:B------:R-:W-:Y:S01]  /*05b0*/  @P3 VIADD R234, R208, 0xffffffe0 ;  /* 0xffffffe0d0ea3836 */ /* 0x000fe20000000000 */
[----:B------:R-:W-:Y:S01]  /*05c0*/  LEA R209, R209, UR6, 0x1 ;  /* 0x00000006d1d17c11 */ /* 0x000fe2000f8e08ff */
[C---:B------:R-:W-:Y:S01]  /*05d0*/  IMAD.IADD R192, R196.reuse, 0x1, R193 ;  /* 0x00000001c4c07824 */ /* 0x040fe200078e02c1 */
[----:B------:R-:W-:Y:S01]  /*05e0*/  LEA R207, R207, UR4, 0x1 ;  /* 0x00000004cfcf7c11 */ /* 0x000fe2000f8e08ff */
[----:B------:R-:W-:Y:S01]  /*05f0*/  IMAD.IADD R184, R196, 0x1, R185 ;  /* 0x00000001c4b87824 */ /* 0x000fe200078e02b9 */
[----:B------:R-:W-:Y:S01]  /*0600*/  LEA R198, R198, UR6, 0x1 ;  /* 0x00000006c6c67c11 */ /* 0x000fe2000f8e08ff */
[----:B----4-:R-:W-:-:S07]  /*0610*/  IMAD.IADD R0, R196, 0x1, R2 ;  /* 0x00000001c4007824 */ /* 0x010fce00078e0202 */
.L_x_885:
[----:B-1----:R-:W1:Y:S01]  /*0620*/  LDC.64 R8, c[0x0][0x478] ;  /* 0x00011e00ff087b82 */ /* 0x002e620000000a00 */
[----:B------:R-:W-:Y:S01]  /*0630*/  ISETP.NE.U32.AND P5, PT, RZ, UR8, PT ;  /* 0x00000008ff007c0c */ /* 0x000fe2000bfa5070 */
[----:B------:R-:W-:Y:S01]  /*0640*/  IMAD.SHL.U32 R17, R201, 0x4, RZ ;  /* 0x00000004c9117824 */ /* 0x000fe200078e00ff */
[----:B------:R-:W-:Y:S01]  /*0650*/  SHF.R.U32.HI R10, RZ, 0x1e, R201 ;  /* 0x0000001eff0a7819 */ /* 0x000fe200000116c9 */
[----:B------:R-:W-:Y:S01]  /*0660*/  IMAD.MOV.U32 R232, RZ, RZ, RZ ;  /* 0x000000ffffe87224 */ /* 0x000fe200078e00ff */
[----:B------:R-:W-:-:S03]  /*0670*/  ISETP.NE.AND.EX P5, PT, RZ, UR9, PT, P5 ;  /* 0x00000009ff007c0c */ /* 0x000fc6000bfa5350 */
[----:B--2---:R-:W2:Y:S08]  /*0680*/  LDC.64 R4, c[0x0][0x460] ;  /* 0x00011800ff047b82 */ /* 0x004eb00000000a00 */
[----:B------:R-:W3:Y:S02]  /*0690*/  LDC.64 R18, c[0x0][0x460] ;  /* 0x00011800ff127b82 */ /* 0x000ee40000000a00 */
[----:B------:R-:W-:Y:S01]  /*06a0*/  @P5 IADD3 R22, P1, PT, R17, UR8, RZ ;  /* 0x0000000811165c10 */ /* 0x000fe2000ff3e0ff */
[----:B------:R-:W-:-:S03]  /*06b0*/  IMAD.MOV.U32 R14, RZ, RZ, -0x1 ;  /* 0xffffffffff0e7424 */ /* 0x000fc600078e00ff */
[----:B------:R-:W-:Y:S02]  /*06c0*/  @P5 IADD3.X R23, PT, PT, R10, UR9, RZ, P1, !PT ;  /* 0x000000090a175c10 */ /* 0x000fe40008ffe4ff */
[----:B-1----:R-:W-:Y:S01]  /*06d0*/  ISETP.NE.U32.AND P4, PT, R8, RZ, PT ;  /* 0x000000ff0800720c */ /* 0x002fe20003f85070 */
[----:B------:R-:W1:Y:S02]  /*06e0*/  LDC.U8 R12, c[0x0][0x532] ;  /* 0x00014c80ff0c7b82 */ /* 0x000e640000000000 */
[----:B------:R-:W4:Y:S01]  /*06f0*/  @P5 LDG.E R232, desc[UR20][R22.64] ;  /* 0x0000001416e85981 */ /* 0x000f22000c1e1900 */
[----:B------:R-:W-:Y:S02]  /*0700*/  ISETP.NE.AND.EX P4, PT, R9, RZ, PT, P4 ;  /* 0x000000ff0900720c */ /* 0x000fe40003f85340 */
[----:B--2---:R-:W-:-:S03]  /*0710*/  ISETP.NE.U32.AND P3, PT, R4, RZ, PT ;  /* 0x000000ff0400720c */ /* 0x004fc60003f65070 */
[----:B------:R-:W2:Y:S01]  /*0720*/  LDC.64 R6, c[0x0][0x468] ;  /* 0x00011a00ff067b82 */ /* 0x000ea20000000a00 */
[----:B------:R-:W-:Y:S02]  /*0730*/  ISETP.NE.U32.AND P2, PT, R4, RZ, PT ;  /* 0x000000ff0400720c */ /* 0x000fe40003f45070 */
[C---:B------:R-:W-:Y:S02]  /*0740*/  ISETP.NE.AND.EX P3, PT, R5.reuse, RZ, PT, P3 ;  /* 0x000000ff0500720c */ /* 0x040fe40003f65330 */
[----:B------:R-:W-:-:S03]  /*0750*/  ISETP.NE.AND.EX P2, PT, R5, RZ, PT, P2 ;  /* 0x000000ff0500720c */ /* 0x000fc60003f45320 */
[----:B------:R-:W-:Y:S01]  /*0760*/  @P4 IADD3 R20, P0, PT, R17, R8, RZ ;  /* 0x0000000811144210 */ /* 0x000fe20007f1e0ff */
[----:B---3--:R-:W-:Y:S01]  /*0770*/  IMAD.WIDE.U32 R18, R201, 0x4, R18 ;  /* 0x00000004c9127825 */ /* 0x008fe200078e0012 */
[----:B------:R-:W3:Y:S03]  /*0780*/  @!P4 LDC.64 R4, c[0x0][0x488] ;  /* 0x00012200ff04cb82 */ /* 0x000ee60000000a00 */
[----:B------:R-:W-:-:S03]  /*0790*/  @P4 IMAD.X R21, R10, 0x1, R9, P0 ;  /* 0x000000010a154824 */ /* 0x000fc600000e0609 */
[----:B-----5:R2:W5:Y:S01]  /*07a0*/  @P3 LDG.E R14, desc[UR20][R18.64] ;  /* 0x00000014120e3981 */ /* 0x020562000c1e1900 */
[----:B-1----:R-:W-:Y:S01]  /*07b0*/  ISETP.NE.AND P5, PT, R12, RZ, PT ;  /* 0x000000ff0c00720c */ /* 0x002fe20003fa5270 */
[----:B------:R-:W-:Y:S01]  /*07c0*/  IMAD.MOV.U32 R233, RZ, RZ, -0x1 ;  /* 0xffffffffffe97424 */ /* 0x000fe200078e00ff */
[----:B------:R-:W1:Y:S01]  /*07d0*/  @!P4 LDC R8, c[0x0][0x43c] ;  /* 0x00010f00ff08cb82 */ /* 0x000e620000000800 */
[----:B------:R-:W4:Y:S04]  /*07e0*/  @P4 LDG.E R13, desc[UR20][R20.64] ;  /* 0x00000014140d4981 */ /* 0x000f28000c1e1900 */
[----:B------:R1:W5:Y:S01]  /*07f0*/  @P2 LDG.E R9, desc[UR20][R18.64+0x4] ;  /* 0x0000041412092981 */ /* 0x000362000c1e1900 */
[----:B--2---:R-:W-:-:S04]  /*0800*/  ISETP.EQ.U32.AND P1, PT, R6, RZ, PT ;  /* 0x000000ff0600720c */ /* 0x004fc80003f22070 */
[----:B------:R-:W-:Y:S02]  /*0810*/  ISETP.EQ.OR.EX P1, PT, R7, RZ, !P5, P1 ;  /* 0x000000ff0700720c */ /* 0x000fe40006f22710 */
[----:B------:R-:W-:-:S05]  /*0820*/  IADD3 R16, P0, PT, R17, R6, RZ ;  /* 0x0000000611107210 */ /* 0x000fca0007f1e0ff */
[----:B------:R-:W-:Y:S01]  /*0830*/  IMAD.X R17, R10, 0x1, R7, P0 ;  /* 0x000000010a117824 */ /* 0x000fe200000e0607 */
[----:B------:R-:W2:Y:S05]  /*0840*/  @!P2 LDC R225, c[0x0][0x434] ;  /* 0x00010d00ffe1ab82 */ /* 0x000eaa0000000800 */
[----:B------:R2:W5:Y:S01]  /*0850*/  @!P1 LDG.E R233, desc[UR20][R16.64] ;  /* 0x0000001410e99981 */ /* 0x000562000c1e1900 */
[----:B------:R-:W-:-:S04]  /*0860*/  ISETP.NE.U32.AND P1, PT, R6, RZ, PT ;  /* 0x000000ff0600720c */ /* 0x000fc80003f25070 */
[----:B------:R-:W-:Y:S02]  /*0870*/  ISETP.NE.AND.EX P1, PT, R7, RZ, PT, P1 ;  /* 0x000000ff0700720c */ /* 0x000fe40003f25310 */
[----:B---3--:R-:W-:Y:S01]  /*0880*/  @!P4 ISETP.NE.U32.AND P0, PT, R4, RZ, PT ;  /* 0x000000ff0400c20c */ /* 0x008fe20003f05070 */
[----:B------:R-:W-:-:S03]  /*0890*/  USHF.L.U32 UR23, UR19, 0x6, URZ ;  /* 0x0000000613177899 */ /* 0x000fc600080006ff */
[----:B------:R-:W-:-:S04]  /*08a0*/  @!P4 ISETP.NE.AND.EX P0, PT, R5, RZ, PT, P0 ;  /* 0x000000ff0500c20c */ /* 0x000fc80003f05300 */
[----:B-1----:R-:W-:Y:S01]  /*08b0*/  @!P4 SEL R8, R8, RZ, P0 ;  /* 0x000000ff0808c207 */ /* 0x002fe20000000000 */
[----:B----4-:R-:W-:Y:S02]  /*08c0*/  @P4 IMAD.IADD R230, R13, 0x1, -R232 ;  /* 0x000000010de64824 */ /* 0x010fe400078e0ae8 */
[----:B--2---:R-:W-:Y:S06]  /*08d0*/  @!P1 BRA `(.L_x_849) ;  /* 0x00000000000c9947 */ /* 0x004fec0003800000 */
[----:B------:R-:W2:Y:S02]  /*08e0*/  @P5 LDG.E R4, desc[UR20][R16.64+0x4] ;  /* 0x0000041410045981 */ /* 0x000ea4000c1e1900 */
[----:B--2--5:R-:W-:-:S06]  /*08f0*/  @P5 IADD3 R11, PT, PT, R4, -R233, RZ ;  /* 0x800000e9040b5210 */ /* 0x024fcc0007ffe0ff */
[----:B------:R1:W5:Y:S02]  /*0900*/  @!P5 LDG.E R11, desc[UR20][R16.64] ;  /* 0x00000014100bd981 */ /* 0x000364000c1e1900 */
.L_x_849:
        /* <DEDUP_REMOVED lines=13> */
[----:B-1----:R-:W-:-:S04]  /*09e0*/  IADD3 R17, PT, PT, R229, -0x40, RZ ;  /* 0xffffffc0e5117810 */ /* 0x002fc80007ffe0ff */
[----:B------:R-:W-:Y:S01]  /*09f0*/  SHF.R.S32.HI R23, RZ, 0x1f, R17 ;  /* 0x0000001fff177819 */ /* 0x000fe20000011411 */
[----:B--2---:R-:W-:-:S04]  /*0a00*/  @!P4 IMAD.WIDE.U32 R20, R201, R6, RZ ;  /* 0x00000006c914c225 */ /* 0x004fc800078e00ff */
[----:B------:R-:W-:Y:S02]  /*0a10*/  @!P4 IMAD R19, R201, R7, R21 ;  /* 0x00000007c913c224 */ /* 0x000fe400078e0215 */
[----:B---3--:R-:W-:-:S04]  /*0a20*/  @P4 IMAD.WIDE.U32 R6, R14, R4, RZ ;  /* 0x000000040e064225 */ /* 0x008fc800078e00ff */
[----:B------:R-:W-:Y:S02]  /*0a30*/  @P4 IMAD R19, R14, R5, R7 ;  /* 0x000000050e134224 */ /* 0x000fe400078e0207 */
[----:B------:R-:W-:Y:S01]  /*0a40*/  @P4 IMAD.MOV.U32 R20, RZ, RZ, R6 ;  /* 0x000000ffff144224 */ /* 0x000fe200078e0006 */
        /* <DEDUP_REMOVED lines=12> */
.L_x_851:
[----:B------:R-:W1:Y:S01]  /*0b10*/  LDCU.64 UR14, c[0x0][0x3b8] ;  /* 0x00007700ff0e77ac */ /* 0x000e620008000a00 */
[----:B------:R-:W-:-:S05]  /*0b20*/  IADD3 R4, PT, PT, R232, R233, RZ ;  /* 0x000000e9e8047210 */ /* 0x000fca0007ffe0ff */
[C---:B-1----:R-:W-:Y:S02]  /*0b30*/  IMAD R10, R4.reuse, UR15, RZ ;  /* 0x0000000f040a7c24 */ /* 0x042fe4000f8e02ff */
[----:B------:R-:W-:-:S05]  /*0b40*/  IMAD.WIDE.U32 R4, R4, UR14, RZ ;  /* 0x0000000e04047c25 */ /* 0x000fca000f8e00ff */
[----:B------:R-:W-:Y:S02]  /*0b50*/  IADD3 R10, PT, PT, R5, R10, RZ ;  /* 0x0000000a050a7210 */ /* 0x000fe40007ffe0ff */
[----:B------:R-:W-:-:S07]  /*0b60*/  MOV R16, R4 ;  /* 0x0000000400107202 */ /* 0x000fce0000000f00 */
.L_x_852:
[----:B------:R-:W1:Y:S01]  /*0b70*/  LDC R5, c[0x0][0x3e8] ;  /* 0x0000fa00ff057b82 */ /* 0x000e620000000800 */
[----:B------:R-:W-:Y:S01]  /*0b80*/  IMAD.MOV.U32 R8, RZ, RZ, RZ ;  /* 0x000000ffff087224 */ /* 0x000fe200078e00ff */
        /* <DEDUP_REMOVED lines=11> */
[----:B------:R-:W-:-:S04]  /*0c40*/  IMAD.HI.U32 R8, R9, R6, RZ ;  /* 0x0000000609087227 */ /* 0x000fc800078e00ff */
        /* <DEDUP_REMOVED lines=24> */
.L_x_853:
[----:B------:R-:W1:Y:S01]  /*0dd0*/  LDCU.64 UR12, c[0x0][0x3c0] ;  /* 0x00007800ff0c77ac */ /* 0x000e620008000a00 */
[----:B------:R-:W-:-:S05]  /*0de0*/  IADD3 R12, PT, PT, R232, R233, RZ ;  /* 0x000000e9e80c7210 */ /* 0x000fca0007ffe0ff */
[C---:B-1----:R-:W-:Y:S02]  /*0df0*/  IMAD R11, R12.reuse, UR13, RZ ;  /* 0x0000000d0c0b7c24 */ /* 0x042fe4000f8e02ff */
[----:B------:R-:W-:-:S05]  /*0e00*/  IMAD.WIDE.U32 R12, R12, UR12, RZ ;  /* 0x0000000c0c0c7c25 */ /* 0x000fca000f8e00ff */
[----:B------:R-:W-:Y:S02]  /*0e10*/  IADD3 R11, PT, PT, R13, R11, RZ ;  /* 0x0000000b0d0b7210 */ /* 0x000fe40007ffe0ff */
.L_x_854:
        /* <DEDUP_REMOVED lines=27> */
.L_x_855:
[-C--:B------:R-:W-:Y:S02]  /*0fd0*/  IMAD R24, R27, R14.reuse, RZ ;  /* 0x0000000e1b187224 */ /* 0x080fe400078e02ff */
[----:B------:R-:W-:-:S05]  /*0fe0*/  IMAD.WIDE.U32 R28, R26, R14, RZ ;  /* 0x0000000e1a1c7225 */ /* 0x000fca00078e00ff */
[----:B------:R-:W-:-:S07]  /*0ff0*/  IADD3 R24, PT, PT, R29, R24, RZ ;  /* 0x000000181d187210 */ /* 0x000fce0007ffe0ff */
.L_x_856:
[----:B------:R-:W1:Y:S01]  /*1000*/  LDCU.U8 UR4, c[0x0][0x548] ;  /* 0x0000a900ff0477ac */ /* 0x000e620008000000 */
[----:B------:R-:W-:Y:S01]  /*1010*/  SHF.L.U32 R7, R201, 0x7, RZ ;  /* 0x00000007c9077819 */ /* 0x000fe200000006ff */
[----:B------:R-:W2:Y:S03]  /*1020*/  LDCU.U8 UR10, c[0x0][0x5f0] ;  /* 0x0000be00ff0a77ac */ /* 0x000ea60008000000 */
[----:B------:R-:W-:-:S04]  /*1030*/  SEL R4, R7, RZ, P3 ;  /* 0x000000ff07047207 */ /* 0x000fc80001800000 */
[----:B------:R-:W-:-:S04]  /*1040*/  IADD3 R5, P1, PT, R17, R4, RZ ;  /* 0x0000000411057210 */ /* 0x000fc80007f3e0ff */
[----:B------:R-:W-:Y:S01]  /*1050*/  IADD3.X R13, PT, PT, RZ, R23, RZ, P1, !PT ;  /* 0x00000017ff0d7210 */ /* 0x000fe20000ffe4ff */
[----:B------:R-:W-:Y:S01]  /*1060*/  IMAD.WIDE.U32 R30, R5, R26, RZ ;  /* 0x0000001a051e7225 */ /* 0x000fe200078e00ff */
[----:B-1----:R-:W-:-:S03]  /*1070*/  UISETP.NE.AND UP0, UPT, UR4, URZ, UPT ;  /* 0x000000ff0400728c */ /* 0x002fc6000bf05270 */
[----:B------:R-:W-:Y:S02]  /*1080*/  IMAD R4, R13, R26, RZ ;  /* 0x0000001a0d047224 */ /* 0x000fe400078e02ff */
[----:B------:R-:W-:Y:S02]  /*1090*/  IMAD R26, R200, R25, RZ ;  /* 0x00000019c81a7224 */ /* 0x000fe400078e02ff */
        /* <DEDUP_REMOVED lines=10> */
.L_x_857:
[----:B------:R-:W1:Y:S01]  /*1140*/  LDC R13, c[0x0][0x434] ;  /* 0x00010d00ff0d7b82 */ /* 0x000e620000000800 */
[----:B------:R-:W-:-:S04]  /*1150*/  IMAD R4, R201, UR26, R200 ;  /* 0x0000001ac9047c24 */ /* 0x000fc8000f8e02c8 */
[----:B-1----:R-:W-:-:S03]  /*1160*/  IMAD R13, R4, R13, RZ ;  /* 0x0000000d040d7224 */ /* 0x002fc600078e02ff */
.L_x_858:
        /* <DEDUP_REMOVED lines=11> */
.L_x_859:
[----:B------:R-:W1:Y:S01]  /*1220*/  LDC R15, c[0x0][0x444] ;  /* 0x00011100ff0f7b82 */ /* 0x000e620000000800 */
[----:B------:R-:W-:-:S04]  /*1230*/  IMAD R4, R201, UR26, R200 ;  /* 0x0000001ac9047c24 */ /* 0x000fc8000f8e02c8 */
[----:B-1----:R-:W-:-:S07]  /*1240*/  IMAD R15, R4, R15, RZ ;  /* 0x0000000f040f7224 */ /* 0x002fce00078e02ff */
.L_x_860:
[----:B------:R-:W1:Y:S01]  /*1250*/  LDCU.128 UR4, c[0x0][0x590] ;  /* 0x0000b200ff0477ac */ /* 0x000e620008000c00 */
[----:B------:R-:W2:Y:S01]  /*1260*/  LDC.64 R4, c[0x0][0x3b0] ;  /* 0x0000ec00ff047b82 */ /* 0x000ea20000000a00 */
[----:B------:R-:W3:Y:S01]  /*1270*/  S2R R14, SR_TID.X ;  /* 0x00000000000e7919 */ /* 0x000ee20000002100 */
[----:B------:R-:W-:Y:S01]  /*1280*/  IADD3 R32, P1, PT, R210, R32, RZ ;  /* 0x00000020d2207210 */ /* 0x000fe20007f3e0ff */
[----:B------:R-:W-:Y:S01]  /*1290*/  IMAD.MOV.U32 R211, RZ, RZ, RZ ;  /* 0x000000ffffd37224 */ /* 0x000fe200078e00ff */
[----:B------:R-:W-:Y:S01]  /*12a0*/  ISETP.NE.AND P6, PT, RZ, UR10, PT ;  /* 0x0000000aff007c0c */ /* 0x000fe2000bfc5270 */
[----:B------:R-:W4:Y:S01]  /*12b0*/  LDCU.64 UR10, c[0x0][0x3c8] ;  /* 0x00007900ff0a77ac */ /* 0x000f220008000a00 */
[----:B------:R-:W-:Y:S01]  /*12c0*/  VIADD R215, R225, UR23 ;  /* 0x00000017e1d77c36 */ /* 0x000fe20008000000 */
[----:B------:R-:W-:Y:S01]  /*12d0*/  BSSY.RECONVERGENT B1, `(.L_x_850) ;  /* 0x000062b000017945 */ /* 0x000fe20003800200 */
[----:B------:R-:W5:Y:S01]  /*12e0*/  LDC.64 R6, c[0x0][0x5f8] ;  /* 0x00017e00ff067b82 */ /* 0x000f620000000a00 */
[----:B------:R-:W-:Y:S01]  /*12f0*/  IMAD.X R33, RZ, RZ, R22, P1 ;  /* 0x000000ffff217224 */ /* 0x000fe200008e0616 */
[----:B------:R-:W4:Y:S01]  /*1300*/  LDCU.64 UR16, c[0x0][0x550] ;  /* 0x0000aa00ff1077ac */ /* 0x000f220008000a00 */
[----:B------:R-:W-:-:S02]  /*1310*/  IMAD R15, R18, 0x40, R15 ;  /* 0x00000040120f7824 */ /* 0x000fc400078e020f */
[----:B------:R-:W-:-:S03]  /*1320*/  IMAD R13, R18, 0x40, R13 ;  /* 0x00000040120d7824 */ /* 0x000fc600078e020d */
[----:B------:R-:W4:Y:S01]  /*1330*/  LDC R216, c[0x0][0x508] ;  /* 0x00014200ffd87b82 */ /* 0x000f220000000800 */
[----:B-1----:R-:W-:Y:S01]  /*1340*/  IMAD R22, R23, UR4, RZ ;  /* 0x0000000417167c24 */ /* 0x002fe2000f8e02ff */
[----:B------:R-:W-:Y:S01]  /*1350*/  USHF.L.U64.HI UR27, UR4, 0x5, UR5 ;  /* 0x00000005041b7899 */ /* 0x000fe20008010205 */
[----:B------:R-:W-:-:S04]  /*1360*/  IMAD.WIDE.U32 R32, R17, UR4, R32 ;  /* 0x0000000411207c25 */ /* 0x000fc8000f8e0020 */
[----:B------:R-:W-:Y:S01]  /*1370*/  IMAD R27, R17, UR5, R22 ;  /* 0x00000005111b7c24 */ /* 0x000fe2000f8e0216 */
[--C-:B------:R-:W-:Y:S01]  /*1380*/  IADD3 R22, P2, P1, R30, R28, R26.reuse ;  /* 0x0000001c1e167210 */ /* 0x100fe2000795e01a */
[-C--:B--2---:R-:W-:Y:S01]  /*1390*/  IMAD R30, R23, R4.reuse, RZ ;  /* 0x00000004171e7224 */ /* 0x084fe200078e02ff */
[----:B------:R-:W-:Y:S01]  /*13a0*/  SHF.R.S32.HI R26, RZ, 0x1f, R26 ;  /* 0x0000001fff1a7819 */ /* 0x000fe2000001141a */
[----:B------:R-:W-:Y:S01]  /*13b0*/  IMAD.WIDE.U32 R28, R17, R4, R210 ;  /* 0x00000004111c7225 */ /* 0x000fe200078e00d2 */
[----:B------:R-:W1:Y:S02]  /*13c0*/  LDC.64 R244, c[0x0][0x420] ;  /* 0x00010800fff47b82 */ /* 0x000e640000000a00 */
[----:B------:R-:W-:Y:S01]  /*13d0*/  IADD3.X R21, PT, PT, R21, R24, R26, P2, P1 ;  /* 0x0000001815157210 */ /* 0x000fe200017e241a */
[----:B------:R-:W-:Y:S01]  /*13e0*/  IMAD.IADD R27, R33, 0x1, R27 ;  /* 0x00000001211b7824 */ /* 0x000fe200078e021b */
[----:B------:R-:W-:Y:S01]  /*13f0*/  IADD3 R28, P3, PT, R20, R28, RZ ;  /* 0x0000001c141c7210 */ /* 0x000fe20007f7e0ff */
[----:B------:R-:W-:Y:S01]  /*1400*/  IMAD.MOV.U32 R26, RZ, RZ, R32 ;  /* 0x000000ffff1a7224 */ /* 0x000fe200078e0020 */
[----:B---3--:R-:W-:Y:S01]  /*1410*/  LOP3.LUT R236, R14, 0x1f, RZ, 0xc0, !PT ;  /* 0x0000001f0eec7812 */ /* 0x008fe200078ec0ff */
[----:B-----5:R-:W-:-:S04]  /*1420*/  IMAD.WIDE.U32 R32, R6, UR18, RZ ;  /* 0x0000001206207c25 */ /* 0x020fc8000f8e00ff */
[----:B------:R-:W-:Y:S01]  /*1430*/  IMAD R6, R17, R5, R30 ;  /* 0x0000000511067224 */ /* 0x000fe200078e021e */
[----:B------:R-:W-:Y:S01]  /*1440*/  SEL R17, R32, RZ, P6 ;  /* 0x000000ff20117207 */ /* 0x000fe20003000000 */
[----:B------:R-:W-:Y:S01]  /*1450*/  IMAD R24, R25, UR26, RZ ;  /* 0x0000001a19187c24 */ /* 0x000fe2000f8e02ff */
[----:B----4-:R-:W-:Y:S01]  /*1460*/  IADD3 R216, PT, PT, R215, -R216, -R230 ;  /* 0x800000d8d7d87210 */ /* 0x010fe20007ffe8e6 */
[----:B------:R-:W-:Y:S01]  /*1470*/  IMAD.WIDE.U32 R30, R200, UR6, R26 ;  /* 0x00000006c81e7c25 */ /* 0x000fe2000f8e001a */
[----:B------:R-:W-:-:S03]  /*1480*/  IADD3.X R29, PT, PT, R19, R29, R6, P3, !PT ;  /* 0x0000001d131d7210 */ /* 0x000fc60001ffe406 */
[----:B------:R-:W-:Y:S01]  /*1490*/  IMAD R23, R203, R24, R236 ;  /* 0x00000018cb177224 */ /* 0x000fe200078e02ec */
[----:B------:R-:W-:Y:S01]  /*14a0*/  SHF.L.U32 R24, R24, 0x6, RZ ;  /* 0x0000000618187819 */ /* 0x000fe200000006ff */
[----:B------:R-:W-:-:S03]  /*14b0*/  IMAD.WIDE.U32 R26, R200, UR10, R28 ;  /* 0x0000000ac81a7c25 */ /* 0x000fc6000f8e001c */
[----:B------:R-:W-:Y:S01]  /*14c0*/  IADD3 R17, P2, P1, R23, R22, R17 ;  /* 0x0000001617117210 */ /* 0x000fe2000795e011 */
[----:B------:R-:W-:Y:S01]  /*14d0*/  IMAD R7, R7, UR18, R33 ;  /* 0x0000001207077c24 */ /* 0x000fe2000f8e0221 */
[----:B------:R-:W-:Y:S01]  /*14e0*/  SHF.R.S32.HI R6, RZ, 0x1f, R23 ;  /* 0x0000001fff067819 */ /* 0x000fe20000011417 */
[C---:B------:R-:W-:Y:S01]  /*14f0*/  IMAD R27, R200.reuse, UR11, R27 ;  /* 0x0000000bc81b7c24 */ /* 0x040fe2000f8e021b */
[----:B------:R-:W2:Y:S01]  /*1500*/  LDCU.64 UR10, c[0x0][0x380] ;  /* 0x00007000ff0a77ac */ /* 0x000ea20008000a00 */
[----:B------:R-:W-:Y:S01]  /*1510*/  IMAD R31, R200, UR7, R31 ;  /* 0x00000007c81f7c24 */ /* 0x000fe2000f8e021f */
[----:B------:R-:W-:Y:S01]  /*1520*/  SEL R7, R7, RZ, P6 ;  /* 0x000000ff07077207 */ /* 0x000fe20003000000 */
[----:B------:R-:W3:Y:S01]  /*1530*/  LDC.64 R22, c[0x0][0x5e8] ;  /* 0x00017a00ff167b82 */ /* 0x000ee20000000a00 */
[----:B------:R-:W4:Y:S01]  /*1540*/  LDCU.64 UR6, c[0x0][0x570] ;  /* 0x0000ae00ff0677ac */ /* 0x000f220008000a00 */
[----:B------:R-:W-:Y:S01]  /*1550*/  IMAD.WIDE.U32 R28, R205, UR4, R30 ;  /* 0x00000004cd1c7c25 */ /* 0x000fe2000f8e001e */
[----:B------:R-:W-:-:S02]  /*1560*/  IADD3.X R7, PT, PT, R6, R21, R7, P2, P1 ;  /* 0x0000001506077210 */ /* 0x000fc400017e2407 */
[----:B------:R-:W-:Y:S01]  /*1570*/  IADD3 R20, P1, PT, R24, R17, RZ ;  /* 0x0000001118147210 */ /* 0x000fe20007f3e0ff */
[C---:B------:R-:W-:Y:S01]  /*1580*/  IMAD R6, R205.reuse, UR5, R29 ;  /* 0x00000005cd067c24 */ /* 0x040fe2000f8e021d */
[----:B------:R-:W-:Y:S01]  /*1590*/  SHF.R.S32.HI R17, RZ, 0x1f, R216 ;  /* 0x0000001fff117819 */ /* 0x000fe200000114d8 */
[----:B------:R-:W-:Y:S01]  /*15a0*/  IMAD.WIDE.U32 R26, R205, R4, R26 ;  /* 0x00000004cd1a7225 */ /* 0x000fe200078e001a */
[C---:B------:R-:W-:Y:S01]  /*15b0*/  LEA R240, P2, R28.reuse, UR16, 0x1 ;  /* 0x000000101cf07c11 */ /* 0x040fe2000f8408ff */
[----:B------:R-:W-:Y:S01]  /*15c0*/  USHF.L.U32 UR16, UR4, 0x5, URZ ;  /* 0x0000000504107899 */ /* 0x000fe200080006ff */
[----:B------:R-:W-:Y:S01]  /*15d0*/  LEA.HI R216, R17, R216, RZ, 0x6 ;  /* 0x000000d811d87211 */ /* 0x000fe200078f30ff */
[----:B-1----:R-:W-:Y:S01]  /*15e0*/  IMAD.WIDE R244, R13, 0x4, R244 ;  /* 0x000000040df47825 */ /* 0x002fe200078e02f4 */
[----:B------:R-:W-:Y:S02]  /*15f0*/  LEA.HI.X R241, R28, UR17, R6, 0x1, P2 ;  /* 0x000000111cf17c11 */ /* 0x000fe400090f0c06 */
[----:B------:R-:W-:Y:S01]  /*1600*/  SHF.R.S32.HI R216, RZ, 0x6, R216 ;  /* 0x00000006ffd87819 */ /* 0x000fe200000114d8 */
[----:B------:R-:W-:Y:S01]  /*1610*/  IMAD R6, R205, R5, R27 ;  /* 0x00000005cd067224 */ /* 0x000fe200078e021b */
[----:B--2---:R-:W-:-:S02]  /*1620*/  LEA R242, P2, R26, UR10, 0x1 ;  /* 0x0000000a1af27c11 */ /* 0x004fc4000f8408ff */
[----:B------:R-:W-:Y:S02]  /*1630*/  VIMNMX R216, PT, PT, RZ, R216, !PT ;  /* 0x000000d8ffd87248 */ /* 0x000fe40007fe0100 */
[----:B------:R-:W-:Y:S02]  /*1640*/  LEA.HI.X R243, R26, UR11, R6, 0x1, P2 ;  /* 0x0000000b1af37c11 */ /* 0x000fe400090f0c06 */
[----:B------:R-:W-:Y:S01]  /*1650*/  ISETP.GT.AND P2, PT, R231, R216, PT ;  /* 0x000000d8e700720c */ /* 0x000fe20003f44270 */
[----:B---3--:R-:W-:Y:S01]  /*1660*/  IMAD.WIDE R218, R15, 0x4, R22 ;  /* 0x000000040fda7825 */ /* 0x008fe200078e0216 */
[----:B------:R-:W-:Y:S02]  /*1670*/  LEA.HI.X.SX32 R7, R24, R7, 0x1, P1 ;  /* 0x0000000718077211 */ /* 0x000fe400008f0eff */
[----:B----4-:R-:W-:Y:S01]  /*1680*/  LEA R238, P1, R20, UR6, 0x2 ;  /* 0x0000000614ee7c11 */ /* 0x010fe2000f8210ff */
[----:B------:R-:W-:Y:S01]  /*1690*/  IMAD.MOV.U32 R217, RZ, RZ, R219 ;  /* 0x000000ffffd97224 */ /* 0x000fe200078e00db */
[----:B------:R-:W-:-:S02]  /*16a0*/  SHF.L.U32 R13, R4, 0x5, RZ ;  /* 0x00000005040d7819 */ /* 0x000fc400000006ff */
[----:B------:R-:W-:Y:S02]  /*16b0*/  LEA.HI.X R239, R20, UR7, R7, 0x2, P1 ;  /* 0x0000000714ef7c11 */ /* 0x000fe400088f1407 */
[----:B------:R-:W-:Y:S02]  /*16c0*/  IADD3 R20, P1, PT, R205, 0x20, RZ ;  /* 0x00000020cd147810 */ /* 0x000fe40007f3e0ff */
[----:B------:R-:W-:-:S03]  /*16d0*/  SHF.L.U64.HI R7, R4, 0x5, R5 ;  /* 0x0000000504077819 */ /* 0x000fc60000010205 */
        /* <DEDUP_REMOVED lines=13> */
.L_x_862:
[----:B------:R-:W1:Y:S01]  /*17b0*/  LDCU.64 UR10, c[0x0][0x5c0] ;  /* 0x0000b800ff0a77ac */ /* 0x000e620008000a00 */
[----:B------:R-:W-:-:S05]  /*17c0*/  IADD3 R5, PT, PT, R232, R233, RZ ;  /* 0x000000e9e8057210 */ /* 0x000fca0007ffe0ff */
[C---:B-1----:R-:W-:Y:S02]  /*17d0*/  IMAD R6, R5.reuse, UR11, RZ ;  /* 0x0000000b05067c24 */ /* 0x042fe4000f8e02ff */
[----:B------:R-:W-:-:S05]  /*17e0*/  IMAD.WIDE.U32 R8, R5, UR10, RZ ;  /* 0x0000000a05087c25 */ /* 0x000fca000f8e00ff */
[----:B------:R-:W-:Y:S02]  /*17f0*/  IADD3 R5, PT, PT, R9, R6, RZ ;  /* 0x0000000609057210 */ /* 0x000fe40007ffe0ff */
[----:B------:R-:W-:Y:S02]  /*1800*/  MOV R6, R8 ;  /* 0x0000000800067202 */ /* 0x000fe40000000f00 */
.L_x_863:
        /* <DEDUP_REMOVED lines=11> */
.L_x_864:
[----:B------:R-:W1:Y:S01]  /*18c0*/  LDCU.64 UR6, c[0x0][0x5c8] ;  /* 0x0000b900ff0677ac */ /* 0x000e620008000a00 */
[----:B------:R-:W-:-:S05]  /*18d0*/  IADD3 R232, PT, PT, R232, R233, RZ ;  /* 0x000000e9e8e87210 */ /* 0x000fca0007ffe0ff */
[C---:B-1----:R-:W-:Y:S02]  /*18e0*/  IMAD R7, R232.reuse, UR7, RZ ;  /* 0x00000007e8077c24 */ /* 0x042fe4000f8e02ff */
[----:B------:R-:W-:-:S05]  /*18f0*/  IMAD.WIDE.U32 R8, R232, UR6, RZ ;  /* 0x00000006e8087c25 */ /* 0x000fca000f8e00ff */
[----:B------:R-:W-:-:S07]  /*1900*/  IADD3 R7, PT, PT, R9, R7, RZ ;  /* 0x0000000709077210 */ /* 0x000fce0007ffe0ff */
.L_x_865:
        /* <DEDUP_REMOVED lines=15> */
[----:B------:R-:W1:Y:S01]  /*1a00*/  LDCU.64 UR4, c[0x0][0x560] ;  /* 0x0000ac00ff0477ac */ /* 0x000e620008000a00 */
[----:B------:R-:W-:Y:S02]  /*1a10*/  MOV R12, R10 ;  /* 0x0000000a000c7202 */ /* 0x000fe40000000f00 */
[----:B------:R-:W-:-:S03]  /*1a20*/  MOV R13, R9 ;  /* 0x00000009000d7202 */ /* 0x000fc60000000f00 */
[----:B------:R-:W-:-:S04]  /*1a30*/  IMAD.WIDE.U32 R12, R205, UR10, R12 ;  /* 0x0000000acd0c7c25 */ /* 0x000fc8000f8e000c */
[----:B------:R-:W-:Y:S01]  /*1a40*/  IMAD R6, R205, UR11, R13 ;  /* 0x0000000bcd067c24 */ /* 0x000fe2000f8e020d */
[----:B-1----:R-:W-:-:S04]  /*1a50*/  LEA R14, P0, R12, UR4, 0x1 ;  /* 0x000000040c0e7c11 */ /* 0x002fc8000f8008ff */
[----:B------:R-:W-:-:S05]  /*1a60*/  LEA.HI.X R15, R12, UR5, R6, 0x1, P0 ;  /* 0x000000050c0f7c11 */ /* 0x000fca00080f0c06 */
[----:B------:R1:W-:Y:S04]  /*1a70*/  STG.E.128 desc[UR20][R14.64], RZ ;  /* 0x000000ff0e007986 */ /* 0x0003e8000c101d14 */
[----:B------:R1:W-:Y:S04]  /*1a80*/  STG.E.128 desc[UR20][R14.64+0x80], RZ ;  /* 0x000080ff0e007986 */ /* 0x0003e8000c101d14 */
[----:B------:R1:W-:Y:S02]  /*1a90*/  STG.E.128 desc[UR20][R14.64+0x100], RZ ;  /* 0x000100ff0e007986 */ /* 0x0003e4000c101d14 */
.L_x_867:
[----:B------:R-:W-:Y:S05]  /*1aa0*/  BSYNC.RECONVERGENT B0 ;  /* 0x0000000000007941 */ /* 0x000fea0003800200 */
.L_x_866:
[----:B------:R-:W-:Y:S04]  /*1ab0*/  BSSY.RECONVERGENT B0, `(.L_x_868) ;  /* 0x000000e000007945 */ /* 0x000fe80003800200 */
[----:B------:R-:W-:Y:S05]  /*1ac0*/  @P1 BRA `(.L_x_869) ;  /* 0x0000000000301947 */ /* 0x000fea0003800000 */
[----:B------:R-:W2:Y:S01]  /*1ad0*/  LDCU.64 UR4, c[0x0][0x560] ;  /* 0x0000ac00ff0477ac */ /* 0x000ea20008000a00 */
[----:B------:R-:W-:Y:S01]  /*1ae0*/  MOV R12, R10 ;  /* 0x0000000a000c7202 */ /* 0x000fe20000000f00 */
[----:B------:R-:W-:Y:S01]  /*1af0*/  IMAD R11, R4, UR10, RZ ;  /* 0x0000000a040b7c24 */ /* 0x000fe2000f8e02ff */
[----:B------:R-:W-:-:S03]  /*1b00*/  MOV R13, R9 ;  /* 0x00000009000d7202 */ /* 0x000fc60000000f00 */
[C---:B------:R-:W-:Y:S02]  /*1b10*/  IMAD R11, R20.reuse, UR11, R11 ;  /* 0x0000000b140b7c24 */ /* 0x040fe4000f8e020b */
[----:B------:R-:W-:-:S05]  /*1b20*/  IMAD.WIDE.U32 R12, R20, UR10, R12 ;  /* 0x0000000a140c7c25 */ /* 0x000fca000f8e000c */
[----:B------:R-:W-:Y:S02]  /*1b30*/  IADD3 R11, PT, PT, R13, R11, RZ ;  /* 0x0000000b0d0b7210 */ /* 0x000fe40007ffe0ff */
[----:B--2---:R-:W-:-:S04]  /*1b40*/  LEA R10, P0, R12, UR4, 0x1 ;  /* 0x000000040c0a7c11 */ /* 0x004fc8000f8008ff */
[----:B------:R-:W-:-:S05]  /*1b50*/  LEA.HI.X R11, R12, UR5, R11, 0x1, P0 ;  /* 0x000000050c0b7c11 */ /* 0x000fca00080f0c0b */
[----:B------:R2:W-:Y:S04]  /*1b60*/  STG.E.128 desc[UR20][R10.64], RZ ;  /* 0x000000ff0a007986 */ /* 0x0005e8000c101d14 */
[----:B------:R2:W-:Y:S04]  /*1b70*/  STG.E.128 desc[UR20][R10.64+0x80], RZ ;  /* 0x000080ff0a007986 */ /* 0x0005e8000c101d14 */
[----:B------:R2:W-:Y:S02]  /*1b80*/  STG.E.128 desc[UR20][R10.64+0x100], RZ ;  /* 0x000100ff0a007986 */ /* 0x0005e4000c101d14 */
.L_x_869:
[----:B------:R-:W-:Y:S05]  /*1b90*/  BSYNC.RECONVERGENT B0 ;  /* 0x0000000000007941 */ /* 0x000fea0003800200 */
.L_x_868:
[----:B------:R-:W3:Y:S01]  /*1ba0*/  LDCU.64 UR4, c[0x0][0x5e0] ;  /* 0x0000bc00ff0477ac */ /* 0x000ee20008000a00 */
[----:B--2---:R-:W-:Y:S01]  /*1bb0*/  IMAD.WIDE.U32 R10, R5, UR23, R210 ;  /* 0x00000017050a7c25 */ /* 0x004fe2000f8e00d2 */
        /* <DEDUP_REMOVED lines=18> */
.L_x_871:
[----:B------:R-:W-:Y:S05]  /*1ce0*/  BSYNC.RECONVERGENT B0 ;  /* 0x0000000000007941 */ /* 0x000fea0003800200 */
.L_x_870:
[----:B------:R-:W-:Y:S05]  /*1cf0*/  @P1 BRA `(.L_x_872) ;  /* 0x0000005800201947 */ /* 0x000fea0003800000 */
[----:B------:R-:W3:Y:S01]  /*1d00*/  LDCU.64 UR4, c[0x0][0x568] ;  /* 0x0000ad00ff0477ac */ /* 0x000ee20008000a00 */
[----:B------:R-:W-:Y:S01]  /*1d10*/  IMAD R7, R4, UR6, RZ ;  /* 0x0000000604077c24 */ /* 0x000fe2000f8e02ff */
[----:B------:R-:W-:-:S03]  /*1d20*/  MOV R4, R8 ;  /* 0x0000000800047202 */ /* 0x000fc60000000f00 */
[C---:B------:R-:W-:Y:S02]  /*1d30*/  IMAD R7, R20.reuse, UR7, R7 ;  /* 0x0000000714077c24 */ /* 0x040fe4000f8e0207 */
[----:B------:R-:W-:-:S05]  /*1d40*/  IMAD.WIDE.U32 R4, R20, UR6, R4 ;  /* 0x0000000614047c25 */ /* 0x000fca000f8e0004 */
[----:B------:R-:W-:Y:S02]  /*1d50*/  IADD3 R7, PT, PT, R5, R7, RZ ;  /* 0x0000000705077210 */ /* 0x000fe40007ffe0ff */
[----:B---3--:R-:W-:-:S04]  /*1d60*/  LEA R6, P0, R4, UR4, 0x1 ;  /* 0x0000000404067c11 */ /* 0x008fc8000f8008ff */
[----:B------:R-:W-:-:S05]  /*1d70*/  LEA.HI.X R7, R4, UR5, R7, 0x1, P0 ;  /* 0x0000000504077c11 */ /* 0x000fca00080f0c07 */
[----:B------:R3:W-:Y:S04]  /*1d80*/  STG.E.128 desc[UR20][R6.64], RZ ;  /* 0x000000ff06007986 */ /* 0x0007e8000c101d14 */
[----:B------:R3:W-:Y:S04]  /*1d90*/  STG.E.128 desc[UR20][R6.64+0x80], RZ ;  /* 0x000080ff06007986 */ /* 0x0007e8000c101d14 */
[----:B------:R3:W-:Y:S01]  /*1da0*/  STG.E.128 desc[UR20][R6.64+0x100], RZ ;  /* 0x000100ff06007986 */ /* 0x0007e2000c101d14 */
[----:B------:R-:W-:Y:S05]  /*1db0*/  BRA `(.L_x_872) ;  /* 0x0000005400f07947 */ /* 0x000fea0003800000 */
.L_x_861:
[----:B------:R-:W-:Y:S01]  /*1dc0*/  IMAD.U32 R5, RZ, RZ, UR12 ;  /* 0x0000000cff057e24 */ /* 0x000fe2000f8e00ff */
[----:B------:R-:W-:Y:S01]  /*1dd0*/  UIMAD UR10, UR22, UR14, URZ ;  /* 0x0000000e160a72a4 */ /* 0x000fe2000f8e02ff */
[----:B------:R-:W-:Y:S01]  /*1de0*/  IMAD.U32 R6, RZ, RZ, UR14 ;  /* 0x0000000eff067e24 */ /* 0x000fe2000f8e00ff */
[----:B------:R-:W-:Y:S01]  /*1df0*/  UIMAD UR22, UR22, UR12, URZ ;  /* 0x0000000c161672a4 */ /* 0x000fe2000f8e02ff */
[----:B------:R-:W-:Y:S01]  /*1e00*/  IMAD.WIDE.U32 R22, R5, UR23, R210 ;  /* 0x0000001705167c25 */ /* 0x000fe2000f8e00d2 */
[----:B------:R-:W1:Y:S03]  /*1e10*/  LDCU.64 UR6, c[0x0][0x3d0] ;  /* 0x00007a00ff0677ac */ /* 0x000e660008000a00 */
[----:B------:R-:W-:Y:S01]  /*1e20*/  IMAD R5, R18, -0x40, R225 ;  /* 0xffffffc012057824 */ /* 0x000fe200078e02e1 */
[----:B------:R-:W-:Y:S01]  /*1e30*/  UIMAD UR22, UR23, UR13, UR22 ;  /* 0x0000000d171672a4 */ /* 0x000fe2000f8e0216 */
[----:B------:R-:W-:Y:S01]  /*1e40*/  VIADD R213, R230, -UR23 ;  /* 0x80000017e6d57c36 */ /* 0x000fe20008000000 */
[----:B------:R-:W2:Y:S01]  /*1e50*/  LDCU.64 UR4, c[0x0][0x3d8] ;  /* 0x00007b00ff0477ac */ /* 0x000ea20008000a00 */
[----:B------:R-:W-:Y:S01]  /*1e60*/  IMAD.WIDE.U32 R24, R6, UR23, R210 ;  /* 0x0000001706187c25 */ /* 0x000fe2000f8e00d2 */
[----:B------:R-:W-:-:S03]  /*1e70*/  ISETP.GE.AND P4, PT, R206, R5, PT ;  /* 0x00000005ce00720c */ /* 0x000fc60003f86270 */
[----:B------:R-:W-:Y:S01]  /*1e80*/  IMAD.U32 R31, RZ, RZ, UR16 ;  /* 0x00000010ff1f7e24 */ /* 0x000fe2000f8e00ff */
[-C--:B------:R-:W-:Y:S01]  /*1e90*/  ISETP.GE.AND P3, PT, R205, R213.reuse, PT ;  /* 0x000000d5cd00720c */ /* 0x080fe20003f66270 */
[----:B------:R-:W-:Y:S01]  /*1ea0*/  UIMAD UR10, UR23, UR15, UR10 ;  /* 0x0000000f170a72a4 */ /* 0x000fe2000f8e020a */
[----:B------:R-:W-:Y:S01]  /*1eb0*/  IADD3 R24, P1, PT, R16, R24, RZ ;  /* 0x0000001810187210 */ /* 0x000fe20007f3e0ff */
[----:B------:R-:W-:Y:S01]  /*1ec0*/  IMAD.U32 R6, RZ, RZ, UR16 ;  /* 0x00000010ff067e24 */ /* 0x000fe2000f8e00ff */
[----:B------:R-:W-:Y:S01]  /*1ed0*/  IADD3 R16, P0, PT, R12, R22, RZ ;  /* 0x000000160c107210 */ /* 0x000fe20007f1e0ff */
[----:B------:R-:W-:Y:S01]  /*1ee0*/  @P6 BAR.SYNC.DEFER_BLOCKING 0x0 ;  /* 0x0000000000006b1d */ /* 0x000fe20000010000 */
[----:B------:R-:W-:Y:S01]  /*1ef0*/  ISETP.GE.AND P2, PT, R206, R213, PT ;  /* 0x000000d5ce00720c */ /* 0x000fe20003f46270 */
[----:B-1----:R-:W-:Y:S01]  /*1f00*/  IMAD R15, R9, UR6, RZ ;  /* 0x00000006090f7c24 */ /* 0x002fe2000f8e02ff */
[----:B------:R-:W-:Y:S02]  /*1f10*/  IADD3.X R17, PT, PT, R11, UR22, R23, P0, !PT ;  /* 0x000000160b117c10 */ /* 0x000fe400087fe417 */
[----:B------:R-:W-:Y:S01]  /*1f20*/  @!P4 LEA R28, P0, R13, R242, 0x1 ;  /* 0x000000f20d1cc211 */ /* 0x000fe200078008ff */
[----:B------:R-:W-:Y:S01]  /*1f30*/  IMAD R26, R8, UR7, R15 ;  /* 0x00000007081a7c24 */ /* 0x000fe2000f8e020f */
[----:B------:R-:W-:Y:S01]  /*1f40*/  IADD3.X R25, PT, PT, R10, UR10, R25, P1, !PT ;  /* 0x0000000a0a197c10 */ /* 0x000fe20008ffe419 */
[----:B--2---:R-:W-:Y:S01]  /*1f50*/  IMAD R9, R9, UR4, RZ ;  /* 0x0000000409097c24 */ /* 0x004fe2000f8e02ff */
[----:B------:R-:W-:Y:S01]  /*1f60*/  @!P4 LEA.HI.X R29, R13, R243, R7, 0x1, P0 ;  /* 0x000000f30d1dc211 */ /* 0x000fe200000f0c07 */
[C---:B------:R-:W-:Y:S01]  /*1f70*/  IMAD.WIDE.U32 R10, R8.reuse, UR4, R16 ;  /* 0x00000004080a7c25 */ /* 0x040fe2000f8e0010 */
[----:B------:R-:W1:Y:S01]  /*1f80*/  @!P3 LDC.64 R12, c[0x0][0x388] ;  /* 0x0000e200ff0cbb82 */ /* 0x000e620000000a00 */
[----:B------:R-:W-:Y:S01]  /*1f90*/  @!P4 LEA R30, P1, R31, R240, 0x1 ;  /* 0x000000f01f1ec211 */ /* 0x000fe200078208ff */
[----:B------:R-:W2:Y:S01]  /*1fa0*/  S2R R212, SR_TID.X ;  /* 0x0000000000d47919 */ /* 0x000ea20000002100 */
[----:B------:R-:W-:Y:S01]  /*1fb0*/  IMAD.WIDE.U32 R24, R8, UR6, R24 ;  /* 0x0000000608187c25 */ /* 0x000fe2000f8e0018 */
[----:B------:R-:W-:Y:S01]  /*1fc0*/  LOP3.LUT R18, R18, 0x80000001, RZ, 0xc0, !PT ;  /* 0x8000000112127812 */ /* 0x000fe200078ec0ff */
[----:B------:R-:W3:Y:S01]  /*1fd0*/  LDCU UR10, c[0x0][0x590] ;  /* 0x0000b200ff0a77ac */ /* 0x000ee20008000800 */
[----:B------:R-:W-:Y:S01]  /*1fe0*/  ISETP.GE.AND P5, PT, R205, R5, PT ;  /* 0x00000005cd00720c */ /* 0x000fe20003fa6270 */
[----:B------:R-:W-:Y:S01]  /*1ff0*/  IMAD R22, R8, UR5, R9 ;  /* 0x0000000508167c24 */ /* 0x000fe2000f8e0209 */
[----:B------:R-:W4:Y:S01]  /*2000*/  LDC R211, c[0x0][0x44c] ;  /* 0x00011300ffd37b82 */ /* 0x000f220000000800 */
[----:B------:R-:W-:-:S02]  /*2010*/  IMAD.U32 R9, RZ, RZ, UR27 ;  /* 0x0000001bff097e24 */ /* 0x000fc4000f8e00ff */
[----:B------:R-:W-:Y:S02]  /*2020*/  IMAD.MOV.U32 R227, RZ, RZ, 0x7f800000 ;  /* 0x7f800000ffe37424 */ /* 0x000fe400078e00ff */
[----:B------:R-:W-:Y:S01]  /*2030*/  IMAD.MOV.U32 R226, RZ, RZ, 0x7f800000 ;  /* 0x7f800000ffe27424 */ /* 0x000fe200078e00ff */
[----:B------:R-:W-:Y:S01]  /*2040*/  @!P4 LEA.HI.X R31, R6, R241, R9, 0x1, P1 ;  /* 0x000000f1061fc211 */ /* 0x000fe200008f0c09 */
[----:B------:R-:W-:Y:S01]  /*2050*/  IMAD.IADD R27, R25, 0x1, R26 ;  /* 0x00000001191b7824 */ /* 0x000fe200078e021a */
[----:B------:R-:W-:Y:S01]  /*2060*/  ISETP.NE.AND P1, PT, R18, 0x1, PT ;  /* 0x000000011200780c */ /* 0x000fe20003f25270 */
[----:B------:R-:W-:Y:S01]  /*2070*/  @!P3 IMAD.MOV.U32 R26, RZ, RZ, R24 ;  /* 0x000000ffff1ab224 */ /* 0x000fe200078e0018 */
[----:B------:R-:W3:Y:S01]  /*2080*/  @!P2 LDC.64 R8, c[0x0][0x388] ;  /* 0x0000e200ff08ab82 */ /* 0x000ee20000000a00 */
[--C-:B------:R-:W-:Y:S01]  /*2090*/  @!P2 IMAD.MOV.U32 R25, RZ, RZ, R27.reuse ;  /* 0x000000ffff19a224 */ /* 0x100fe200078e001b */
[----:B------:R-:W-:Y:S01]  /*20a0*/  @!PT LDS RZ, [RZ] ;  /* 0x00000000fffff984 */ /* 0x000fe20000000800 */
[----:B------:R-:W-:Y:S01]  /*20b0*/  @!PT LDS RZ, [RZ] ;  /* 0x00000000fffff984 */ /* 0x000fe20000000800 */
[----:B------:R-:W-:Y:S01]  /*20c0*/  @!PT LDS RZ, [RZ] ;  /* 0x00000000fffff984 */ /* 0x000fe20000000800 */
[----:B------:R-:W-:Y:S01]  /*20d0*/  @!P5 LDGSTS.E.BYPASS.LTC128B.128 [R209+0xc000], desc[UR20][R240.64] ;  /* 0x0c000000f0d1dfae */ /* 0x000fe2000b981a14 */
[----:B------:R-:W-:Y:S01]  /*20e0*/  @!P3 IMAD.WIDE.U32 R26, R205, UR14, R26 ;  /* 0x0000000ecd1abc25 */ /* 0x000fe2000f8e001a */
[----:B------:R-:W-:-:S03]  /*20f0*/  SHF.R.U32.HI R214, RZ, 0x2, R14 ;  /* 0x00000002ffd67819 */ /* 0x000fc6000001160e */
[----:B------:R-:W-:Y:S01]  /*2100*/  IMAD.MOV.U32 R223, RZ, RZ, 0x10 ;  /* 0x00000010ffdf7424 */ /* 0x000fe200078e00ff */
[----:B------:R-:W-:Y:S01]  /*2110*/  @!P5 LDGSTS.E.BYPASS.LTC128B.128 [R209+0xe000], desc[UR20][R240.64+0x80] ;  /* 0x0e000080f0d1dfae */ /* 0x000fe2000b981a14 */
[C---:B------:R-:W-:Y:S01]  /*2120*/  @!P2 IMAD R7, R4.reuse, UR14, RZ ;  /* 0x0000000e0407ac24 */ /* 0x040fe2000f8e02ff */
[----:B------:R-:W-:Y:S01]  /*2130*/  LOP3.LUT R224, R203, 0x3, RZ, 0xc0, !PT ;  /* 0x00000003cbe07812 */ /* 0x000fe200078ec0ff */
[----:B------:R-:W-:Y:S01]  /*2140*/  @!P2 IMAD R15, R4, UR12, RZ ;  /* 0x0000000c040fac24 */ /* 0x000fe2000f8e02ff */
[----:B------:R-:W-:Y:S01]  /*2150*/  SEL R4, RZ, 0x6000, P1 ;  /* 0x00006000ff047807 */ /* 0x000fe20000800000 */
[----:B------:R-:W-:Y:S01]  /*2160*/  @!P3 IMAD R18, R205, UR15, R27 ;  /* 0x0000000fcd12bc24 */ /* 0x000fe2000f8e021b */
[----:B-1----:R-:W-:Y:S01]  /*2170*/  @!P3 LEA R12, P1, R26, R12, 0x1 ;  /* 0x0000000c1a0cb211 */ /* 0x002fe200078208ff */
[----:B------:R-:W-:Y:S01]  /*2180*/  @!P2 IMAD R16, R20, UR15, R7 ;  /* 0x0000000f1410ac24 */ /* 0x000fe2000f8e0207 */
[----:B------:R-:W-:Y:S01]  /*2190*/  @!P5 LDGSTS.E.BYPASS.LTC128B.128 [R209+0x10000], desc[UR20][R240.64+0x100] ;  /* 0x10000100f0d1dfae */ /* 0x000fe2000b981a14 */
[----:B------:R-:W1:Y:S01]  /*21a0*/  @!P2 LDC.64 R6, c[0x0][0x390] ;  /* 0x0000e400ff06ab82 */ /* 0x000e620000000a00 */
[----:B------:R-:W-:Y:S01]  /*21b0*/  @!P3 LEA.HI.X R13, R26, R13, R18, 0x1, P1 ;  /* 0x0000000d1a0db211 */ /* 0x000fe200008f0c12 */
[----:B------:R-:W-:Y:S01]  /*21c0*/  IMAD.IADD R23, R11, 0x1, R22 ;  /* 0x000000010b177824 */ /* 0x000fe200078e0216 */
[----:B------:R1:W-:Y:S01]  /*21d0*/  @P5 STS.128 [R209+0xc000], RZ ;  /* 0x00c000ffd1005388 */ /* 0x0003e20000000c00 */
[----:B------:R-:W-:Y:S01]  /*21e0*/  @!P2 IMAD.WIDE.U32 R24, R20, UR14, R24 ;  /* 0x0000000e1418ac25 */ /* 0x000fe2000f8e0018 */
[----:B------:R-:W-:-:S02]  /*21f0*/  IADD3 R215, PT, PT, R215, 0x40, -R230 ;  /* 0x00000040d7d77810 */ /* 0x000fc40007ffe8e6 */
[----:B------:R-:W-:Y:S01]  /*2200*/  CS2R R142, SRZ ;  /* 0x00000000008e7805 */ /* 0x000fe2000001ff00 */
[----:B------:R1:W-:Y:S01]  /*2210*/  @P5 STS.128 [R209+0xe000], RZ ;  /* 0x00e000ffd1005388 */ /* 0x0003e20000000c00 */
[----:B------:R-:W2:Y:S01]  /*2220*/  LDC.64 R18, c[0x0][0x528] ;  /* 0x00014a00ff127b82 */ /* 0x000ea20000000a00 */
[----:B------:R-:W-:Y:S01]  /*2230*/  @!P2 IMAD.MOV.U32 R11, RZ, RZ, R23 ;  /* 0x000000ffff0ba224 */ /* 0x000fe200078e0017 */
[----:B------:R-:W-:Y:S01]  /*2240*/  CS2R R140, SRZ ;  /* 0x00000000008c7805 */ /* 0x000fe2000001ff00 */
[----:B------:R1:W-:Y:S01]  /*2250*/  @P5 STS.128 [R209+0x10000], RZ ;  /* 0x010000ffd1005388 */ /* 0x0003e20000000c00 */
[C---:B------:R-:W-:Y:S01]  /*2260*/  @!P2 IMAD R15, R20.reuse, UR13, R15 ;  /* 0x0000000d140fac24 */ /* 0x040fe2000f8e020f */
[----:B------:R-:W-:Y:S01]  /*2270*/  CS2R R146, SRZ ;  /* 0x0000000000927805 */ /* 0x000fe2000001ff00 */
[----:B------:R-:W-:Y:S01]  /*2280*/  @!P2 IMAD.WIDE.U32 R20, R20, UR12, R10 ;  /* 0x0000000c1414ac25 */ /* 0x000fe2000f8e000a */
[----:B------:R1:W-:Y:S01]  /*2290*/  @P4 STS.128 [R209+0xd000], RZ ;  /* 0x00d000ffd1004388 */ /* 0x0003e20000000c00 */
[----:B------:R-:W-:-:S02]  /*22a0*/  CS2R R144, SRZ ;  /* 0x0000000000907805 */ /* 0x000fc4000001ff00 */
[----:B------:R-:W-:Y:S01]  /*22b0*/  CS2R R138, SRZ ;  /* 0x00000000008a7805 */ /* 0x000fe2000001ff00 */
[----:B------:R-:W-:Y:S01]  /*22c0*/  @!P2 IMAD.IADD R15, R21, 0x1, R15 ;  /* 0x00000001150fa824 */ /* 0x000fe200078e020f */
[----:B------:R1:W-:Y:S01]  /*22d0*/  @P4 STS.128 [R209+0xf000], RZ ;  /* 0x00f000ffd1004388 */ /* 0x0003e20000000c00 */
[----:B------:R-:W-:Y:S01]  /*22e0*/  @!P2 IMAD.IADD R16, R25, 0x1, R16 ;  /* 0x000000011910a824 */ /* 0x000fe200078e0210 */
[----:B------:R-:W-:Y:S01]  /*22f0*/  CS2R R136, SRZ ;  /* 0x0000000000887805 */ /* 0x000fe2000001ff00 */
[----:B------:R-:W-:Y:S01]  /*2300*/  @!P3 IMAD.MOV.U32 R22, RZ, RZ, R10 ;  /* 0x000000ffff16b224 */ /* 0x000fe200078e000a */
[----:B------:R1:W-:Y:S01]  /*2310*/  @P4 STS.128 [R209+0x11000], RZ ;  /* 0x011000ffd1004388 */ /* 0x0003e20000000c00 */
[----:B------:R-:W4:Y:S01]  /*2320*/  @!P3 LDC.64 R10, c[0x0][0x390] ;  /* 0x0000e400ff0abb82 */ /* 0x000f220000000a00 */
[----:B------:R-:W-:Y:S01]  /*2330*/  IMAD.IADD R228, R209, 0x1, R4 ;  /* 0x00000001d1e47824 */ /* 0x000fe200078e0204 */
[----:B------:R-:W-:Y:S01]  /*2340*/  CS2R R134, SRZ ;  /* 0x0000000000867805 */ /* 0x000fe2000001ff00 */
        /* <DEDUP_REMOVED lines=8> */
[----:B------:R-:W-:Y:S02]  /*23d0*/  CS2R R124, SRZ ;  /* 0x00000000007c7805 */ /* 0x000fe4000001ff00 */
[----:B------:R-:W-:Y:S02]  /*23e0*/  CS2R R130, SRZ ;  /* 0x0000000000827805 */ /* 0x000fe4000001ff00 */
[----:B------:R-:W-:Y:S01]  /*23f0*/  CS2R R128, SRZ ;  /* 0x0000000000807805 */ /* 0x000fe2000001ff00 */
[----:B------:R3:W-:Y:S01]  /*2400*/  @!P4 LDGSTS.E.BYPASS.LTC128B.128 [R209+0x11000], desc[UR20][R30.64+0x100] ;  /* 0x110001001ed1cfae */ /* 0x0007e2000b981a14 */
[----:B------:R-:W-:Y:S02]  /*2410*/  CS2R R122, SRZ ;  /* 0x00000000007a7805 */ /* 0x000fe4000001ff00 */
        /* <DEDUP_REMOVED lines=9> */
[----:B------:R-:W-:Y:S01]  /*24b0*/  CS2R R106, SRZ ;  /* 0x00000000006a7805 */ /* 0x000fe2000001ff00 */
[----:B------:R-:W-:Y:S01]  /*24c0*/  @!P5 LDGSTS.E.BYPASS.LTC128B.128 [R228+0x4000], desc[UR20][R242.64+0x100] ;  /* 0x04000100f2e4dfae */ /* 0x000fe2000b981a14 */
[----:B----4-:R-:W-:Y:S02]  /*24d0*/  @!P3 LEA R10, P1, R22, R10, 0x1 ;  /* 0x0000000a160ab211 */ /* 0x010fe400078208ff */
[----:B------:R-:W-:Y:S02]  /*24e0*/  CS2R R104, SRZ ;  /* 0x0000000000687805 */ /* 0x000fe4000001ff00 */
[----:B------:R-:W-:Y:S01]  /*24f0*/  CS2R R102, SRZ ;  /* 0x0000000000667805 */ /* 0x000fe2000001ff00 */
[----:B------:R4:W-:Y:S01]  /*2500*/  @P5 STS.128 [R228], RZ ;  /* 0x000000ffe4005388 */ /* 0x0009e20000000c00 */
[----:B------:R-:W-:Y:S02]  /*2510*/  CS2R R100, SRZ ;  /* 0x0000000000647805 */ /* 0x000fe4000001ff00 */
[----:B------:R-:W-:-:S02]  /*2520*/  CS2R R62, SRZ ;  /* 0x00000000003e7805 */ /* 0x000fc4000001ff00 */
[----:B------:R-:W-:Y:S01]  /*2530*/  CS2R R60, SRZ ;  /* 0x00000000003c7805 */ /* 0x000fe2000001ff00 */
[----:B------:R4:W-:Y:S01]  /*2540*/  @P5 STS.128 [R228+0x2000], RZ ;  /* 0x002000ffe4005388 */ /* 0x0009e20000000c00 */
[----:B------:R-:W-:Y:S02]  /*2550*/  CS2R R66, SRZ ;  /* 0x0000000000427805 */ /* 0x000fe4000001ff00 */
[----:B------:R-:W-:Y:S02]  /*2560*/  CS2R R64, SRZ ;  /* 0x0000000000407805 */ /* 0x000fe4000001ff00 */
[----:B------:R-:W-:Y:S01]  /*2570*/  CS2R R58, SRZ ;  /* 0x00000000003a7805 */ /* 0x000fe2000001ff00 */
[----:B------:R4:W-:Y:S01]  /*2580*/  @P5 STS.128 [R228+0x4000], RZ ;  /* 0x004000ffe4005388 */ /* 0x0009e20000000c00 */
[----:B------:R-:W-:Y:S02]  /*2590*/  CS2R R56, SRZ ;  /* 0x0000000000387805 */ /* 0x000fe4000001ff00 */
[----:B------:R-:W-:-:S02]  /*25a0*/  CS2R R54, SRZ ;  /* 0x0000000000367805 */ /* 0x000fc4000001ff00 */
[C---:B---3--:R-:W-:Y:S01]  /*25b0*/  @!P2 LEA R30, P0, R24.reuse, R8, 0x1 ;  /* 0x00000008181ea211 */ /* 0x048fe200078008ff */
[----:B------:R-:W-:Y:S01]  /*25c0*/  @!P3 IMAD R8, R205, UR13, R23 ;  /* 0x0000000dcd08bc24 */ /* 0x000fe2000f8e0217 */
[----:B------:R4:W-:Y:S01]  /*25d0*/  @P4 STS.128 [R228+0x1000], RZ ;  /* 0x001000ffe4004388 */ /* 0x0009e20000000c00 */
[----:B------:R-:W-:Y:S02]  /*25e0*/  CS2R R52, SRZ ;  /* 0x0000000000347805 */ /* 0x000fe4000001ff00 */
[----:B------:R-:W-:Y:S02]  /*25f0*/  @!P2 LEA.HI.X R31, R24, R9, R16, 0x1, P0 ;  /* 0x00000009181fa211 */ /* 0x000fe400000f0c10 */
[----:B------:R-:W-:Y:S02]  /*2600*/  CS2R R46, SRZ ;  /* 0x00000000002e7805 */ /* 0x000fe4000001ff00 */
[----:B-1----:R-:W-:Y:S01]  /*2610*/  @!P2 LEA R16, P0, R20, R6, 0x1 ;  /* 0x000000061410a211 */ /* 0x002fe200078008ff */
[----:B------:R4:W-:Y:S01]  /*2620*/  @P4 STS.128 [R228+0x3000], RZ ;  /* 0x003000ffe4004388 */ /* 0x0009e20000000c00 */
[----:B------:R-:W-:-:S02]  /*2630*/  @!P3 LEA.HI.X R11, R22, R11, R8, 0x1, P1 ;  /* 0x0000000b160bb211 */ /* 0x000fc400008f0c08 */
[----:B------:R-:W-:Y:S02]  /*2640*/  CS2R R44, SRZ ;  /* 0x00000000002c7805 */ /* 0x000fe4000001ff00 */
[----:B------:R-:W-:Y:S01]  /*2650*/  @!P2 LEA.HI.X R17, R20, R7, R15, 0x1, P0 ;  /* 0x000000071411a211 */ /* 0x000fe200000f0c0f */
[----:B--2---:R-:W2:Y:S01]  /*2660*/  LDG.E.64 R220, desc[UR20][R18.64+0x8] ;  /* 0x0000081412dc7981 */ /* 0x004ea2000c1e1b00 */
[----:B------:R-:W-:Y:S02]  /*2670*/  CS2R R50, SRZ ;  /* 0x0000000000327805 */ /* 0x000fe4000001ff00 */
[----:B------:R-:W-:Y:S02]  /*2680*/  CS2R R48, SRZ ;  /* 0x0000000000307805 */ /* 0x000fe4000001ff00 */
[----:B------:R-:W-:Y:S01]  /*2690*/  CS2R R42, SRZ ;  /* 0x00000000002a7805 */ /* 0x000fe2000001ff00 */
[----:B------:R-:W3:Y:S01]  /*26a0*/  LDG.E.64 R6, desc[UR20][R18.64] ;  /* 0x0000001412067981 */ /* 0x000ee2000c1e1b00 */
[----:B------:R-:W-:-:S02]  /*26b0*/  CS2R R40, SRZ ;  /* 0x0000000000287805 */ /* 0x000fc4000001ff00 */
[----:B------:R-:W-:Y:S02]  /*26c0*/  CS2R R38, SRZ ;  /* 0x0000000000267805 */ /* 0x000fe4000001ff00 */
[----:B------:R-:W-:Y:S01]  /*26d0*/  CS2R R36, SRZ ;  /* 0x0000000000247805 */ /* 0x000fe2000001ff00 */
[----:B------:R4:W-:Y:S01]  /*26e0*/  @P4 STS.128 [R228+0x5000], RZ ;  /* 0x005000ffe4004388 */ /* 0x0009e20000000c00 */
[C---:B------:R-:W-:Y:S01]  /*26f0*/  VIADD R8, R202.reuse, 0x8 ;  /* 0x00000008ca087836 */ /* 0x040fe20000000000 */
[----:B------:R-:W-:Y:S02]  /*2700*/  CS2R R34, SRZ ;  /* 0x0000000000227805 */ /* 0x000fe4000001ff00 */
[----:B------:R-:W-:Y:S01]  /*2710*/  CS2R R32, SRZ ;  /* 0x0000000000207805 */ /* 0x000fe2000001ff00 */
[----:B------:R-:W-:Y:S01]  /*2720*/  @!PT LDS RZ, [RZ] ;  /* 0x00000000fffff984 */ /* 0x000fe20000000800 */
[----:B------:R-:W-:Y:S01]  /*2730*/  @!PT LDS RZ, [RZ] ;  /* 0x00000000fffff984 */ /* 0x000fe20000000800 */
[----:B------:R-:W-:Y:S01]  /*2740*/  @!PT LDS RZ, [RZ] ;  /* 0x00000000fffff984 */ /* 0x000fe20000000800 */
[----:B------:R-:W-:Y:S01]  /*2750*/  @!P4 LDGSTS.E.BYPASS.LTC128B.128 [R228+0x1000], desc[UR20][R28.64] ;  /* 0x010000001ce4cfae */ /* 0x000fe2000b981a14 */
[----:B------:R-:W-:Y:S01]  /*2760*/  SHF.R.U32.HI R222, RZ, 0x7, R212 ;  /* 0x00000007ffde7819 */ /* 0x000fe200000116d4 */
[----:B------:R-:W1:Y:S02]  /*2770*/  LDCU UR4, c[0x0][0x3e0] ;  /* 0x00007c00ff0477ac */ /* 0x000e640008000800 */
[----:B------:R-:W-:Y:S01]  /*2780*/  @!P4 LDGSTS.E.BYPASS.LTC128B.128 [R228+0x3000], desc[UR20][R28.64+0x80] ;  /* 0x030000801ce4cfae */ /* 0x000fe2000b981a14 */
[----:B------:R-:W1:Y:S03]  /*2790*/  LDCU UR7, c[0x0][0x45c] ;  /* 0x00008b80ff0777ac */ /* 0x000e660008000800 */
[----:B------:R-:W-:Y:S01]  /*27a0*/  @!P4 LDGSTS.E.BYPASS.LTC128B.128 [R228+0x5000], desc[UR20][R28.64+0x100] ;  /* 0x050001001ce4cfae */ /* 0x000fe2000b981a14 */
[----:B------:R-:W1:Y:S03]  /*27b0*/  LDCU.U8 UR6, c[0x0][0x4f8] ;  /* 0x00009f00ff0677ac */ /* 0x000e660008000000 */
[----:B------:R-:W-:Y:S04]  /*27c0*/  @!P3 LDGSTS.E.BYPASS.LTC128B.128 [R209+0x12000], desc[UR20][R12.64] ;  /* 0x120000000cd1bfae */ /* 0x000fe8000b981a14 */
[----:B------:R-:W-:Y:S01]  /*27d0*/  @!P3 LDGSTS.E.BYPASS.LTC128B.128 [R209+0x14000], desc[UR20][R12.64+0x80] ;  /* 0x140000800cd1bfae */ /* 0x000fe2000b981a14 */
[----:B------:R-:W-:-:S03]  /*27e0*/  ISETP.GE.AND P1, PT, R202, R5, PT ;  /* 0x00000005ca00720c */ /* 0x000fc60003f26270 */
[----:B------:R-:W-:Y:S01]  /*27f0*/  @!P3 LDGSTS.E.BYPASS.LTC128B.128 [R209+0x16000], desc[UR20][R12.64+0x100] ;  /* 0x160001000cd1bfae */ /* 0x000fe2000b981a14 */
[----:B------:R-:W-:-:S03]  /*2800*/  ISETP.GE.AND P0, PT, R8, R5, PT ;  /* 0x000000050800720c */ /* 0x000fc60003f06270 */
        /* <DEDUP_REMOVED lines=9> */
[----:B------:R-:W-:Y:S04]  /*28a0*/  @!P2 LDGSTS.E.BYPASS.LTC128B.128 [R209+0x13000], desc[UR20][R30.64] ;  /* 0x130000001ed1afae */ /* 0x000fe8000b981a14 */
[----:B------:R-:W-:Y:S04]  /*28b0*/  @!P2 LDGSTS.E.BYPASS.LTC128B.128 [R209+0x15000], desc[UR20][R30.64+0x80] ;  /* 0x150000801ed1afae */ /* 0x000fe8000b981a14 */
[----:B------:R-:W-:Y:S01]  /*28c0*/  @!P2 LDGSTS.E.BYPASS.LTC128B.128 [R209+0x17000], desc[UR20][R30.64+0x100] ;  /* 0x170001001ed1afae */ /* 0x000fe2000b981a14 */
[----:B------:R-:W-:-:S03]  /*28d0*/  IMAD R9, R201, UR26, R200 ;  /* 0x0000001ac9097c24 */ /* 0x000fc6000f8e02c8 */
        /* <DEDUP_REMOVED lines=8> */
[----:B------:R4:W-:Y:S01]  /*2960*/  @P2 STS.128 [R209+0x1d000], RZ ;  /* 0x01d000ffd1002388 */ /* 0x0009e20000000c00 */
[----:B------:R-:W-:-:S03]  /*2970*/  IMAD.SHL.U32 R9, R9, 0x20, RZ ;  /* 0x0000002009097824 */ /* 0x000fc600078e00ff */
[----:B------:R-:W-:Y:S01]  /*2980*/  @!PT LDS RZ, [RZ] ;  /* 0x00000000fffff984 */ /* 0x000fe20000000800 */
[----:B------:R-:W-:Y:S01]  /*2990*/  @!PT LDS RZ, [RZ] ;  /* 0x00000000fffff984 */ /* 0x000fe20000000800 */
[----:B------:R-:W-:Y:S01]  /*29a0*/  @!PT LDS RZ, [RZ] ;  /* 0x00000000fffff984 */ /* 0x000fe20000000800 */
[----:B------:R4:W-:Y:S01]  /*29b0*/  @!P2 LDGSTS.E.BYPASS.LTC128B.128 [R209+0x19000], desc[UR20][R16.64] ;  /* 0x1900000010d1afae */ /* 0x0009e2000b981a14 */
[----:B-1----:R-:W-:-:S03]  /*29c0*/  IMAD.WIDE.U32 R10, R202, 0x4, R244 ;  /* 0x00000004ca0a7825 */ /* 0x002fc600078e00f4 */
[----:B------:R4:W-:Y:S04]  /*29d0*/  @!P2 LDGSTS.E.BYPASS.LTC128B.128 [R209+0x1b000], desc[UR20][R16.64+0x80] ;  /* 0x1b00008010d1afae */ /* 0x0009e8000b981a14 */
[----:B------:R4:W-:Y:S04]  /*29e0*/  @!P2 LDGSTS.E.BYPASS.LTC128B.128 [R209+0x1d000], desc[UR20][R16.64+0x100] ;  /* 0x1d00010010d1afae */ /* 0x0009e8000b981a14 */
[----:B------:R-:W0:Y:S04]  /*29f0*/  LDGDEPBAR ;  /* 0x00000000000079af */ /* 0x000e280000000000 */
[----:B------:R4:W5:Y:S04]  /*2a00*/  @!P1 LDG.E R227, desc[UR20][R10.64] ;  /* 0x000000140ae39981 */ /* 0x000968000c1e1900 */
[----:B------:R4:W5:Y:S01]  /*2a10*/  @!P0 LDG.E R226, desc[UR20][R10.64+0x20] ;  /* 0x000020140ae28981 */ /* 0x000962000c1e1900 */
[----:B------:R-:W-:Y:S01]  /*2a20*/  IMAD.SHL.U32 R5, R14, 0x2, RZ ;  /* 0x000000020e057824 */ /* 0x000fe200078e00ff */
[----:B------:R-:W-:-:S04]  /*2a30*/  IADD3 R8, PT, PT, R229, R202, R230 ;  /* 0x000000cae5087210 */ /* 0x000fc80007ffe0e6 */
[----:B------:R-:W-:Y:S01]  /*2a40*/  LOP3.LUT R5, R5, 0x6, RZ, 0xc0, !PT ;  /* 0x0000000605057812 */ /* 0x000fe200078ec0ff */
[----:B------:R-:W-:-:S03]  /*2a50*/  IMAD.IADD R225, R8, 0x1, -R225 ;  /* 0x0000000108e17824 */ /* 0x000fc600078e0ae1 */
[----:B------:R-:W-:Y:S02]  /*2a60*/  LOP3.LUT R214, R5, 0xe0, R214, 0xf8, !PT ;  /* 0x000000e005d67812 */ /* 0x000fe400078ef8d6 */
[----:B------:R-:W-:Y:S02]  /*2a70*/  CS2R R30, SRZ ;  /* 0x00000000001e7805 */ /* 0x000fe4000001ff00 */
[----:B------:R-:W-:Y:S02]  /*2a80*/  CS2R R28, SRZ ;  /* 0x00000000001c7805 */ /* 0x000fe4000001ff00 */
[----:B------:R-:W-:Y:S02]  /*2a90*/  CS2R R26, SRZ ;  /* 0x00000000001a7805 */ /* 0x000fe4000001ff00 */
[----:B------:R-:W-:Y:S02]  /*2aa0*/  CS2R R24, SRZ ;  /* 0x0000000000187805 */ /* 0x000fe4000001ff00 */
[----:B------:R-:W-:-:S02]  /*2ab0*/  CS2R R22, SRZ ;  /* 0x0000000000167805 */ /* 0x000fc4000001ff00 */
[----:B------:R-:W-:Y:S01]  /*2ac0*/  CS2R R20, SRZ ;  /* 0x0000000000147805 */ /* 0x000fe2000001ff00 */
[----:B------:R-:W-:Y:S02]  /*2ad0*/  IMAD R224, R231, 0x4, R224 ;  /* 0x00000004e7e07824 */ /* 0x000fe400078e02e0 */
[--C-:B------:R-:W-:Y:S02]  /*2ae0*/  IMAD.IADD R188, R199, 0x1, R4.reuse ;  /* 0x00000001c7bc7824 */ /* 0x100fe400078e0204 */
[----:B------:R-:W-:Y:S01]  /*2af0*/  IMAD.IADD R187, R198, 0x1, R4 ;  /* 0x00000001c6bb7824 */ /* 0x000fe200078e0204 */
[----:B------:R-:W-:Y:S01]  /*2b00*/  UIADD3 UR5, UPT, UPT, UR23, 0x40, URZ ;  /* 0x0000004017057890 */ /* 0x000fe2000fffe0ff */
[----:B------:R-:W-:Y:S01]  /*2b10*/  VIADD R214, R214, UR23 ;  /* 0x00000017d6d67c36 */ /* 0x000fe20008000000 */
[----:B------:R-:W-:Y:S01]  /*2b20*/  USHF.L.U32 UR10, UR10, 0x6, URZ ;  /* 0x000000060a0a7899 */ /* 0x000fe200080006ff */
[----:B--2---:R-:W-:Y:S02]  /*2b30*/  IADD3 R236, P1, P0, R9, R220, R236 ;  /* 0x000000dc09ec7210 */ /* 0x004fe4000783e0ec */
[----:B------:R-:W-:-:S02]  /*2b40*/  SHF.R.S32.HI R220, RZ, 0x1f, R9 ;  /* 0x0000001fffdc7819 */ /* 0x000fc40000011409 */
[----:B---3--:R-:W-:Y:S02]  /*2b50*/  R2UR UR31, R7 ;  /* 0x00000000071f72ca */ /* 0x008fe400000e0000 */
[----:B------:R-:W-:Y:S02]  /*2b60*/  IADD3.X R220, PT, PT, R220, R221, RZ, P1, P0 ;  /* 0x000000dddcdc7210 */ /* 0x000fe40000fe04ff */
[----:B------:R-:W-:Y:S02]  /*2b70*/  R2UR UR32, R6 ;  /* 0x00000000062072ca */ /* 0x000fe400000e0000 */
[----:B------:R-:W-:-:S04]  /*2b80*/  LOP3.LUT P0, RZ, R212, 0x4, RZ, 0xc0, !PT ;  /* 0x00000004d4ff7812 */ /* 0x000fc8000780c0ff */
[----:B------:R-:W-:Y:S01]  /*2b90*/  SEL R223, R223, 0xfffffff0, !P0 ;  /* 0xfffffff0dfdf7807 */ /* 0x000fe20004000000 */
[----:B------:R-:W-:-:S04]  /*2ba0*/  IMAD.WIDE.U32 R236, R236, -0x2daee0ad, RZ ;  /* 0xd2511f53ecec7825 */ /* 0x000fc800078e00ff */
[----:B------:R-:W-:Y:S01]  /*2bb0*/  IMAD.IADD R221, R208, 0x1, R223 ;  /* 0x00000001d0dd7824 */ /* 0x000fe200078e02df */
        /* <DEDUP_REMOVED lines=11> */
[----:B----4-:R-:W-:-:S12]  /*2c70*/  UIADD3 UR23, UPT, UPT, UR31, 0x646e171e, URZ ;  /* 0x646e171e1f177890 */ /* 0x010fd8000fffe0ff */
.L_x_875:
[----:B------:R-:W0:Y:S01]  /*2c80*/  LDGDEPBAR ;  /* 0x00000000000079af */ /* 0x000e220000000000 */
[--C-:B------:R-:W-:Y:S01]  /*2c90*/  IMAD.IADD R150, R196, 0x1, R188.reuse ;  /* 0x00000001c4967824 */ /* 0x100fe200078e02bc */
[----:B------:R-:W-:Y:S01]  /*2ca0*/  LEA R170, P0, R202, R218, 0x2 ;  /* 0x000000dacaaa7211 */ /* 0x000fe200078010ff */
[----:B------:R-:W-:Y:S02]  /*2cb0*/  IMAD.IADD R149, R194, 0x1, R188 ;  /* 0x00000001c2957824 */ /* 0x000fe400078e02bc */
[C---:B-----5:R-:W-:Y:S01]  /*2cc0*/  FMUL.FTZ R164, R227.reuse, 1.4426950216293334961 ;  /* 0x3fb8aa3be3a47820 */ /* 0x060fe20000410000 */
[----:B------:R-:W-:Y:S01]  /*2cd0*/  IMAD.MOV.U32 R219, RZ, RZ, R217 ;  /* 0x000000ffffdb7224 */ /* 0x000fe200078e00d9 */
[----:B------:R-:W-:Y:S01]  /*2ce0*/  FSETP.NEU.FTZ.AND P6, PT, R227, -INF , PT ;  /* 0xff800000e300780b */ /* 0x000fe20003fdd000 */
[----:B------:R-:W-:Y:S02]  /*2cf0*/  IMAD.IADD R148, R196, 0x1, R149 ;  /* 0x00000001c4947824 */ /* 0x000fe400078e0295 */
[C---:B------:R-:W-:Y:S01]  /*2d00*/  FMUL.FTZ R166, R226.reuse, 1.4426950216293334961 ;  /* 0x3fb8aa3be2a67820 */ /* 0x040fe20000410000 */
[----:B------:R-:W-:Y:S01]  /*2d10*/  FSETP.NEU.FTZ.AND P2, PT, R226, -INF , PT ;  /* 0xff800000e200780b */ /* 0x000fe20003f5d000 */
[----:B------:R-:W-:Y:S01]  /*2d20*/  VIADD R229, R229, 0xffffffc0 ;  /* 0xffffffc0e5e57836 */ /* 0x000fe20000000000 */
[----:B------:R-:W-:Y:S01]  /*2d30*/  LEA.HI.X R171, R202, R219, RZ, 0x2, P0 ;  /* 0x000000dbcaab7211 */ /* 0x000fe200000f14ff */
[----:B------:R-:W-:Y:S01]  /*2d40*/  IMAD.U32 R151, RZ, RZ, UR19 ;  /* 0x00000013ff977e24 */ /* 0x000fe2000f8e00ff */
[----:B------:R-:W-:Y:S01]  /*2d50*/  FSEL R164, R164, RZ, P6 ;  /* 0x000000ffa4a47208 */ /* 0x000fe20003000000 */
[----:B------:R-:W-:Y:S01]  /*2d60*/  VIADD R224, R224, 0xfffffffc ;  /* 0xfffffffce0e07836 */ /* 0x000fe20000000000 */
[----:B------:R-:W-:Y:S01]  /*2d70*/  FSEL R166, R166, RZ, P2 ;  /* 0x000000ffa6a67208 */ /* 0x000fe20001000000 */
[----:B------:R-:W-:Y:S01]  /*2d80*/  IMAD R151, R151, 0x2, R222 ;  /* 0x0000000297977824 */ /* 0x000fe200078e02de */
[----:B------:R-:W-:Y:S01]  /*2d90*/  ISETP.GE.AND P3, PT, R229, R215, PT ;  /* 0x000000d7e500720c */ /* 0x000fe20003f66270 */
[----:B------:R-:W-:Y:S03]  /*2da0*/  IMAD.WIDE.U32 R154, R224, -0x326172a9, RZ ;  /* 0xcd9e8d57e09a7825 */ /* 0x000fe600078e00ff */
[----:B------:R-:W-:Y:S01]  /*2db0*/  ISETP.GT.AND P3, PT, R230, UR5, P3 ;  /* 0x00000005e6007c0c */ /* 0x000fe20009f64270 */
[----:B------:R-:W-:Y:S01]  /*2dc0*/  VIADD R231, R231, 0xffffffff ;  /* 0xffffffffe7e77836 */ /* 0x000fe20000000000 */
[----:B------:R-:W-:Y:S01]  /*2dd0*/  LOP3.LUT R156, R151, UR31, R237, 0x96, !PT ;  /* 0x0000001f979c7c12 */ /* 0x000fe2000f8e96ed */
[----:B------:R-:W-:Y:S04]  /*2de0*/  DEPBAR.LE SB0, 0x0 ;  /* 0x000080000000791a */ /* 0x000fe80000000000 */
[----:B------:R-:W-:Y:S01]  /*2df0*/  BAR.SYNC.DEFER_BLOCKING 0x0 ;  /* 0x0000000000007b1d */ /* 0x000fe20000010000 */
[----:B------:R-:W-:Y:S01]  /*2e00*/  IMAD.WIDE.U32 R156, R156, -0x326172a9, RZ ;  /* 0xcd9e8d579c9c7825 */ /* 0x000fe200078e00ff */
[----:B------:R-:W-:Y:S04]  /*2e10*/  LOP3.LUT R152, R220, UR32, R155, 0x96, !PT ;  /* 0x00000020dc987c12 */ /* 0x000fe8000f8e969b */
[--C-:B------:R-:W-:Y:S01]  /*2e20*/  @!P3 VIADDMNMX R159, R225, 0xffffffc1, R230.reuse, PT ;  /* 0xffffffc1e19fb846 */ /* 0x100fe200038001e6 */
[----:B------:R-:W-:Y:S01]  /*2e30*/  @!P3 VIADD R158, R214, 0x1 ;  /* 0x00000001d69eb836 */ /* 0x000fe20000000000 */
[----:B------:R-:W-:Y:S01]  /*2e40*/  LOP3.LUT R151, R154, UR30, R157, 0x96, !PT ;  /* 0x0000001e9a977c12 */ /* 0x000fe2000f8e969d */
[C---:B------:R-:W-:Y:S01]  /*2e50*/  @!P3 VIADD R154, R214.reuse, 0x8 ;  /* 0x00000008d69ab836 */ /* 0x040fe20000000000 */
[-C--:B------:R-:W-:Y:S01]  /*2e60*/  @!P3 ISETP.GE.AND P6, PT, R214, R159.reuse, PT ;  /* 0x0000009fd600b20c */ /* 0x080fe20003fc6270 */
[----:B------:R-:W-:Y:S01]  /*2e70*/  IMAD.WIDE.U32 R160, R152, -0x2daee0ad, RZ ;  /* 0xd2511f5398a07825 */ /* 0x000fe200078e00ff */
[-C--:B------:R-:W-:Y:S02]  /*2e80*/  @!P3 ISETP.GE.AND P5, PT, R158, R159.reuse, PT ;  /* 0x0000009f9e00b20c */ /* 0x080fe40003fa6270 */
[----:B------:R-:W-:Y:S01]  /*2e90*/  @!P3 ISETP.GE.AND P1, PT, R154, R159, PT ;  /* 0x0000009f9a00b20c */ /* 0x000fe20003f26270 */
[----:B------:R-:W-:Y:S01]  /*2ea0*/  IMAD.WIDE.U32 R168, R151, -0x2daee0ad, RZ ;  /* 0xd2511f5397a87825 */ /* 0x000fe200078e00ff */
[----:B------:R-:W-:Y:S03]  /*2eb0*/  @!P3 VIADDMNMX R157, R225, 0xffffffc9, R230, PT ;  /* 0xffffffc9e19db846 */ /* 0x000fe600038001e6 */
[----:B------:R-:W-:Y:S01]  /*2ec0*/  @!P3 VIADD R152, R214, 0x9 ;  /* 0x00000009d698b836 */ /* 0x000fe20000000000 */
[-C--:B------:R-:W-:Y:S02]  /*2ed0*/  @!P3 ISETP.GE.AND P0, PT, R154, R157.reuse, PT ;  /* 0x0000009d9a00b20c */ /* 0x080fe40003f06270 */
[----:B------:R-:W-:Y:S01]  /*2ee0*/  LOP3.LUT R153, R160, UR26, R169, 0x96, !PT ;  /* 0x0000001aa0997c12 */ /* 0x000fe2000f8e96a9 */
[----:B------:R-:W-:Y:S01]  /*2ef0*/  LDSM.16.M88.4 R68, [R188] ;  /* 0x00000000bc44783b */ /* 0x000fe20000000200 */
[----:B------:R-:W-:Y:S02]  /*2f00*/  @!P3 ISETP.GE.AND P4, PT, R158, R157, PT ;  /* 0x0000009d9e00b20c */ /* 0x000fe40003f86270 */
[----:B------:R-:W-:Y:S01]  /*2f10*/  @!P3 ISETP.GE.AND P2, PT, R152, R159, PT ;  /* 0x0000009f9800b20c */ /* 0x000fe20003f46270 */
[----:B------:R-:W-:Y:S01]  /*2f20*/  IMAD.WIDE.U32 R162, R153, -0x326172a9, RZ ;  /* 0xcd9e8d5799a27825 */ /* 0x000fe200078e00ff */
[----:B------:R-:W-:Y:S01]  /*2f30*/  LOP3.LUT R154, R236, UR29, R161, 0x96, !PT ;  /* 0x0000001dec9a7c12 */ /* 0x000fe2000f8e96a1 */
[----:B------:R-:W1:Y:S04]  /*2f40*/  LDSM.16.M88.4 R72, [R197] ;  /* 0x00000000c548783b */ /* 0x000e680000000200 */
[----:B------:R-:W-:Y:S02]  /*2f50*/  IMAD.WIDE.U32 R154, R154, -0x326172a9, RZ ;  /* 0xcd9e8d579a9a7825 */ /* 0x000fe400078e00ff */
[----:B------:R-:W2:Y:S06]  /*2f60*/  LDSM.16.M88.4 R76, [R197+0x800] ;  /* 0x00080000c54c783b */ /* 0x000eac0000000200 */
[----:B------:R-:W-:Y:S06]  /*2f70*/  LDSM.16.M88.4 R80, [R150] ;  /* 0x000000009650783b */ /* 0x000fec0000000200 */
[----:B------:R-:W3:Y:S06]  /*2f80*/  LDSM.16.M88.4 R84, [R195] ;  /* 0x00000000c354783b */ /* 0x000eec0000000200 */
[----:B------:R-:W4:Y:S06]  /*2f90*/  LDSM.16.M88.4 R88, [R195+0x800] ;  /* 0x00080000c358783b */ /* 0x000f2c0000000200 */
[----:B------:R-:W-:Y:S06]  /*2fa0*/  LDSM.16.M88.4 R92, [R149] ;  /* 0x00000000955c783b */ /* 0x000fec0000000200 */
[----:B------:R-:W4:Y:S01]  /*2fb0*/  LDSM.16.M88.4 R96, [R193] ;  /* 0x00000000c160783b */ /* 0x000f220000000200 */
[C---:B-1----:R-:W-:Y:S08]  /*2fc0*/  HMMA.16816.F32.BF16 R4, R68.reuse, R72, RZ ;  /* 0x000000484404723c */ /* 0x042ff000000418ff */
[C---:B------:R-:W-:Y:S01]  /*2fd0*/  HMMA.16816.F32.BF16 R8, R68.reuse, R74, RZ ;  /* 0x0000004a4408723c */ /* 0x040fe200000418ff */
[----:B------:R-:W-:Y:S07]  /*2fe0*/  LDSM.16.M88.4 R72, [R148] ;  /* 0x000000009448783b */ /* 0x000fee0000000200 */
        /* <DEDUP_REMOVED lines=11> */
[C---:B------:R-:W-:Y:S08]  /*30a0*/  HMMA.16816.F32.BF16 R4, R92.reuse, R96, R4 ;  /* 0x000000605c04723c */ /* 0x040ff00000041804 */
[C---:B------:R-:W-:Y:S01]  /*30b0*/  HMMA.16816.F32.BF16 R8, R92.reuse, R98, R8 ;  /* 0x000000625c08723c */ /* 0x040fe20000041808 */
[----:B------:R-:W-:Y:S07]  /*30c0*/  LDSM.16.M88.4 R96, [R193+0x2800] ;  /* 0x00280000c160783b */ /* 0x000fee0000000200 */
[C---:B-1----:R-:W-:Y:S08]  /*30d0*/  HMMA.16816.F32.BF16 R12, R92.reuse, R68, R12 ;  /* 0x000000445c0c723c */ /* 0x042ff0000004180c */
[----:B------:R-:W-:Y:S01]  /*30e0*/  HMMA.16816.F32.BF16 R16, R92, R70, R16 ;  /* 0x000000465c10723c */ /* 0x000fe20000041810 */
[----:B------:R-:W1:Y:S06]  /*30f0*/  LDSM.16.M88.4 R68, [R197+0x2800] ;  /* 0x00280000c544783b */ /* 0x000e6c0000000200 */
[----:B------:R-:W-:Y:S01]  /*3100*/  LDSM.16.M88.4 R92, [R195+0x2000] ;  /* 0x00200000c35c783b */ /* 0x000fe20000000200 */
[C---:B--2---:R-:W-:Y:S08]  /*3110*/  HMMA.16816.F32.BF16 R4, R72.reuse, R76, R4 ;  /* 0x0000004c4804723c */ /* 0x044ff00000041804 */
[C---:B------:R-:W-:Y:S01]  /*3120*/  HMMA.16816.F32.BF16 R8, R72.reuse, R78, R8 ;  /* 0x0000004e4808723c */ /* 0x040fe20000041808 */
[----:B------:R-:W2:Y:S07]  /*3130*/  LDSM.16.M88.4 R76, [R150+0x2000] ;  /* 0x00200000964c783b */ /* 0x000eae0000000200 */
[C---:B---3--:R-:W-:Y:S08]  /*3140*/  HMMA.16816.F32.BF16 R12, R72.reuse, R80, R12 ;  /* 0x00000050480c723c */ /* 0x048ff0000004180c */
[----:B------:R-:W-:Y:S01]  /*3150*/  HMMA.16816.F32.BF16 R16, R72, R82, R16 ;  /* 0x000000524810723c */ /* 0x000fe20000041810 */
[----:B------:R-:W3:Y:S06]  /*3160*/  LDSM.16.M88.4 R72, [R195+0x2800] ;  /* 0x00280000c348783b */ /* 0x000eec0000000200 */
[----:B------:R-:W-:Y:S01]  /*3170*/  LDSM.16.M88.4 R80, [R149+0x2000] ;  /* 0x002000009550783b */ /* 0x000fe20000000200 */
[C---:B----4-:R-:W-:Y:S08]  /*3180*/  HMMA.16816.F32.BF16 R4, R84.reuse, R88, R4 ;  /* 0x000000585404723c */ /* 0x050ff00000041804 */
[C---:B------:R-:W-:Y:S01]  /*3190*/  HMMA.16816.F32.BF16 R8, R84.reuse, R90, R8 ;  /* 0x0000005a5408723c */ /* 0x040fe20000041808 */
[----:B------:R-:W4:Y:S07]  /*31a0*/  LDSM.16.M88.4 R88, [R193+0x2000] ;  /* 0x00200000c158783b */ /* 0x000f2e0000000200 */
[C---:B-1----:R-:W-:Y:S08]  /*31b0*/  HMMA.16816.F32.BF16 R12, R84.reuse, R68, R12 ;  /* 0x00000044540c723c */ /* 0x042ff0000004180c */
[----:B------:R-:W-:Y:S01]  /*31c0*/  HMMA.16816.F32.BF16 R16, R84, R70, R16 ;  /* 0x000000465410723c */ /* 0x000fe20000041810 */
[----:B------:R-:W-:Y:S06]  /*31d0*/  LDSM.16.M88.4 R68, [R148+0x2000] ;  /* 0x002000009444783b */ /* 0x000fec0000000200 */
[----:B------:R-:W1:Y:S01]  /*31e0*/  LDSM.16.M88.4 R84, [R192+0x2000] ;  /* 0x00200000c054783b */ /* 0x000e620000000200 */
[C---:B--2---:R-:W-:Y:S08]  /*31f0*/  HMMA.16816.F32.BF16 R4, R76.reuse, R92, R4 ;  /* 0x0000005c4c04723c */ /* 0x044ff00000041804 */
[C---:B------:R-:W-:Y:S01]  /*3200*/  HMMA.16816.F32.BF16 R8, R76.reuse, R94, R8 ;  /* 0x0000005e4c08723c */ /* 0x040fe20000041808 */
[----:B------:R-:W2:Y:S07]  /*3210*/  LDSM.16.M88.4 R92, [R192+0x2800] ;  /* 0x00280000c05c783b */ /* 0x000eae0000000200 */
[C---:B---3--:R-:W-:Y:S08]  /*3220*/  HMMA.16816.F32.BF16 R12, R76.reuse, R72, R12 ;  /* 0x000000484c0c723c */ /* 0x048ff0000004180c */
[----:B------:R-:W-:Y:S01]  /*3230*/  HMMA.16816.F32.BF16 R16, R76, R74, R16 ;  /* 0x0000004a4c10723c */ /* 0x000fe20000041810 */
[----:B------:R-:W-:Y:S06]  /*3240*/  LDSM.16.M88.4 R72, [R188+0x4000] ;  /* 0x00400000bc48783b */ /* 0x000fec0000000200 */
[----:B------:R-:W3:Y:S01]  /*3250*/  LDSM.16.M88.4 R76, [R197+0x4000] ;  /* 0x00400000c54c783b */ /* 0x000ee20000000200 */
[C---:B----4-:R-:W-:Y:S08]  /*3260*/  HMMA.16816.F32.BF16 R4, R80.reuse, R88, R4 ;  /* 0x000000585004723c */ /* 0x050ff00000041804 */
[C---:B------:R-:W-:Y:S01]  /*3270*/  HMMA.16816.F32.BF16 R8, R80.reuse, R90, R8 ;  /* 0x0000005a5008723c */ /* 0x040fe20000041808 */
[----:B------:R-:W4:Y:S07]  /*3280*/  LDSM.16.M88.4 R88, [R197+0x4800] ;  /* 0x00480000c558783b */ /* 0x000f2e0000000200 */
[C---:B------:R-:W-:Y:S08]  /*3290*/  HMMA.16816.F32.BF16 R12, R80.reuse, R96, R12 ;  /* 0x00000060500c723c */ /* 0x040ff0000004180c */
[----:B------:R-:W-:Y:S01]  /*32a0*/  HMMA.16816.F32.BF16 R16, R80, R98, R16 ;  /* 0x000000625010723c */ /* 0x000fe20000041810 */
[----:B------:R-:W-:Y:S06]  /*32b0*/  LDSM.16.M88.4 R80, [R150+0x4000] ;  /* 0x004000009650783b */ /* 0x000fec0000000200 */
[----:B------:R-:W-:Y:S01]  /*32c0*/  LDSM.16.M88.4 R96, [R195+0x4800] ;  /* 0x00480000c360783b */ /* 0x000fe20000000200 */
[C---:B-1----:R-:W-:Y:S08]  /*32d0*/  HMMA.16816.F32.BF16 R4, R68.reuse, R84, R4 ;  /* 0x000000544404723c */ /* 0x042ff00000041804 */
[C---:B------:R-:W-:Y:S01]  /*32e0*/  HMMA.16816.F32.BF16 R8, R68.reuse, R86, R8 ;  /* 0x000000564408723c */ /* 0x040fe20000041808 */
[----:B------:R-:W1:Y:S07]  /*32f0*/  LDSM.16.M88.4 R84, [R195+0x4000] ;  /* 0x00400000c354783b */ /* 0x000e6e0000000200 */
[C---:B--2---:R-:W-:Y:S08]  /*3300*/  HMMA.16816.F32.BF16 R12, R68.reuse, R92, R12 ;  /* 0x0000005c440c723c */ /* 0x044ff0000004180c */
[----:B------:R-:W-:Y:S01]  /*3310*/  HMMA.16816.F32.BF16 R16, R68, R94, R16 ;  /* 0x0000005e4410723c */ /* 0x000fe20000041810 */
[----:B------:R-:W-:Y:S06]  /*3320*/  LDSM.16.M88.4 R68, [R149+0x4000] ;  /* 0x004000009544783b */ /* 0x000fec0000000200 */
[----:B------:R-:W-:Y:S01]  /*3330*/  LDSM.16.M88.4 R92, [R193+0x4800] ;  /* 0x00480000c15c783b */ /* 0x000fe20000000200 */
[C---:B---3--:R-:W-:Y:S08]  /*3340*/  HMMA.16816.F32.BF16 R4, R72.reuse, R76, R4 ;  /* 0x0000004c4804723c */ /* 0x048ff00000041804 */
[C---:B------:R-:W-:Y:S01]  /*3350*/  HMMA.16816.F32.BF16 R8, R72.reuse, R78, R8 ;  /* 0x0000004e4808723c */ /* 0x040fe20000041808 */
[----:B------:R-:W2:Y:S07]  /*3360*/  LDSM.16.M88.4 R76, [R193+0x4000] ;  /* 0x00400000c14c783b */ /* 0x000eae0000000200 */
[C---:B----4-:R-:W-:Y:S08]  /*3370*/  HMMA.16816.F32.BF16 R12, R72.reuse, R88, R12 ;  /* 0x00000058480c723c */ /* 0x050ff0000004180c */
[----:B------:R-:W-:Y:S01]  /*3380*/  HMMA.16816.F32.BF16 R16, R72, R90, R16 ;  /* 0x0000005a4810723c */ /* 0x000fe20000041810 */
[----:B------:R-:W-:Y:S07]  /*3390*/  LDSM.16.M88.4 R72, [R148+0x4000] ;  /* 0x004000009448783b */ /* 0x000fee0000000200 */
[C---:B-1----:R-:W-:Y:S08]  /*33a0*/  HMMA.16816.F32.BF16 R4, R80.reuse, R84, R4 ;  /* 0x000000545004723c */ /* 0x042ff00000041804 */
[C---:B------:R-:W-:Y:S01]  /*33b0*/  HMMA.16816.F32.BF16 R8, R80.reuse, R86, R8 ;  /* 0x000000565008723c */ /* 0x040fe20000041808 */
[----:B------:R-:W1:Y:S07]  /*33c0*/  LDSM.16.M88.4 R84, [R192+0x4000] ;  /* 0x00400000c054783b */ /* 0x000e6e0000000200 */
[C---:B------:R-:W-:Y:S08]  /*33d0*/  HMMA.16816.F32.BF16 R12, R80.reuse, R96, R12 ;  /* 0x00000060500c723c */ /* 0x040ff0000004180c */
[----:B------:R-:W-:Y:S08]  /*33e0*/  HMMA.16816.F32.BF16 R16, R80, R98, R16 ;  /* 0x000000625010723c */ /* 0x000ff00000041810 */
[C---:B--2---:R-:W-:Y:S08]  /*33f0*/  HMMA.16816.F32.BF16 R4, R68.reuse, R76, R4 ;  /* 0x0000004c4404723c */ /* 0x044ff00000041804 */
[C---:B------:R-:W-:Y:S08]  /*3400*/  HMMA.16816.F32.BF16 R8, R68.reuse, R78, R8 ;  /* 0x0000004e4408723c */ /* 0x040ff00000041808 */
[C---:B------:R-:W-:Y:S08]  /*3410*/  HMMA.16816.F32.BF16 R12, R68.reuse, R92, R12 ;  /* 0x0000005c440c723c */ /* 0x040ff0000004180c */
[----:B------:R-:W-:Y:S01]  /*3420*/  HMMA.16816.F32.BF16 R16, R68, R94, R16 ;  /* 0x0000005e4410723c */ /* 0x000fe20000041810 */
[----:B------:R-:W2:Y:S07]  /*3430*/  LDSM.16.M88.4 R68, [R192+0x4800] ;  /* 0x00480000c044783b */ /* 0x000eae0000000200 */
[C---:B-1----:R-:W-:Y:S08]  /*3440*/  HMMA.16816.F32.BF16 R4, R72.reuse, R84, R4 ;  /* 0x000000544804723c */ /* 0x042ff00000041804 */
[C---:B------:R-:W-:Y:S11]  /*3450*/  HMMA.16816.F32.BF16 R8, R72.reuse, R86, R8 ;  /* 0x000000564808723c */ /* 0x040ff60000041808 */
[----:B------:R-:W-:Y:S02]  /*3460*/  @!P3 FSEL R4, R4, -INF , !P6 ;  /* 0xff8000000404b808 */ /* 0x000fe40007000000 */
[----:B------:R-:W-:Y:S02]  /*3470*/  @!P3 FSEL R5, R5, -INF , !P5 ;  /* 0xff8000000505b808 */ /* 0x000fe40006800000 */
[-C--:B------:R-:W-:Y:S01]  /*3480*/  @!P3 ISETP.GE.AND P6, PT, R152, R157.reuse, PT ;  /* 0x0000009d9800b20c */ /* 0x080fe20003fc6270 */
[--C-:B------:R-:W-:Y:S01]  /*3490*/  FFMA.FTZ R151, R4, UR7, -R164.reuse ;  /* 0x0000000704977c23 */ /* 0x100fe200080108a4 */
[----:B------:R-:W-:Y:S01]  /*34a0*/  LOP3.LUT R152, R156, UR28, R155, 0x96, !PT ;  /* 0x0000001c9c987c12 */ /* 0x000fe2000f8e969b */
[--C-:B------:R-:W-:Y:S01]  /*34b0*/  FFMA.FTZ R158, R5, UR7, -R164.reuse ;  /* 0x00000007059e7c23 */ /* 0x100fe200080108a4 */
[----:B------:R-:W-:Y:S01]  /*34c0*/  LOP3.LUT R155, R154, UR22, R163, 0x96, !PT ;  /* 0x000000169a9b7c12 */ /* 0x000fe2000f8e96a3 */
[----:B------:R-:W-:Y:S01]  /*34d0*/  @!P3 VIADD R156, R214, 0x10 ;  /* 0x00000010d69cb836 */ /* 0x000fe20000000000 */
[----:B------:R-:W-:Y:S01]  /*34e0*/  @!P3 FSEL R8, R8, -INF , !P1 ;  /* 0xff8000000808b808 */ /* 0x000fe20004800000 */
[----:B------:R-:W-:Y:S01]  /*34f0*/  IMAD.WIDE.U32 R160, R152, -0x2daee0ad, RZ ;  /* 0xd2511f5398a07825 */ /* 0x000fe200078e00ff */
[----:B------:R-:W-:Y:S01]  /*3500*/  @!P3 FSEL R9, R9, -INF , !P2 ;  /* 0xff8000000909b808 */ /* 0x000fe20005000000 */
[----:B------:R1:W-:Y:S01]  /*3510*/  MUFU.EX2 R152, R158 ;  /* 0x0000009e00987308 */ /* 0x0003e20000000800 */
[C---:B--2---:R-:W-:Y:S03]  /*3520*/  HMMA.16816.F32.BF16 R12, R72.reuse, R68, R12 ;  /* 0x00000044480c723c */ /* 0x044fe6000004180c */
[----:B------:R-:W-:Y:S01]  /*3530*/  LOP3.LUT R153, R168, UR17, R161, 0x96, !PT ;  /* 0x00000011a8997c12 */ /* 0x000fe2000f8e96a1 */
[C---:B------:R-:W-:Y:S01]  /*3540*/  @!P3 VIADD R168, R214.reuse, 0x11 ;  /* 0x00000011d6a8b836 */ /* 0x040fe20000000000 */
[----:B------:R-:W-:Y:S01]  /*3550*/  @!P3 ISETP.GE.AND P5, PT, R214, R157, PT ;  /* 0x0000009dd600b20c */ /* 0x000fe20003fa6270 */
[----:B------:R-:W-:Y:S01]  /*3560*/  IMAD.WIDE.U32 R174, R155, -0x2daee0ad, RZ ;  /* 0xd2511f539bae7825 */ /* 0x000fe200078e00ff */
[----:B------:R-:W-:Y:S01]  /*3570*/  @!P3 FSEL R10, R10, -INF , !P0 ;  /* 0xff8000000a0ab808 */ /* 0x000fe20004000000 */
[----:B------:R-:W-:Y:S01]  /*3580*/  HMMA.16816.F32.BF16 R16, R72, R70, R16 ;  /* 0x000000464810723c */ /* 0x000fe20000041810 */
[----:B------:R-:W-:Y:S02]  /*3590*/  MUFU.EX2 R151, R151 ;  /* 0x0000009700977308 */ /* 0x000fe40000000800 */
[----:B------:R-:W-:Y:S01]  /*35a0*/  IMAD.WIDE.U32 R172, R153, -0x326172a9, RZ ;  /* 0xcd9e8d5799ac7825 */ /* 0x000fe200078e00ff */
[C---:B------:R-:W-:Y:S02]  /*35b0*/  @!P3 ISETP.GE.AND P1, PT, R168.reuse, R159, PT ;  /* 0x0000009fa800b20c */ /* 0x040fe40003f26270 */
[----:B------:R-:W-:Y:S01]  /*35c0*/  @!P3 ISETP.GE.AND P2, PT, R168, R157, PT ;  /* 0x0000009da800b20c */ /* 0x000fe20003f46270 */
[----:B------:R-:W-:Y:S01]  /*35d0*/  FFMA.FTZ R155, R8, UR7, -R164 ;  /* 0x00000007089b7c23 */ /* 0x000fe200080108a4 */
[----:B------:R-:W-:Y:S01]  /*35e0*/  LOP3.LUT R168, R162, UR15, R173, 0x96, !PT ;  /* 0x0000000fa2a87c12 */ /* 0x000fe2000f8e96ad */
[----:B-1----:R-:W-:Y:S01]  /*35f0*/  @!P3 VIADD R158, R214, 0x19 ;  /* 0x00000019d69eb836 */ /* 0x002fe20000000000 */
[----:B------:R-:W-:Y:S01]  /*3600*/  LOP3.LUT R160, R160, UR14, R175, 0x96, !PT ;  /* 0x0000000ea0a07c12 */ /* 0x000fe2000f8e96af */
[----:B------:R-:W-:Y:S01]  /*3610*/  @!P3 VIADD R162, R214, 0x18 ;  /* 0x00000018d6a2b836 */ /* 0x000fe20000000000 */
[----:B------:R-:W-:Y:S01]  /*3620*/  @!P3 FSEL R6, R6, -INF , !P5 ;  /* 0xff8000000606b808 */ /* 0x000fe20006800000 */
[----:B------:R-:W-:Y:S01]  /*3630*/  IMAD.WIDE.U32 R168, R168, -0x2daee0ad, RZ ;  /* 0xd2511f53a8a87825 */ /* 0x000fe200078e00ff */
[----:B------:R-:W-:Y:S01]  /*3640*/  @!P3 FSEL R11, R11, -INF , !P6 ;  /* 0xff8000000b0bb808 */ /* 0x000fe20007000000 */
[----:B------:R-:W1:Y:S01]  /*3650*/  MUFU.EX2 R155, R155 ;  /* 0x0000009b009b7308 */ /* 0x000e620000000800 */
[-C--:B------:R-:W-:Y:S01]  /*3660*/  @!P3 ISETP.GE.AND P5, PT, R156, R159.reuse, PT ;  /* 0x0000009f9c00b20c */ /* 0x080fe20003fa6270 */
[----:B------:R-:W-:Y:S01]  /*3670*/  IMAD.WIDE.U32 R160, R160, -0x326172a9, RZ ;  /* 0xcd9e8d57a0a07825 */ /* 0x000fe200078e00ff */
[-C--:B------:R-:W-:Y:S02]  /*3680*/  @!P3 ISETP.GE.AND P0, PT, R162, R159.reuse, PT ;  /* 0x0000009fa200b20c */ /* 0x080fe40003f06270 */
[----:B------:R-:W-:Y:S01]  /*3690*/  @!P3 ISETP.GE.AND P6, PT, R158, R159, PT ;  /* 0x0000009f9e00b20c */ /* 0x000fe20003fc6270 */
[--C-:B------:R-:W-:Y:S01]  /*36a0*/  FFMA.FTZ R154, R6, UR7, -R166.reuse ;  /* 0x00000007069a7c23 */ /* 0x100fe200080108a6 */
[----:B------:R-:W-:Y:S02]  /*36b0*/  LOP3.LUT R159, R174, UR12, R169, 0x96, !PT ;  /* 0x0000000cae9f7c12 */ /* 0x000fe4000f8e96a9 */
[----:B------:R-:W-:Y:S02]  /*36c0*/  @!P3 FSEL R7, R7, -INF , !P4 ;  /* 0xff8000000707b808 */ /* 0x000fe40006000000 */
[----:B------:R-:W-:Y:S01]  /*36d0*/  LOP3.LUT R174, R172, UR13, R161, 0x96, !PT ;  /* 0x0000000dacae7c12 */ /* 0x000fe2000f8e96a1 */
[----:B------:R-:W-:Y:S01]  /*36e0*/  IMAD.WIDE.U32 R176, R159, -0x326172a9, RZ ;  /* 0xcd9e8d579fb07825 */ /* 0x000fe200078e00ff */
[-C--:B------:R-:W-:Y:S01]  /*36f0*/  @!P3 ISETP.GE.AND P4, PT, R156, R157.reuse, PT ;  /* 0x0000009d9c00b20c */ /* 0x080fe20003f86270 */
[----:B------:R-:W2:Y:S02]  /*3700*/  MUFU.EX2 R154, R154 ;  /* 0x0000009a009a7308 */ /* 0x000ea40000000800 */
[--C-:B------:R-:W-:Y:S01]  /*3710*/  FFMA.FTZ R156, R7, UR7, -R166.reuse ;  /* 0x00000007079c7c23 */ /* 0x100fe200080108a6 */
[----:B------:R-:W-:Y:S01]  /*3720*/  IMAD.WIDE.U32 R174, R174, -0x2daee0ad, RZ ;  /* 0xd2511f53aeae7825 */ /* 0x000fe200078e00ff */
[----:B------:R-:W-:Y:S03]  /*3730*/  LOP3.LUT R161, R160, UR11, R177, 0x96, !PT ;  /* 0x0000000ba0a17c12 */ /* 0x000fe6000f8e96b1 */
[----:B------:R-:W-:Y:S01]  /*3740*/  FFMA.FTZ R159, R10, UR7, -R166 ;  /* 0x000000070a9f7c23 */ /* 0x000fe200080108a6 */
[----:B------:R-:W-:Y:S02]  /*3750*/  @!P3 FSEL R12, R12, -INF , !P5 ;  /* 0xff8000000c0cb808 */ /* 0x000fe40006800000 */
[----:B------:R3:W4:Y:S01]  /*3760*/  MUFU.EX2 R153, R156 ;  /* 0x0000009c00997308 */ /* 0x0007220000000800 */
[----:B------:R-:W-:Y:S02]  /*3770*/  LOP3.LUT R165, R168, UR23, R175, 0x96, !PT ;  /* 0x00000017a8a57c12 */ /* 0x000fe4000f8e96af */
[C---:B------:R-:W-:Y:S02]  /*3780*/  PRMT R169, R174.reuse, 0x7773, RZ ;  /* 0x00007773aea97816 */ /* 0x040fe400000000ff */
[----:B------:R-:W-:Y:S02]  /*3790*/  @!P3 FSEL R13, R13, -INF , !P1 ;  /* 0xff8000000d0db808 */ /* 0x000fe40004800000 */
[C---:B------:R-:W-:Y:S02]  /*37a0*/  PRMT R173, R174.reuse, 0x7770, RZ ;  /* 0x00007770aead7816 */ /* 0x040fe400000000ff */
[C---:B------:R-:W-:Y:S01]  /*37b0*/  PRMT R172, R174.reuse, 0x7771, RZ ;  /* 0x00007771aeac7816 */ /* 0x040fe200000000ff */
[----:B------:R-:W-:Y:S01]  /*37c0*/  FFMA.FTZ R175, R13, UR7, -R164 ;  /* 0x000000070daf7c23 */ /* 0x000fe200080108a4 */
[----:B------:R-:W-:Y:S02]  /*37d0*/  PRMT R168, R174, 0x7772, RZ ;  /* 0x00007772aea87816 */ /* 0x000fe400000000ff */
[-C--:B------:R-:W-:Y:S02]  /*37e0*/  @!P3 ISETP.GE.AND P5, PT, R162, R157.reuse, PT ;  /* 0x0000009da200b20c */ /* 0x080fe40003fa6270 */
[----:B------:R-:W-:Y:S01]  /*37f0*/  @!P3 ISETP.GE.AND P1, PT, R158, R157, PT ;  /* 0x0000009d9e00b20c */ /* 0x000fe20003f26270 */
[----:B------:R-:W-:Y:S01]  /*3800*/  FFMA.FTZ R158, R11, UR7, -R166 ;  /* 0x000000070b9e7c23 */ /* 0x000fe200080108a6 */
[----:B------:R-:W-:Y:S01]  /*3810*/  LOP3.LUT R174, R161, 0xffff, RZ, 0xc0, !PT ;  /* 0x0000ffffa1ae7812 */ /* 0x000fe200078ec0ff */
[----:B------:R1:W-:Y:S01]  /*3820*/  MUFU.EX2 R157, R159 ;  /* 0x0000009f009d7308 */ /* 0x0003e20000000800 */
[----:B------:R-:W-:Y:S01]  /*3830*/  PRMT R160, R176, 0x7770, RZ ;  /* 0x00007770b0a07816 */ /* 0x000fe200000000ff */
[----:B---3--:R-:W-:Y:S01]  /*3840*/  FFMA.FTZ R156, R9, UR7, -R164 ;  /* 0x00000007099c7c23 */ /* 0x008fe200080108a4 */
[----:B------:R-:W-:Y:S02]  /*3850*/  SHF.R.U32.HI R174, RZ, 0x8, R174 ;  /* 0x00000008ffae7819 */ /* 0x000fe400000116ae */
[----:B------:R-:W-:Y:S02]  /*3860*/  @!P3 FSEL R14, R14, -INF , !P4 ;  /* 0xff8000000e0eb808 */ /* 0x000fe40006000000 */
[----:B------:R-:W-:Y:S03]  /*3870*/  ISETP.LE.U32.AND P4, PT, R160, UR6, PT ;  /* 0x00000006a0007c0c */ /* 0x000fe6000bf83070 */
[----:B------:R-:W3:Y:S01]  /*3880*/  MUFU.EX2 R156, R156 ;  /* 0x0000009c009c7308 */ /* 0x000ee20000000800 */
[----:B------:R-:W-:Y:S01]  /*3890*/  PRMT R163, R176, 0x7773, RZ ;  /* 0x00007773b0a37816 */ /* 0x000fe200000000ff */
[----:B------:R-:W-:Y:S01]  /*38a0*/  FFMA.FTZ R177, R14, UR7, -R166 ;  /* 0x000000070eb17c23 */ /* 0x000fe200080108a6 */
[C---:B------:R-:W-:Y:S02]  /*38b0*/  PRMT R162, R176.reuse, 0x7772, RZ ;  /* 0x00007772b0a27816 */ /* 0x040fe400000000ff */
[C---:B------:R-:W-:Y:S02]  /*38c0*/  LOP3.LUT R160, R161.reuse, 0xff, RZ, 0xc0, !PT ;  /* 0x000000ffa1a07812 */ /* 0x040fe400078ec0ff */
[----:B------:R-:W-:Y:S03]  /*38d0*/  PRMT R167, R176, 0x7771, RZ ;  /* 0x00007771b0a77816 */ /* 0x000fe600000000ff */
[----:B------:R-:W3:Y:S01]  /*38e0*/  MUFU.EX2 R158, R158 ;  /* 0x0000009e009e7308 */ /* 0x000ee20000000800 */
[----:B------:R-:W-:Y:S01]  /*38f0*/  LOP3.LUT R174, R174, 0xffff, RZ, 0xc0, !PT ;  /* 0x0000ffffaeae7812 */ /* 0x000fe200078ec0ff */
[----:B-1----:R-:W-:Y:S01]  /*3900*/  FFMA.FTZ R159, R12, UR7, -R164 ;  /* 0x000000070c9f7c23 */ /* 0x002fe200080108a4 */
[----:B------:R-:W-:Y:S01]  /*3910*/  PRMT R176, R161, 0x7632, R176 ;  /* 0x00007632a1b07816 */ /* 0x000fe200000000b0 */
[----:B------:R-:W-:Y:S01]  /*3920*/  @!P4 FADD.FTZ R155, -R155, -RZ ;  /* 0x800000ff9b9bc221 */ /* 0x000fe20000010100 */
[----:B------:R-:W-:Y:S02]  /*3930*/  @!P3 FSEL R15, R15, -INF , !P2 ;  /* 0xff8000000f0fb808 */ /* 0x000fe40005000000 */
[----:B------:R-:W-:Y:S03]  /*3940*/  @!P3 FSEL R16, R16, -INF , !P0 ;  /* 0xff8000001010b808 */ /* 0x000fe60004000000 */
[----:B------:R-:W1:Y:S01]  /*3950*/  MUFU.EX2 R159, R159 ;  /* 0x0000009f009f7308 */ /* 0x000e620000000800 */
[----:B------:R-:W-:Y:S02]  /*3960*/  ISETP.LE.U32.AND P2, PT, R160, UR6, PT ;  /* 0x00000006a0007c0c */ /* 0x000fe4000bf43070 */
[----:B------:R-:W-:Y:S02]  /*3970*/  ISETP.LE.U32.AND P0, PT, R174, UR6, PT ;  /* 0x00000006ae007c0c */ /* 0x000fe4000bf03070 */
[----:B------:R-:W-:Y:S02]  /*3980*/  LOP3.LUT R176, R176, 0xff, RZ, 0xc0, !PT ;  /* 0x000000ffb0b07812 */ /* 0x000fe400078ec0ff */
[----:B------:R-:W-:Y:S03]  /*3990*/  SHF.R.U32.HI R174, RZ, 0x18, R161 ;  /* 0x00000018ffae7819 */ /* 0x000fe600000116a1 */
[----:B------:R3:W-:Y:S01]  /*39a0*/  MUFU.EX2 R160, R175 ;  /* 0x000000af00a07308 */ /* 0x0007e20000000800 */
[----:B------:R-:W-:Y:S02]  /*39b0*/  @!P3 FSEL R17, R17, -INF , !P6 ;  /* 0xff8000001111b808 */ /* 0x000fe40007000000 */
[----:B------:R-:W-:Y:S02]  /*39c0*/  @!P3 FSEL R18, R18, -INF , !P5 ;  /* 0xff8000001212b808 */ /* 0x000fe40006800000 */
[----:B------:R-:W-:Y:S01]  /*39d0*/  ISETP.LE.U32.AND P6, PT, R176, UR6, PT ;  /* 0x00000006b0007c0c */ /* 0x000fe2000bfc3070 */
[----:B------:R-:W-:Y:S01]  /*39e0*/  @!P2 FADD.FTZ R151, -R151, -RZ ;  /* 0x800000ff9797a221 */ /* 0x000fe20000010100 */
[----:B------:R-:W-:Y:S01]  /*39f0*/  ISETP.LE.U32.AND P5, PT, R174, UR6, PT ;  /* 0x00000006ae007c0c */ /* 0x000fe2000bfa3070 */
[----:B------:R-:W-:Y:S01]  /*3a00*/  @!P0 FADD.FTZ R152, -R152, -RZ ;  /* 0x800000ff98988221 */ /* 0x000fe20000010100 */
[----:B------:R-:W-:Y:S01]  /*3a10*/  @!P3 FSEL R19, R19, -INF , !P1 ;  /* 0xff8000001313b808 */ /* 0x000fe20004800000 */
[----:B------:R-:W-:Y:S01]  /*3a20*/  MUFU.EX2 R161, R177 ;  /* 0x000000b100a17308 */ /* 0x000fe20000000800 */
[----:B------:R-:W-:Y:S02]  /*3a30*/  ISETP.GT.U32.AND P1, PT, R167, UR6, PT ;  /* 0x00000006a7007c0c */ /* 0x000fe4000bf24070 */
[----:B------:R-:W-:Y:S02]  /*3a40*/  LOP3.LUT R167, R165, 0xff, RZ, 0xc0, !PT ;  /* 0x000000ffa5a77812 */ /* 0x000fe400078ec0ff */
[----:B------:R-:W-:Y:S01]  /*3a50*/  ISETP.GT.U32.AND P2, PT, R163, UR6, PT ;  /* 0x00000006a3007c0c */ /* 0x000fe2000bf44070 */
[----:B------:R-:W-:Y:S01]  /*3a60*/  FFMA.FTZ R163, R16, UR7, -R164 ;  /* 0x0000000710a37c23 */ /* 0x000fe200080108a4 */
[----:B------:R-:W-:Y:S01]  /*3a70*/  ISETP.GT.U32.AND P3, PT, R162, UR6, PT ;  /* 0x00000006a2007c0c */ /* 0x000fe2000bf64070 */
[----:B--2---:R-:W-:Y:S01]  /*3a80*/  @!P6 FADD.FTZ R154, -R154, -RZ ;  /* 0x800000ff9a9ae221 */ /* 0x004fe20000010100 */
[----:B------:R-:W-:Y:S01]  /*3a90*/  ISETP.LE.U32.AND P4, PT, R167, UR6, PT ;  /* 0x00000006a7007c0c */ /* 0x000fe2000bf83070 */
[----:B----4-:R-:W-:Y:S01]  /*3aa0*/  @!P5 FADD.FTZ R153, -R153, -RZ ;  /* 0x800000ff9999d221 */ /* 0x010fe20000010100 */
[----:B------:R-:W-:Y:S01]  /*3ab0*/  LOP3.LUT R167, R165, 0xffff, RZ, 0xc0, !PT ;  /* 0x0000ffffa5a77812 */ /* 0x000fe200078ec0ff */
[----:B---3--:R-:W-:Y:S01]  /*3ac0*/  FFMA.FTZ R175, R15, UR7, -R166 ;  /* 0x000000070faf7c23 */ /* 0x008fe200080108a6 */
[----:B------:R-:W-:Y:S01]  /*3ad0*/  ISETP.LE.U32.AND P0, PT, R173, UR6, PT ;  /* 0x00000006ad007c0c */ /* 0x000fe2000bf03070 */
[----:B------:R-:W-:Y:S01]  /*3ae0*/  FFMA.FTZ R164, R17, UR7, -R164 ;  /* 0x0000000711a47c23 */ /* 0x000fe200080108a4 */
[----:B------:R-:W-:Y:S01]  /*3af0*/  ISETP.GT.U32.AND P6, PT, R172, UR6, PT ;  /* 0x00000006ac007c0c */ /* 0x000fe2000bfc4070 */
[----:B------:R-:W2:Y:S01]  /*3b00*/  MUFU.EX2 R162, R175 ;  /* 0x000000af00a27308 */ /* 0x000ea20000000800 */
[----:B------:R-:W-:Y:S01]  /*3b10*/  F2FP.RELU.BF16.F32.PACK_AB R173, R152, R151 ;  /* 0x0000009798ad723e */ /* 0x000fe200000018ff */
[----:B------:R-:W-:Y:S01]  /*3b20*/  @P1 FADD.FTZ R156, -R156, -RZ ;  /* 0x800000ff9c9c1221 */ /* 0x000fe20000010100 */
[----:B------:R-:W-:Y:S01]  /*3b30*/  SHF.R.U32.HI R167, RZ, 0x8, R167 ;  /* 0x00000008ffa77819 */ /* 0x000fe200000116a7 */
[----:B------:R-:W-:Y:S01]  /*3b40*/  @P3 FADD.FTZ R157, -R157, -RZ ;  /* 0x800000ff9d9d3221 */ /* 0x000fe20000010100 */
[----:B------:R-:W-:Y:S01]  /*3b50*/  ISETP.GT.U32.AND P5, PT, R168, UR6, PT ;  /* 0x00000006a8007c0c */ /* 0x000fe2000bfa4070 */
[----:B------:R-:W-:Y:S01]  /*3b60*/  STS [R208], R173 ;  /* 0x000000add0007388 */ /* 0x000fe20000000800 */
[----:B------:R-:W-:Y:S01]  /*3b70*/  PRMT R172, R165, 0x7632, R172 ;  /* 0x00007632a5ac7816 */ /* 0x000fe200000000ac */
[----:B------:R-:W-:Y:S01]  /*3b80*/  @P2 FADD.FTZ R158, -R158, -RZ ;  /* 0x800000ff9e9e2221 */ /* 0x000fe20000010100 */
[----:B------:R-:W-:Y:S01]  /*3b90*/  SHF.R.U32.HI R168, RZ, 0x18, R165 ;  /* 0x00000018ffa87819 */ /* 0x000fe200000116a5 */
[--C-:B------:R-:W-:Y:S01]  /*3ba0*/  FFMA.FTZ R165, R18, UR7, -R166.reuse ;  /* 0x0000000712a57c23 */ /* 0x100fe200080108a6 */
[----:B------:R-:W-:Y:S01]  /*3bb0*/  LOP3.LUT R167, R167, 0xffff, RZ, 0xc0, !PT ;  /* 0x0000ffffa7a77812 */ /* 0x000fe200078ec0ff */
[----:B------:R-:W-:Y:S01]  /*3bc0*/  FFMA.FTZ R166, R19, UR7, -R166 ;  /* 0x0000000713a67c23 */ /* 0x000fe200080108a6 */
[----:B------:R-:W-:Y:S01]  /*3bd0*/  LOP3.LUT R172, R172, 0xff, RZ, 0xc0, !PT ;  /* 0x000000ffacac7812 */ /* 0x000fe200078ec0ff */
[----:B------:R-:W3:Y:S01]  /*3be0*/  MUFU.EX2 R163, R163 ;  /* 0x000000a300a37308 */ /* 0x000ee20000000800 */
[----:B------:R-:W-:Y:S01]  /*3bf0*/  ISETP.LE.U32.AND P1, PT, R168, UR6, PT ;  /* 0x00000006a8007c0c */ /* 0x000fe2000bf23070 */
[----:B-1----:R-:W-:Y:S01]  /*3c00*/  @!P4 FADD.FTZ R159, -R159, -RZ ;  /* 0x800000ff9f9fc221 */ /* 0x002fe20000010100 */
[----:B------:R-:W-:Y:S02]  /*3c10*/  ISETP.LE.U32.AND P3, PT, R167, UR6, PT ;  /* 0x00000006a7007c0c */ /* 0x000fe4000bf63070 */
[----:B------:R-:W-:Y:S02]  /*3c20*/  ISETP.LE.U32.AND P2, PT, R172, UR6, PT ;  /* 0x00000006ac007c0c */ /* 0x000fe4000bf43070 */
[----:B------:R-:W-:Y:S03]  /*3c30*/  ISETP.GT.U32.AND P4, PT, R169, UR6, PT ;  /* 0x00000006a9007c0c */ /* 0x000fe6000bf84070 */
[----:B------:R-:W1:Y:S01]  /*3c40*/  MUFU.EX2 R168, R166 ;  /* 0x000000a600a87308 */ /* 0x000e620000000800 */
[----:B------:R-:W-:Y:S01]  /*3c50*/  F2FP.RELU.BF16.F32.PACK_AB R167, R153, R154 ;  /* 0x0000009a99a7723e */ /* 0x000fe200000018ff */
[----:B------:R-:W4:Y:S01]  /*3c60*/  LDG.E R169, desc[UR20][R170.64] ;  /* 0x00000014aaa97981 */ /* 0x000f22000c1e1900 */
[----:B------:R-:W-:Y:S02]  /*3c70*/  F2FP.RELU.BF16.F32.PACK_AB R174, R156, R155 ;  /* 0x0000009b9cae723e */ /* 0x000fe400000018ff */
[----:B------:R-:W-:Y:S01]  /*3c80*/  F2FP.RELU.BF16.F32.PACK_AB R172, R158, R157 ;  /* 0x0000009d9eac723e */ /* 0x000fe200000018ff */
[----:B--2---:R-:W-:Y:S02]  /*3c90*/  @!P1 FADD.FTZ R162, -R162, -RZ ;  /* 0x800000ffa2a29221 */ /* 0x004fe40000010100 */
[----:B------:R2:W-:Y:S02]  /*3ca0*/  STS [R208+0x400], R167 ;  /* 0x000400a7d0007388 */ /* 0x0005e40000000800 */
[----:B------:R-:W2:Y:S01]  /*3cb0*/  MUFU.EX2 R164, R164 ;  /* 0x000000a400a47308 */ /* 0x000ea20000000800 */
[----:B------:R-:W-:Y:S01]  /*3cc0*/  @!P3 FADD.FTZ R160, -R160, -RZ ;  /* 0x800000ffa0a0b221 */ /* 0x000fe20000010100 */
[----:B------:R-:W-:Y:S01]  /*3cd0*/  @!P2 FADD.FTZ R161, -R161, -RZ ;  /* 0x800000ffa1a1a221 */ /* 0x000fe20000010100 */
[----:B---3--:R-:W-:Y:S01]  /*3ce0*/  @!P0 FADD.FTZ R163, -R163, -RZ ;  /* 0x800000ffa3a38221 */ /* 0x008fe20000010100 */
[----:B------:R-:W-:Y:S01]  /*3cf0*/  STS [R221], R174 ;  /* 0x000000aedd007388 */ /* 0x000fe20000000800 */
[----:B------:R-:W-:Y:S02]  /*3d00*/  FSETP.GE.FTZ.AND P1, PT, R152, RZ, PT ;  /* 0x000000ff9800720b */ /* 0x000fe40003f36000 */
[----:B------:R-:W-:Y:S03]  /*3d10*/  F2FP.RELU.BF16.F32.PACK_AB R179, R160, R159 ;  /* 0x0000009fa0b3723e */ /* 0x000fe600000018ff */
[----:B------:R-:W3:Y:S01]  /*3d20*/  MUFU.EX2 R165, R165 ;  /* 0x000000a500a57308 */ /* 0x000ee20000000800 */
[----:B-1----:R-:W-:Y:S01]  /*3d30*/  @P4 FADD.FTZ R168, -R168, -RZ ;  /* 0x800000ffa8a84221 */ /* 0x002fe20000010100 */
[----:B------:R-:W-:Y:S01]  /*3d40*/  F2FP.RELU.BF16.F32.PACK_AB R177, R162, R161 ;  /* 0x000000a1a2b1723e */ /* 0x000fe200000018ff */
[----:B------:R-:W-:Y:S01]  /*3d50*/  STS [R221+0x400], R172 ;  /* 0x000400acdd007388 */ /* 0x000fe20000000800 */
[----:B------:R-:W-:Y:S01]  /*3d60*/  IMAD.IADD R166, R234, 0x1, R223 ;  /* 0x00000001eaa67824 */ /* 0x000fe200078e02df */
[----:B------:R-:W-:Y:S04]  /*3d70*/  FSETP.GE.FTZ.AND P2, PT, R151, RZ, PT ;  /* 0x000000ff9700720b */ /* 0x000fe80003f56000 */
[----:B------:R-:W-:Y:S01]  /*3d80*/  STS [R234], R179 ;  /* 0x000000b3ea007388 */ /* 0x000fe20000000800 */
[----:B------:R-:W-:Y:S01]  /*3d90*/  FSETP.GE.FTZ.AND P0, PT, R155, RZ, PT ;  /* 0x000000ff9b00720b */ /* 0x000fe20003f16000 */
[----:B--2---:R-:W-:Y:S01]  /*3da0*/  @P6 FADD.FTZ R164, -R164, -RZ ;  /* 0x800000ffa4a46221 */ /* 0x004fe20000010100 */
[----:B------:R-:W-:Y:S03]  /*3db0*/  FSETP.GE.FTZ.AND P4, PT, R154, RZ, PT ;  /* 0x000000ff9a00720b */ /* 0x000fe60003f96000 */
[----:B------:R-:W-:Y:S01]  /*3dc0*/  STS [R234+0x400], R177 ;  /* 0x000400b1ea007388 */ /* 0x000fe20000000800 */
[----:B------:R-:W-:Y:S02]  /*3dd0*/  FSETP.GE.FTZ.AND P3, PT, R153, RZ, PT ;  /* 0x000000ff9900720b */ /* 0x000fe40003f76000 */
[----:B------:R-:W-:Y:S03]  /*3de0*/  F2FP.RELU.BF16.F32.PACK_AB R175, R164, R163 ;  /* 0x000000a3a4af723e */ /* 0x000fe600000018ff */
[----:B------:R4:W2:Y:S01]  /*3df0*/  LDG.E R167, desc[UR20][R170.64+0x20] ;  /* 0x00002014aaa77981 */ /* 0x0008a2000c1e1900 */
[----:B---3--:R-:W-:Y:S05]  /*3e00*/  @P5 FADD.FTZ R165, -R165, -RZ ;  /* 0x800000ffa5a55221 */ /* 0x008fea0000010100 */
[----:B------:R-:W-:Y:S01]  /*3e10*/  STS [R166], R175 ;  /* 0x000000afa6007388 */ /* 0x000fe20000000800 */
[----:B------:R-:W-:Y:S05]  /*3e20*/  F2FP.RELU.BF16.F32.PACK_AB R173, R168, R165 ;  /* 0x000000a5a8ad723e */ /* 0x000fea00000018ff */
[----:B------:R-:W-:Y:S06]  /*3e30*/  STS [R166+0x400], R173 ;  /* 0x000400ada6007388 */ /* 0x000fec0000000800 */
[----:B------:R-:W-:Y:S06]  /*3e40*/  LDSM.16.M88.4 R68, [R199+0xc000] ;  /* 0x00c00000c744783b */ /* 0x000fec0000000200 */
[----:B------:R-:W1:Y:S06]  /*3e50*/  LDSM.16.M88.4 R72, [R197+0x6000] ;  /* 0x00600000c548783b */ /* 0x000e6c0000000200 */
[----:B------:R-:W3:Y:S06]  /*3e60*/  LDSM.16.M88.4 R76, [R197+0x6800] ;  /* 0x00680000c54c783b */ /* 0x000eec0000000200 */
[----:B------:R-:W-:Y:S06]  /*3e70*/  LDSM.16.M88.4 R80, [R186+0xc000] ;  /* 0x00c00000ba50783b */ /* 0x000fec0000000200 */
[----:B------:R-:W3:Y:S06]  /*3e80*/  LDSM.16.M88.4 R84, [R195+0x6000] ;  /* 0x00600000c354783b */ /* 0x000eec0000000200 */
[----:B------:R-:W3:Y:S06]  /*3e90*/  LDSM.16.M88.4 R88, [R195+0x6800] ;  /* 0x00680000c358783b */ /* 0x000eec0000000200 */
[----:B------:R-:W-:Y:S06]  /*3ea0*/  LDSM.16.M88.4 R92, [R185+0xc000] ;  /* 0x00c00000b95c783b */ /* 0x000fec0000000200 */
[----:B------:R-:W3:Y:S01]  /*3eb0*/  LDSM.16.M88.4 R96, [R193+0x6000] ;  /* 0x00600000c160783b */ /* 0x000ee20000000200 */
[C---:B-1----:R-:W-:Y:S08]  /*3ec0*/  HMMA.16816.F32.BF16 R4, R68.reuse, R72, RZ ;  /* 0x000000484404723c */ /* 0x042ff000000418ff */
[C---:B------:R-:W-:Y:S01]  /*3ed0*/  HMMA.16816.F32.BF16 R8, R68.reuse, R74, RZ ;  /* 0x0000004a4408723c */ /* 0x040fe200000418ff */
[----:B------:R-:W-:Y:S07]  /*3ee0*/  LDSM.16.M88.4 R72, [R184+0xc000] ;  /* 0x00c00000b848783b */ /* 0x000fee0000000200 */
[C---:B---3--:R-:W-:Y:S08]  /*3ef0*/  HMMA.16816.F32.BF16 R12, R68.reuse, R76, RZ ;  /* 0x0000004c440c723c */ /* 0x048ff000000418ff */
[----:B------:R-:W-:Y:S01]  /*3f00*/  HMMA.16816.F32.BF16 R16, R68, R78, RZ ;  /* 0x0000004e4410723c */ /* 0x000fe200000418ff */
[----:B------:R-:W1:Y:S06]  /*3f10*/  LDSM.16.M88.4 R68, [R193+0x6800] ;  /* 0x00680000c144783b */ /* 0x000e6c0000000200 */
[----:B------:R-:W3:Y:S01]  /*3f20*/  LDSM.16.M88.4 R76, [R192+0x6000] ;  /* 0x00600000c04c783b */ /* 0x000ee20000000200 */
[C---:B------:R-:W-:Y:S08]  /*3f30*/  HMMA.16816.F32.BF16 R4, R80.reuse, R84, R4 ;  /* 0x000000545004723c */ /* 0x040ff00000041804 */
[C---:B------:R-:W-:Y:S01]  /*3f40*/  HMMA.16816.F32.BF16 R8, R80.reuse, R86, R8 ;  /* 0x000000565008723c */ /* 0x040fe20000041808 */
[----:B------:R-:W-:Y:S07]  /*3f50*/  LDSM.16.M88.4 R84, [R199+0xe000] ;  /* 0x00e00000c754783b */ /* 0x000fee0000000200 */
[C---:B------:R-:W-:Y:S08]  /*3f60*/  HMMA.16816.F32.BF16 R12, R80.reuse, R88, R12 ;  /* 0x00000058500c723c */ /* 0x040ff0000004180c */
[----:B------:R-:W-:Y:S01]  /*3f70*/  HMMA.16816.F32.BF16 R16, R80, R90, R16 ;  /* 0x0000005a5010723c */ /* 0x000fe20000041810 */
[----:B------:R-:W3:Y:S06]  /*3f80*/  LDSM.16.M88.4 R80, [R192+0x6800] ;  /* 0x00680000c050783b */ /* 0x000eec0000000200 */
        /* <DEDUP_REMOVED lines=8> */
[C---:B---3--:R-:W-:Y:S08]  /*4010*/  HMMA.16816.F32.BF16 R4, R72.reuse, R76, R4 ;  /* 0x0000004c4804723c */ /* 0x048ff00000041804 */
        /* <DEDUP_REMOVED lines=16> */
[C---:B---3--:R-:W-:Y:S08]  /*4120*/  HMMA.16816.F32.BF16 R12, R92.reuse, R72, R12 ;  /* 0x000000485c0c723c */ /* 0x048ff0000004180c */
[----:B------:R-:W-:Y:S01]  /*4130*/  HMMA.16816.F32.BF16 R16, R92, R74, R16 ;  /* 0x0000004a5c10723c */ /* 0x000fe20000041810 */
[----:B------:R-:W3:Y:S06]  /*4140*/  LDSM.16.M88.4 R72, [R192+0x8800] ;  /* 0x00880000c048783b */ /* 0x000eec0000000200 */
[----:B------:R-:W2:Y:S01]  /*4150*/  LDSM.16.M88.4 R92, [R199+0x10000] ;  /* 0x01000000c75c783b */ /* 0x000ea20000000200 */
        /* <DEDUP_REMOVED lines=10> */
[C---:B---3--:R-:W-:Y:S08]  /*4200*/  HMMA.16816.F32.BF16 R12, R84.reuse, R72, R12 ;  /* 0x00000048540c723c */ /* 0x048ff0000004180c */
[----:B------:R-:W-:Y:S01]  /*4210*/  HMMA.16816.F32.BF16 R16, R84, R74, R16 ;  /* 0x0000004a5410723c */ /* 0x000fe20000041810 */
[----:B------:R-:W3:Y:S06]  /*4220*/  LDSM.16.M88.4 R72, [R195+0xa800] ;  /* 0x00a80000c348783b */ /* 0x000eec0000000200 */
[----:B------:R-:W4:Y:S01]  /*4230*/  LDSM.16.M88.4 R84, [R185+0x10000] ;  /* 0x01000000b954783b */ /* 0x000f220000000200 */
        /* <DEDUP_REMOVED lines=8> */
[C---:B------:R-:W-:Y:S08]  /*42c0*/  HMMA.16816.F32.BF16 R8, R76.reuse, R82, R8 ;  /* 0x000000524c08723c */ /* 0x040ff00000041808 */
[C---:B---3--:R-:W-:Y:S08]  /*42d0*/  HMMA.16816.F32.BF16 R12, R76.reuse, R72, R12 ;  /* 0x000000484c0c723c */ /* 0x048ff0000004180c */
[----:B------:R-:W-:Y:S01]  /*42e0*/  HMMA.16816.F32.BF16 R16, R76, R74, R16 ;  /* 0x0000004a4c10723c */ /* 0x000fe20000041810 */
[----:B------:R-:W3:Y:S07]  /*42f0*/  LDSM.16.M88.4 R72, [R192+0xa800] ;  /* 0x00a80000c048783b */ /* 0x000eee0000000200 */
[C---:B----4-:R-:W-:Y:S08]  /*4300*/  HMMA.16816.F32.BF16 R4, R84.reuse, R88, R4 ;  /* 0x000000585404723c */ /* 0x050ff00000041804 */
[C---:B------:R-:W-:Y:S08]  /*4310*/  HMMA.16816.F32.BF16 R8, R84.reuse, R90, R8 ;  /* 0x0000005a5408723c */ /* 0x040ff00000041808 */
[C---:B-1----:R-:W-:Y:S08]  /*4320*/  HMMA.16816.F32.BF16 R12, R84.reuse, R68, R12 ;  /* 0x00000044540c723c */ /* 0x042ff0000004180c */
[----:B------:R-:W-:Y:S08]  /*4330*/  HMMA.16816.F32.BF16 R16, R84, R70, R16 ;  /* 0x000000465410723c */ /* 0x000ff00000041810 */
[C---:B--2---:R-:W-:Y:S08]  /*4340*/  HMMA.16816.F32.BF16 R4, R92.reuse, R96, R4 ;  /* 0x000000605c04723c */ /* 0x044ff00000041804 */
[C---:B------:R-:W-:Y:S08]  /*4350*/  HMMA.16816.F32.BF16 R8, R92.reuse, R98, R8 ;  /* 0x000000625c08723c */ /* 0x040ff00000041808 */
[C---:B---3--:R-:W-:Y:S03]  /*4360*/  HMMA.16816.F32.BF16 R12, R92.reuse, R72, R12 ;  /* 0x000000485c0c723c */ /* 0x048fe6000004180c */
[C---:B------:R-:W-:Y:S01]  /*4370*/  FADD.FTZ R170, -R169.reuse, R5 ;  /* 0x00000005a9aa7221 */ /* 0x040fe20000010100 */
[C---:B------:R-:W-:Y:S04]  /*4380*/  FADD.FTZ R174, -R169.reuse, R4 ;  /* 0x00000004a9ae7221 */ /* 0x040fe80000010100 */
[-C--:B------:R-:W-:Y:S01]  /*4390*/  FSEL R171, R170, R169.reuse, P1 ;  /* 0x000000a9aaab7208 */ /* 0x080fe20000800000 */
[----:B------:R-:W-:Y:S03]  /*43a0*/  HMMA.16816.F32.BF16 R16, R92, R74, R16 ;  /* 0x0000004a5c10723c */ /* 0x000fe60000041810 */
[----:B------:R-:W-:Y:S01]  /*43b0*/  FSEL R174, R174, R169, P2 ;  /* 0x000000a9aeae7208 */ /* 0x000fe20001000000 */
[----:B------:R-:W-:Y:S01]  /*43c0*/  FADD.FTZ R172, -R169, R8 ;  /* 0x00000008a9ac7221 */ /* 0x000fe20000010100 */
[----:B------:R-:W-:Y:S01]  /*43d0*/  FSETP.GE.FTZ.AND P2, PT, R159, RZ, PT ;  /* 0x000000ff9f00720b */ /* 0x000fe20003f56000 */
[C---:B------:R-:W-:Y:S01]  /*43e0*/  FADD.FTZ R170, -R169.reuse, R9 ;  /* 0x00000009a9aa7221 */ /* 0x040fe20000010100 */
[----:B------:R-:W-:Y:S01]  /*43f0*/  FSETP.GE.FTZ.AND P1, PT, R160, RZ, PT ;  /* 0x000000ffa000720b */ /* 0x000fe20003f36000 */
[----:B------:R-:W-:Y:S01]  /*4400*/  FMUL.FTZ R171, R152, R171 ;  /* 0x000000ab98ab7220 */ /* 0x000fe20000410000 */
[-C--:B------:R-:W-:Y:S01]  /*4410*/  FSEL R172, R172, R169.reuse, P0 ;  /* 0x000000a9acac7208 */ /* 0x080fe20000000000 */
[----:B------:R-:W-:Y:S01]  /*4420*/  FADD.FTZ R152, -R169, R12 ;  /* 0x0000000ca9987221 */ /* 0x000fe20000010100 */
[----:B------:R-:W-:Y:S01]  /*4430*/  FSETP.GE.FTZ.AND P0, PT, R156, RZ, PT ;  /* 0x000000ff9c00720b */ /* 0x000fe20003f16000 */
[----:B------:R-:W-:Y:S02]  /*4440*/  FMUL.FTZ R174, R151, R174 ;  /* 0x000000ae97ae7220 */ /* 0x000fe40000410000 */
[----:B------:R-:W-:Y:S01]  /*4450*/  FMUL.FTZ R172, R155, R172 ;  /* 0x000000ac9bac7220 */ /* 0x000fe20000410000 */
[-C--:B------:R-:W-:Y:S01]  /*4460*/  FSEL R151, R170, R169.reuse, P0 ;  /* 0x000000a9aa977208 */ /* 0x080fe20000000000 */
[----:B------:R-:W-:Y:S01]  /*4470*/  FADD.FTZ R170, -R169, R13 ;  /* 0x0000000da9aa7221 */ /* 0x000fe20000010100 */
[----:B------:R-:W-:Y:S02]  /*4480*/  FSETP.GE.FTZ.AND P0, PT, R164, RZ, PT ;  /* 0x000000ffa400720b */ /* 0x000fe40003f16000 */
[----:B------:R-:W-:Y:S01]  /*4490*/  FSEL R152, R152, R169, P2 ;  /* 0x000000a998987208 */ /* 0x000fe20001000000 */
[----:B------:R-:W-:Y:S01]  /*44a0*/  FMUL.FTZ R151, R156, R151 ;  /* 0x000000979c977220 */ /* 0x000fe20000410000 */
[----:B------:R-:W-:Y:S01]  /*44b0*/  ISETP.GT.AND P2, PT, R231, R216, PT ;  /* 0x000000d8e700720c */ /* 0x000fe20003f44270 */
[----:B------:R-:W-:Y:S01]  /*44c0*/  FADD.FTZ R156, -R169, R16 ;  /* 0x00000010a99c7221 */ /* 0x000fe20000010100 */
[----:B------:R-:W-:Y:S01]  /*44d0*/  FSEL R155, R170, R169, P1 ;  /* 0x000000a9aa9b7208 */ /* 0x000fe20000800000 */
[----:B------:R-:W-:Y:S01]  /*44e0*/  FMUL.FTZ R152, R159, R152 ;  /* 0x000000989f987220 */ /* 0x000fe20000410000 */
[----:B------:R-:W-:Y:S02]  /*44f0*/  FSETP.GE.FTZ.AND P1, PT, R163, RZ, PT ;  /* 0x000000ffa300720b */ /* 0x000fe40003f36000 */
[----:B------:R-:W-:Y:S01]  /*4500*/  F2FP.BF16.F32.PACK_AB R171, R171, R174 ;  /* 0x000000aeabab723e */ /* 0x000fe200000010ff */
[----:B------:R-:W-:Y:S01]  /*4510*/  FMUL.FTZ R155, R160, R155 ;  /* 0x0000009ba09b7220 */ /* 0x000fe20000410000 */
[----:B------:R-:W-:Y:S01]  /*4520*/  FSEL R156, R156, R169, P1 ;  /* 0x000000a99c9c7208 */ /* 0x000fe20000800000 */
[----:B------:R-:W-:Y:S01]  /*4530*/  @P0 FADD.FTZ R169, -R169, R17 ;  /* 0x00000011a9a90221 */ /* 0x000fe20000010100 */
[----:B------:R-:W-:Y:S01]  /*4540*/  F2FP.BF16.F32.PACK_AB R172, R151, R172 ;  /* 0x000000ac97ac723e */ /* 0x000fe200000010ff */
[----:B------:R-:W-:Y:S01]  /*4550*/  FADD.FTZ R160, -R167, R7 ;  /* 0x00000007a7a07221 */ /* 0x000fe20000010100 */
[----:B------:R-:W-:Y:S01]  /*4560*/  F2FP.BF16.F32.PACK_AB R155, R155, R152 ;  /* 0x000000989b9b723e */ /* 0x000fe200000010ff */
[----:B------:R-:W-:Y:S01]  /*4570*/  FMUL.FTZ R156, R163, R156 ;  /* 0x0000009ca39c7220 */ /* 0x000fe20000410000 */
[----:B------:R-:W-:Y:S01]  /*4580*/  FMUL.FTZ R169, R164, R169 ;  /* 0x000000a9a4a97220 */ /* 0x000fe20000410000 */
[----:B------:R-:W-:Y:S01]  /*4590*/  FADD.FTZ R152, -R167, R6 ;  /* 0x00000006a7987221 */ /* 0x000fe20000010100 */
[----:B------:R-:W-:Y:S06]  /*45a0*/  @!P2 BRA `(.L_x_873) ;  /* 0x000000000068a947 */ /* 0x000fec0003800000 */
[----:B------:R-:W1:Y:S01]  /*45b0*/  LDC R5, c[0x0][0x3b0] ;  /* 0x0000ec00ff057b82 */ /* 0x000e620000000800 */
[----:B------:R-:W-:Y:S02]  /*45c0*/  IADD3 R8, P0, PT, RZ, -UR24, RZ ;  /* 0x80000018ff087c10 */ /* 0x000fe4000ff1e0ff */
[----:B------:R-:W-:Y:S04]  /*45d0*/  LOP3.LUT R6, R231, 0x1, RZ, 0xc0, !PT ;  /* 0x00000001e7067812 */ /* 0x000fe800078ec0ff */
[----:B------:R-:W-:Y:S01]  /*45e0*/  ISETP.NE.U32.AND P1, PT, R6, 0x1, PT ;  /* 0x000000010600780c */ /* 0x000fe20003f25070 */
[----:B------:R-:W2:Y:S01]  /*45f0*/  LDC R4, c[0x0][0x3b4] ;  /* 0x0000ed00ff047b82 */ /* 0x000ea20000000800 */
[----:B------:R-:W-:Y:S02]  /*4600*/  IMAD.MOV.U32 R6, RZ, RZ, -0x6000 ;  /* 0xffffa000ff067424 */ /* 0x000fe400078e00ff */
[----:B-1----:R-:W-:Y:S04]  /*4610*/  IMAD.SHL.U32 R7, R5, 0x40, RZ ;  /* 0x0000004005077824 */ /* 0x002fe800078e00ff */
[----:B------:R-:W-:Y:S05]  /*4620*/  IMAD.X R7, RZ, RZ, ~R7, P0 ;  /* 0x000000ffff077224 */ /* 0x000fea00000e0e07 */
[----:B------:R-:W-:Y:S04]  /*4630*/  SHF.R.S64 R9, R8, 0x1f, R7 ;  /* 0x0000001f08097819 */ /* 0x000fe80000001007 */
[----:B------:R-:W-:Y:S02]  /*4640*/  IADD3 R242, P0, PT, R242, R9, RZ ;  /* 0x00000009f2f27210 */ /* 0x000fe40007f1e0ff */
[----:B------:R-:W-:Y:S02]  /*4650*/  SEL R9, R6, 0x6000, !P1 ;  /* 0x0000600006097807 */ /* 0x000fe40004800000 */
[----:B------:R-:W-:Y:S02]  /*4660*/  LEA.HI.X.SX32 R243, R7, R243, 0x1, P0 ;  /* 0x000000f307f37211 */ /* 0x000fe400000f0eff */
[C---:B------:R-:W-:Y:S01]  /*4670*/  LEA R6, P0, R5.reuse, R242, 0x6 ;  /* 0x000000f205067211 */ /* 0x040fe200078030ff */
[--C-:B------:R-:W-:Y:S02]  /*4680*/  IMAD.IADD R228, R228, 0x1, R9.reuse ;  /* 0x00000001e4e47824 */ /* 0x100fe400078e0209 */
[----:B------:R-:W-:Y:S01]  /*4690*/  IMAD.IADD R188, R188, 0x1, R9 ;  /* 0x00000001bcbc7824 */ /* 0x000fe200078e0209 */
[----:B--2---:R-:W-:Y:S02]  /*46a0*/  LEA.HI.X R7, R5, R243, R4, 0x6, P0 ;  /* 0x000000f305077211 */ /* 0x004fe400000f3404 */
        /* <DEDUP_REMOVED lines=9> */
[----:B------:R-:W0:Y:S02]  /*4740*/  LDGDEPBAR ;  /* 0x00000000000079af */ /* 0x000e240000000000 */
.L_x_873:
[----:B------:R-:W-:Y:S01]  /*4750*/  FADD.FTZ R10, -R167, R10 ;  /* 0x0000000aa70a7221 */ /* 0x000fe20000010100 */
[----:B------:R-:W-:Y:S01]  /*4760*/  FSETP.GE.FTZ.AND P0, PT, R157, RZ, PT ;  /* 0x000000ff9d00720b */ /* 0x000fe20003f16000 */
[C---:B------:R-:W-:Y:S01]  /*4770*/  FADD.FTZ R4, -R167.reuse, R11 ;  /* 0x0000000ba7047221 */ /* 0x040fe20000010100 */
[-C--:B------:R-:W-:Y:S01]  /*4780*/  FSEL R5, R152, R167.reuse, P4 ;  /* 0x000000a798057208 */ /* 0x080fe20002000000 */
[C---:B-1----:R-:W-:Y:S01]  /*4790*/  FADD.FTZ R6, -R167.reuse, R15 ;  /* 0x0000000fa7067221 */ /* 0x042fe20000010100 */
        /* <DEDUP_REMOVED lines=111> */
[----:B------:R-:W-:Y:S01]  /*4e90*/  IADD3 R4, P0, PT, RZ, -UR25, RZ ;  /* 0x80000019ff047c10 */ /* 0x000fe2000ff1e0ff */
[----:B------:R-:W-:Y:S04]  /*4ea0*/  IMAD.U32 R6, RZ, RZ, UR27 ;  /* 0x0000001bff067e24 */ /* 0x000fe8000f8e00ff */
[----:B------:R-:W-:Y:S05]  /*4eb0*/  IMAD.X R7, RZ, RZ, ~UR10, P0 ;  /* 0x8000000aff077e24 */ /* 0x000fea00080e06ff */
[----:B------:R-:W-:Y:S01]  /*4ec0*/  SHF.R.S64 R5, R4, 0x1f, R7 ;  /* 0x0000001f04057819 */ /* 0x000fe20000001007 */
[----:B------:R-:W-:Y:S03]  /*4ed0*/  IMAD.U32 R4, RZ, RZ, UR16 ;  /* 0x00000010ff047e24 */ /* 0x000fe6000f8e00ff */
[----:B------:R-:W-:Y:S01]  /*4ee0*/  IADD3 R240, P0, PT, R240, R5, RZ ;  /* 0x00000005f0f07210 */ /* 0x000fe20007f1e0ff */
[----:B------:R-:W-:Y:S03]  /*4ef0*/  IMAD.U32 R5, RZ, RZ, UR16 ;  /* 0x00000010ff057e24 */ /* 0x000fe6000f8e00ff */
[----:B------:R-:W-:Y:S02]  /*4f00*/  LEA.HI.X.SX32 R241, R7, R241, 0x1, P0 ;  /* 0x000000f107f17211 */ /* 0x000fe400000f0eff */
[----:B------:R-:W-:Y:S03]  /*4f10*/  LEA R8, P0, R5, R240, 0x1 ;  /* 0x000000f005087211 */ /* 0x000fe600078008ff */
        /* <DEDUP_REMOVED lines=11> */
.L_x_874:
        /* <DEDUP_REMOVED lines=98> */
[C---:B------:R-:W-:Y:S04]  /*55f0*/  IMAD.WIDE R174, R219.reuse, -0xc0, R166 ;  /* 0xffffff40dbae7825 */ /* 0x040fe800078e02a6 */
[-C--:B------:R-:W-:Y:S03]  /*5600*/  HMMA.16816.F32.BF16 R92, R160, R154.reuse, R92 ;  /* 0x0000009aa05c723c */ /* 0x080fe6000004185c */
[C---:B------:R-:W-:Y:S04]  /*5610*/  LEA R152, P0, R219.reuse, R174, 0x5 ;  /* 0x000000aedb987211 */ /* 0x040fe800078028ff */
[C---:B------:R-:W-:Y:S01]  /*5620*/  LEA.HI.X.SX32 R153, R219.reuse, R175, 0x5, P0 ;  /* 0x000000afdb997211 */ /* 0x040fe200000f2eff */
[----:B------:R-:W-:Y:S04]  /*5630*/  HMMA.16816.F32.BF16 R96, R148, R154, R96 ;  /* 0x0000009a9460723c */ /* 0x000fe80000041860 */
[----:B------:R-:W-:Y:S01]  /*5640*/  @P2 IMAD.WIDE.U32 R154, R202, 0x4, R244 ;  /* 0x00000004ca9a2825 */ /* 0x000fe200078e00f4 */
[C---:B------:R-:W-:Y:S04]  /*5650*/  LEA R162, P0, R219.reuse, R152, 0x5 ;  /* 0x00000098dba27211 */ /* 0x040fe800078028ff */
[----:B------:R-:W5:Y:S01]  /*5660*/  @P2 LDG.E R227, desc[UR20][R154.64+-0x100] ;  /* 0xffff00149ae32981 */ /* 0x000f62000c1e1900 */
[C---:B------:R-:W-:Y:S02]  /*5670*/  LEA.HI.X.SX32 R163, R219.reuse, R153, 0x5, P0 ;  /* 0x00000099dba37211 */ /* 0x040fe400000f2eff */
[C---:B------:R-:W-:Y:S01]  /*5680*/  LEA R160, P0, R219.reuse, R162, 0x5 ;  /* 0x000000a2dba07211 */ /* 0x040fe200078028ff */
[----:B------:R1:W5:Y:S03]  /*5690*/  @P2 LDG.E R226, desc[UR20][R154.64+-0xe0] ;  /* 0xffff20149ae22981 */ /* 0x000366000c1e1900 */
[C---:B------:R-:W-:Y:S01]  /*56a0*/  LEA.HI.X.SX32 R161, R219.reuse, R163, 0x5, P0 ;  /* 0x000000a3dba17211 */ /* 0x040fe200000f2eff */
[----:B------:R-:W-:Y:S01]  /*56b0*/  REDG.E.ADD.F32.FTZ.RN.STRONG.GPU desc[UR20][R238.64], R4 ;  /* 0x00000004ee0079a6 */ /* 0x000fe2000c12f314 */
[C---:B------:R-:W-:Y:S03]  /*56c0*/  LEA R148, P0, R219.reuse, R160, 0x5 ;  /* 0x000000a0db947211 */ /* 0x040fe600078028ff */
[----:B------:R2:W-:Y:S01]  /*56d0*/  REDG.E.ADD.F32.FTZ.RN.STRONG.GPU desc[UR20][R168.64], R5 ;  /* 0x00000005a80079a6 */ /* 0x0005e2000c12f314 */
[C---:B------:R-:W-:Y:S02]  /*56e0*/  LEA.HI.X.SX32 R149, R219.reuse, R161, 0x5, P0 ;  /* 0x000000a1db957211 */ /* 0x040fe400000f2eff */
[C---:B------:R-:W-:Y:S01]  /*56f0*/  LEA R150, P0, R219.reuse, R148, 0x5 ;  /* 0x00000094db967211 */ /* 0x040fe200078028ff */
[----:B------:R3:W-:Y:S03]  /*5700*/  REDG.E.ADD.F32.FTZ.RN.STRONG.GPU desc[UR20][R170.64], R6 ;  /* 0x00000006aa0079a6 */ /* 0x0007e6000c12f314 */
[C---:B------:R-:W-:Y:S01]  /*5710*/  LEA.HI.X.SX32 R151, R219.reuse, R149, 0x5, P0 ;  /* 0x00000095db977211 */ /* 0x040fe200000f2eff */
        /* <DEDUP_REMOVED lines=8> */
[----:B------:R2:W-:Y:S04]  /*57a0*/  REDG.E.ADD.F32.FTZ.RN.STRONG.GPU desc[UR20][R238.64+0x80], R16 ;  /* 0x00008010ee0079a6 */ /* 0x0005e8000c12f314 */
        /* <DEDUP_REMOVED lines=8> */
[C---:B------:R-:W-:Y:S03]  /*5830*/  LEA R6, P0, R219.reuse, R170, 0x5 ;  /* 0x000000aadb067211 */ /* 0x040fe600078028ff */
[----:B------:R3:W-:Y:S01]  /*5840*/  REDG.E.ADD.F32.FTZ.RN.STRONG.GPU desc[UR20][R158.64+0x80], R13 ;  /* 0x0000800d9e0079a6 */ /* 0x0007e2000c12f314 */
[C---:B----4-:R-:W-:Y:S02]  /*5850*/  LEA.HI.X.SX32 R7, R219.reuse, R171, 0x5, P0 ;  /* 0x000000abdb077211 */ /* 0x050fe400000f2eff */
[C---:B------:R-:W-:Y:S01]  /*5860*/  LEA R176, P0, R219.reuse, R6, 0x5 ;  /* 0x00000006dbb07211 */ /* 0x040fe200078028ff */
[----:B------:R4:W-:Y:S03]  /*5870*/  REDG.E.ADD.F32.FTZ.RN.STRONG.GPU desc[UR20][R164.64+0x80], R14 ;  /* 0x0000800ea40079a6 */ /* 0x0009e6000c12f314 */
        /* <DEDUP_REMOVED lines=12> */
[C---:B-1----:R-:W-:Y:S03]  /*5940*/  LEA R248, P0, R219.reuse, R8, 0x5 ;  /* 0x00000008dbf87211 */ /* 0x042fe600078028ff */
[----:B------:R-:W-:Y:S01]  /*5950*/  REDG.E.ADD.F32.FTZ.RN.STRONG.GPU desc[UR20][R148.64+0x100], R73 ;  /* 0x00010049940079a6 */ /* 0x000fe2000c12f314 */
[C---:B------:R-:W-:Y:S03]  /*5960*/  LEA.HI.X.SX32 R249, R219.reuse, R9, 0x5, P0 ;  /* 0x00000009dbf97211 */ /* 0x040fe600000f2eff */
        /* <DEDUP_REMOVED lines=19> */
[C---:B---3--:R-:W-:Y:S03]  /*5aa0*/  IMAD.WIDE R18, R219.reuse, -0xc0, R180 ;  /* 0xffffff40db127825 */ /* 0x048fe600078e02b4 */
        /* <DEDUP_REMOVED lines=11> */
[----:B------:R-:W-:Y:S01]  /*5b60*/  LDSM.16.MT88.4 R4, [R191+-0x2000] ;  /* 0xffe00000bf04783b */ /* 0x000fe20000004200 */
[C---:B----4-:R-:W-:Y:S03]  /*5b70*/  LEA R164, P0, R219.reuse, R158, 0x5 ;  /* 0x0000009edba47211 */ /* 0x050fe600078028ff */
[----:B------:R-:W2:Y:S01]  /*5b80*/  LDSM.16.MT88.4 R8, [R187] ;  /* 0x00000000bb08783b */ /* 0x000ea20000004200 */
[C---:B------:R-:W-:Y:S02]  /*5b90*/  LEA.HI.X.SX32 R165, R219.reuse, R159, 0x5, P0 ;  /* 0x0000009fdba57211 */ /* 0x040fe400000f2eff */
[C---:B------:R-:W-:Y:S01]  /*5ba0*/  LEA R152, P0, R219.reuse, R164, 0x5 ;  /* 0x000000a4db987211 */ /* 0x040fe200078028ff */
[----:B------:R-:W3:Y:S03]  /*5bb0*/  LDSM.16.MT88.4 R12, [R190+-0x2000] ;  /* 0xffe00000be0c783b */ /* 0x000ee60000004200 */
[C---:B------:R-:W-:Y:S01]  /*5bc0*/  LEA.HI.X.SX32 R153, R219.reuse, R165, 0x5, P0 ;  /* 0x000000a5db997211 */ /* 0x040fe200000f2eff */
[----:B------:R-:W-:Y:S01]  /*5bd0*/  REDG.E.ADD.F32.FTZ.RN.STRONG.GPU desc[UR20][R250.64+0x200], R88 ;  /* 0x00020058fa0079a6 */ /* 0x000fe2000c12f314 */
[C---:B-1----:R-:W-:Y:S03]  /*5be0*/  LEA R154, P0, R219.reuse, R152, 0x5 ;  /* 0x00000098db9a7211 */ /* 0x042fe600078028ff */
[----:B------:R-:W-:Y:S01]  /*5bf0*/  REDG.E.ADD.F32.FTZ.RN.STRONG.GPU desc[UR20][R16.64+0x200], R89 ;  /* 0x00020059100079a6 */ /* 0x000fe2000c12f314 */
[----:B------:R-:W-:Y:S03]  /*5c00*/  LEA.HI.X.SX32 R155, R219, R153, 0x5, P0 ;  /* 0x00000099db9b7211 */ /* 0x000fe600000f2eff */
[----:B------:R-:W-:Y:S04]  /*5c10*/  REDG.E.ADD.F32.FTZ.RN.STRONG.GPU desc[UR20][R182.64+0x200], R90 ;  /* 0x0002005ab60079a6 */ /* 0x000fe8000c12f314 */
[----:B------:R-:W-:Y:S04]  /*5c20*/  REDG.E.ADD.F32.FTZ.RN.STRONG.GPU desc[UR20][R180.64+0x200], R91 ;  /* 0x0002005bb40079a6 */ /* 0x000fe8000c12f314 */
        /* <DEDUP_REMOVED lines=269> */
[----:B------:R-:W-:Y:S01]  /*6d00*/  @P1 IADD3 R47, PT, PT, R232, R233, RZ ;  /* 0x000000e9e82f1210 */ /* 0x000fe20007ffe0ff */
        /* <DEDUP_REMOVED lines=13> */
[----:B-1----:R-:W-:-:S03]  /*6de0*/  @P1 IMAD R44, R47, R5, RZ ;  /* 0x000000052f2c1224 */ /* 0x002fc600078e02ff */
[----:B------:R3:W-:Y:S01]  /*6df0*/  STS [R207+0xb400], R58 ;  /* 0x00b4003acf007388 */ /* 0x0007e20000000800 */
[----:B--2---:R-:W-:-:S03]  /*6e00*/  @P1 IMAD.WIDE.U32 R46, R47, R4, RZ ;  /* 0x000000042f2e1225 */ /* 0x004fc600078e00ff */
        /* <DEDUP_REMOVED lines=13> */
.L_x_876:
        /* <DEDUP_REMOVED lines=11> */
.L_x_877:
[----:B------:R-:W1:Y:S01]  /*6f90*/  LDCU.64 UR6, c[0x0][0x5c8] ;  /* 0x0000b900ff0677ac */ /* 0x000e620008000a00 */
[----:B---3--:R-:W-:-:S05]  /*6fa0*/  IADD3 R56, PT, PT, R232, R233, RZ ;  /* 0x000000e9e8387210 */ /* 0x008fca0007ffe0ff */
[C---:B-1----:R-:W-:Y:S02]  /*6fb0*/  IMAD R6, R56.reuse, UR7, RZ ;  /* 0x0000000738067c24 */ /* 0x042fe4000f8e02ff */
[----:B------:R-:W-:-:S05]  /*6fc0*/  IMAD.WIDE.U32 R56, R56, UR6, RZ ;  /* 0x0000000638387c25 */ /* 0x000fca000f8e00ff */
[----:B------:R-:W-:-:S07]  /*6fd0*/  IADD3 R6, PT, PT, R57, R6, RZ ;  /* 0x0000000639067210 */ /* 0x000fce0007ffe0ff */
.L_x_878:
        /* <DEDUP_REMOVED lines=12> */
[----:B------:R-:W-:Y:S01]  /*70a0*/  IADD3.X R63, PT, PT, R44, R51, R7, P0, !PT ;  /* 0x000000332c3f7210 */ /* 0x000fe200007fe407 */
[----:B------:R-:W-:Y:S01]  /*70b0*/  IMAD.U32 R7, RZ, RZ, UR6 ;  /* 0x00000006ff077e24 */ /* 0x000fe2000f8e00ff */
        /* <DEDUP_REMOVED lines=17> */
[----:B------:R-:W2:Y:S01]  /*71d0*/  LDS.128 R44, [R209+0x12000] ;  /* 0x01200000d12c7984 */ /* 0x000ea20000000c00 */
[----:B------:R-:W-:-:S03]  /*71e0*/  MOV R61, R59 ;  /* 0x0000003b003d7202 */ /* 0x000fc60000000f00 */
[----:B------:R-:W1:Y:S01]  /*71f0*/  LDS.128 R52, [R209+0x16000] ;  /* 0x01600000d1347984 */ /* 0x000e620000000c00 */
[----:B------:R-:W-:-:S04]  /*7200*/  IMAD.WIDE.U32 R64, R205, R4, R60 ;  /* 0x00000004cd407225 */ /* 0x000fc800078e003c */
[----:B------:R-:W-:Y:S01]  /*7210*/  IMAD R60, R205, R5, R65 ;  /* 0x00000005cd3c7224 */ /* 0x000fe200078e0241 */
[----:B----4-:R-:W-:-:S04]  /*7220*/  LEA R66, P0, R64, UR4, 0x1 ;  /* 0x0000000440427c11 */ /* 0x010fc8000f8008ff */
[----:B------:R-:W-:-:S05]  /*7230*/  LEA.HI.X R67, R64, UR5, R60, 0x1, P0 ;  /* 0x0000000540437c11 */ /* 0x000fca00080f0c3c */
[----:B---3--:R3:W-:Y:S04]  /*7240*/  STG.E.128 desc[UR20][R66.64+0x80], R48 ;  /* 0x0000803042007986 */ /* 0x0087e8000c101d14 */
[----:B--2---:R3:W-:Y:S04]  /*7250*/  STG.E.128 desc[UR20][R66.64], R44 ;  /* 0x0000002c42007986 */ /* 0x0047e8000c101d14 */
[----:B-1----:R3:W-:Y:S02]  /*7260*/  STG.E.128 desc[UR20][R66.64+0x100], R52 ;  /* 0x0001003442007986 */ /* 0x0027e4000c101d14 */
.L_x_880:
[----:B------:R-:W-:Y:S05]  /*7270*/  BSYNC.RECONVERGENT B0 ;  /* 0x0000000000007941 */ /* 0x000fea0003800200 */
.L_x_879:
[----:B------:R-:W-:Y:S04]  /*7280*/  BSSY.RECONVERGENT B0, `(.L_x_881) ;  /* 0x000000e000007945 */ /* 0x000fe80003800200 */
[----:B------:R-:W-:Y:S05]  /*7290*/  @P2 BRA `(.L_x_882) ;  /* 0x0000000000302947 */ /* 0x000fea0003800000 */
[----:B------:R-:W4:Y:S01]  /*72a0*/  LDCU.64 UR4, c[0x0][0x560] ;  /* 0x0000ac00ff0477ac */ /* 0x000f220008000a00 */
[----:B---3--:R-:W-:Y:S01]  /*72b0*/  MOV R46, R62 ;  /* 0x0000003e002e7202 */ /* 0x008fe20000000f00 */
[----:B------:R-:W-:Y:S01]  /*72c0*/  IMAD R44, R57, R4, RZ ;  /* 0x00000004392c7224 */ /* 0x000fe200078e02ff */
[----:B------:R-:W-:-:S03]  /*72d0*/  MOV R47, R59 ;  /* 0x0000003b002f7202 */ /* 0x000fc60000000f00 */
[C---:B------:R-:W-:Y:S02]  /*72e0*/  IMAD R44, R58.reuse, R5, R44 ;  /* 0x000000053a2c7224 */ /* 0x040fe400078e022c */
[----:B------:R-:W-:-:S05]  /*72f0*/  IMAD.WIDE.U32 R46, R58, R4, R46 ;  /* 0x000000043a2e7225 */ /* 0x000fca00078e002e */
[----:B------:R-:W-:Y:S02]  /*7300*/  IADD3 R44, PT, PT, R44, R47, RZ ;  /* 0x0000002f2c2c7210 */ /* 0x000fe40007ffe0ff */
[----:B----4-:R-:W-:-:S04]  /*7310*/  LEA R4, P0, R46, UR4, 0x1 ;  /* 0x000000042e047c11 */ /* 0x010fc8000f8008ff */
[----:B------:R-:W-:-:S05]  /*7320*/  LEA.HI.X R5, R46, UR5, R44, 0x1, P0 ;  /* 0x000000052e057c11 */ /* 0x000fca00080f0c2c */
[----:B------:R3:W-:Y:S04]  /*7330*/  STG.E.128 desc[UR20][R4.64], R40 ;  /* 0x0000002804007986 */ /* 0x0007e8000c101d14 */
[----:B-1----:R3:W-:Y:S04]  /*7340*/  STG.E.128 desc[UR20][R4.64+0x80], R36 ;  /* 0x0000802404007986 */ /* 0x0027e8000c101d14 */
[----:B------:R3:W-:Y:S02]  /*7350*/  STG.E.128 desc[UR20][R4.64+0x100], R32 ;  /* 0x0001002004007986 */ /* 0x0007e4000c101d14 */
.L_x_882:
[----:B------:R-:W-:Y:S05]  /*7360*/  BSYNC.RECONVERGENT B0 ;  /* 0x0000000000007941 */ /* 0x000fea0003800200 */
.L_x_881:
[----:B------:R-:W-:Y:S01]  /*7370*/  MOV R211, RZ ;  /* 0x000000ff00d37202 */ /* 0x000fe20000000f00 */
[----:B------:R-:W2:Y:S01]  /*7380*/  LDCU.64 UR4, c[0x0][0x5e0] ;  /* 0x0000bc00ff0477ac */ /* 0x000ea20008000a00 */
[----:B------:R-:W-:Y:S01]  /*7390*/  BSSY.RECONVERGENT B0, `(.L_x_883) ;  /* 0x0000012000007945 */ /* 0x000fe20003800200 */
[----:B------:R-:W-:Y:S01]  /*73a0*/  UIMAD UR11, UR11, UR6, URZ ;  /* 0x000000060b0b72a4 */ /* 0x000fe2000f8e02ff */
[----:B---3--:R-:W-:-:S03]  /*73b0*/  IMAD.WIDE.U32 R4, R7, UR10, R210 ;  /* 0x0000000a07047c25 */ /* 0x008fc6000f8e00d2 */
[----:B------:R-:W-:Y:S01]  /*73c0*/  UIMAD UR11, UR10, UR7, UR11 ;  /* 0x000000070a0b72a4 */ /* 0x000fe2000f8e020b */
[----:B------:R-:W-:-:S05]  /*73d0*/  IADD3 R4, P0, PT, R56, R4, RZ ;  /* 0x0000000438047210 */ /* 0x000fca0007f1e0ff */
[----:B------:R-:W-:-:S03]  /*73e0*/  IADD3.X R5, PT, PT, R6, UR11, R5, P0, !PT ;  /* 0x0000000b06057c10 */ /* 0x000fc600087fe405 */
[----:B--2---:R-:W-:-:S04]  /*73f0*/  IMAD.WIDE.U32 R6, R200, UR4, R4 ;  /* 0x00000004c8067c25 */ /* 0x004fc8000f8e0004 */
[----:B------:R-:W-:Y:S01]  /*7400*/  IMAD R5, R200, UR5, R7 ;  /* 0x00000005c8057c24 */ /* 0x000fe2000f8e0207 */
[----:B------:R-:W-:Y:S06]  /*7410*/  @P1 BRA `(.L_x_884) ;  /* 0x0000000000241947 */ /* 0x000fec0003800000 */
[----:B------:R-:W2:Y:S01]  /*7420*/  LDCU.64 UR4, c[0x0][0x568] ;  /* 0x0000ad00ff0477ac */ /* 0x000ea20008000a00 */
[----:B------:R-:W-:-:S05]  /*7430*/  MOV R4, R6 ;  /* 0x0000000600047202 */ /* 0x000fca0000000f00 */
[----:B----4-:R-:W-:-:S04]  /*7440*/  IMAD.WIDE.U32 R32, R205, UR6, R4 ;  /* 0x00000006cd207c25 */ /* 0x010fc8000f8e0004 */
[----:B------:R-:W-:Y:S01]  /*7450*/  IMAD R4, R205, UR7, R33 ;  /* 0x00000007cd047c24 */ /* 0x000fe2000f8e0221 */
[----:B--2---:R-:W-:-:S04]  /*7460*/  LEA R34, P0, R32, UR4, 0x1 ;  /* 0x0000000420227c11 */ /* 0x004fc8000f8008ff */
[----:B------:R-:W-:-:S05]  /*7470*/  LEA.HI.X R35, R32, UR5, R4, 0x1, P0 ;  /* 0x0000000520237c11 */ /* 0x000fca00080f0c04 */
[----:B-1----:R2:W-:Y:S04]  /*7480*/  STG.E.128 desc[UR20][R34.64], R28 ;  /* 0x0000001c22007986 */ /* 0x0025e8000c101d14 */
[----:B------:R2:W-:Y:S04]  /*7490*/  STG.E.128 desc[UR20][R34.64+0x80], R20 ;  /* 0x0000801422007986 */ /* 0x0005e8000c101d14 */
[----:B------:R2:W-:Y:S02]  /*74a0*/  STG.E.128 desc[UR20][R34.64+0x100], R12 ;  /* 0x0001000c22007986 */ /* 0x0005e4000c101d14 */
.L_x_884:
[----:B------:R-:W-:Y:S05]  /*74b0*/  BSYNC.RECONVERGENT B0 ;  /* 0x0000000000007941 */ /* 0x000fea0003800200 */
.L_x_883:
[----:B------:R-:W-:Y:S05]  /*74c0*/  @P2 BRA `(.L_x_872) ;  /* 0x00000000002c2947 */ /* 0x000fea0003800000 */
[----:B------:R-:W3:Y:S01]  /*74d0*/  LDCU.64 UR4, c[0x0][0x568] ;  /* 0x0000ad00ff0477ac */ /* 0x000ee20008000a00 */
[----:B------:R-:W-:Y:S01]  /*74e0*/  MOV R4, R6 ;  /* 0x0000000600047202 */ /* 0x000fe20000000f00 */
[----:B------:R-:W-:-:S04]  /*74f0*/  IMAD R57, R57, UR6, RZ ;  /* 0x0000000639397c24 */ /* 0x000fc8000f8e02ff */
[----:B------:R-:W-:-:S04]  /*7500*/  IMAD.WIDE.U32 R4, R58, UR6, R4 ;  /* 0x000000063a047c25 */ /* 0x000fc8000f8e0004 */
[----:B------:R-:W-:-:S05]  /*7510*/  IMAD R57, R58, UR7, R57 ;  /* 0x000000073a397c24 */ /* 0x000fca000f8e0239 */
[----:B------:R-:W-:Y:S02]  /*7520*/  IADD3 R57, PT, PT, R57, R5, RZ ;  /* 0x0000000539397210 */ /* 0x000fe40007ffe0ff */
[----:B---3--:R-:W-:-:S04]  /*7530*/  LEA R6, P0, R4, UR4, 0x1 ;  /* 0x0000000404067c11 */ /* 0x008fc8000f8008ff */
[----:B------:R-:W-:-:S05]  /*7540*/  LEA.HI.X R7, R4, UR5, R57, 0x1, P0 ;  /* 0x0000000504077c11 */ /* 0x000fca00080f0c39 */
[----:B-1----:R3:W-:Y:S04]  /*7550*/  STG.E.128 desc[UR20][R6.64], R24 ;  /* 0x0000001806007986 */ /* 0x0027e8000c101d14 */
[----:B------:R3:W-:Y:S04]  /*7560*/  STG.E.128 desc[UR20][R6.64+0x80], R16 ;  /* 0x0000801006007986 */ /* 0x0007e8000c101d14 */
[----:B------:R3:W-:Y:S02]  /*7570*/  STG.E.128 desc[UR20][R6.64+0x100], R8 ;  /* 0x0001000806007986 */ /* 0x0007e4000c101d14 */
.L_x_872:
[----:B------:R-:W-:Y:S05]  /*7580*/  BSYNC.RECONVERGENT B1 ;  /* 0x0000000000017941 */ /* 0x000fea0003800200 */
.L_x_850:
        /* <DEDUP_REMOVED lines=11> */
.L_x_886:
        /* <DEDUP_REMOVED lines=12> */
.L_x_1098:


//--------------------- .text._ZN5flash44flash_bwd_dq_dk_dv_loop_seqk_parallel_kernelI23Flash_bwd_kernel_traitsILi192ELi64ELi64ELi8ELi4ELi2ELi2ELb0ELb0EN7cutlass10bfloat16_tE19Flash_kernel_traitsILi192ELi64ELi64ELi8ES3_EELb0ELb1ELb0ELb0ELb0ELb1ELb1EEEvNS_16Flash_bwd_paramsE --------------------------
	.section	.text._ZN5flash44flash_bwd_dq_dk_dv_loop_seqk_parallel_kernelI23Flash_bwd_kernel_traitsILi192ELi64ELi64ELi8ELi4ELi2ELi2ELb0ELb0EN7cutlass10bfloat16_tE19Flash_kernel_traitsILi192ELi64ELi64ELi8ES3_EELb0ELb1ELb0ELb0ELb0ELb1ELb1EEEvNS_16Flash_bwd_paramsE,"ax",@progbits
	.align	128
        .global         _ZN5flash44flash_bwd_dq_dk_dv_loop_seqk_parallel_kernelI23Flash_bwd_kernel_traitsILi192ELi64ELi64ELi8ELi4ELi2ELi2ELb0ELb0EN7cutlass10bfloat16_tE19Flash_kernel_traitsILi192ELi64ELi64ELi8ES3_EELb0ELb1ELb0ELb0ELb0ELb1ELb1EEEvNS_16Flash_bwd_paramsE
        .type           _ZN5flash44flash_bwd_dq_dk_dv_loop_seqk_parallel_kernelI23Flash_bwd_kernel_traitsILi192ELi64ELi64ELi8ELi4ELi2ELi2ELb0ELb0EN7cutlass10bfloat16_tE19Flash_kernel_traitsILi192ELi64ELi64ELi8ES3_EELb0ELb1ELb0ELb0ELb0ELb1ELb1EEEvNS_16Flash_bwd_paramsE,@function
        .size           _ZN5flash44flash_bwd_dq_dk_dv_loop_seqk_parallel_kernelI23Flash_bwd_kernel_traitsILi192ELi64ELi64ELi8ELi4ELi2ELi2ELb0ELb0EN7cutlass10bfloat16_tE19Flash_kernel_traitsILi192ELi64ELi64ELi8ES3_EELb0ELb1ELb0ELb0ELb0ELb1ELb1EEEvNS_16Flash_bwd_paramsE,(.L_x_1099 - _ZN5flash44flash_bwd_dq_dk_dv_loop_seqk_parallel_kernelI23Flash_bwd_kernel_traitsILi192ELi64ELi64ELi8ELi4ELi2ELi2ELb0ELb0EN7cutlass10bfloat16_tE19Flash_kernel_traitsILi192ELi64ELi64ELi8ES3_EELb0ELb1ELb0ELb0ELb0ELb1ELb1EEEvNS_16Flash_bwd_paramsE)
        .other          _ZN5flash44flash_bwd_dq_dk_dv_loop_seqk_parallel_kernelI23Flash_bwd_kernel_traitsILi192ELi64ELi64ELi8ELi4ELi2ELi2ELb0ELb0EN7cutlass10bfloat16_tE19Flash_kernel_traitsILi192ELi64ELi64ELi8ES3_EELb0ELb1ELb0ELb0ELb0ELb1ELb1EEEvNS_16Flash_bwd_paramsE,@"STO_CUDA_ENTRY STV_DEFAULT"
_ZN5flash44flash_bwd_dq_dk_dv_loop_seqk_parallel_kernelI23Flash_bwd_kernel_traitsILi192ELi64ELi64ELi8ELi4ELi2ELi2ELb0ELb0EN7cutlass10bfloat16_tE19Flash_kernel_traitsILi192ELi64ELi64ELi8ES3_EELb0ELb1ELb0ELb0ELb0ELb1ELb1EEEvNS_16Flash_bwd_paramsE:
.text._ZN5flash44flash_bwd_dq_dk_dv_loop_seqk_parallel_kernelI23Flash_bwd_kernel_traitsILi192ELi64ELi64ELi8ELi4ELi2ELi2ELb0ELb0EN7cutlass10bfloat16_tE19Flash_kernel_traitsILi192ELi64ELi64ELi8ES3_EELb0ELb1ELb0ELb0ELb0ELb1ELb1EEEvNS_16Flash_bwd_paramsE:
        /* <DEDUP_REMOVED lines=13> */
[----:B------:R-:W4:Y:S01]  /*00d0*/  S2R R193, SR_CTAID.Z ;  /* 0x0000000000c17919 */ /* 0x000f220000002700 */
[----:B------:R-:W-:Y:S01]  /*00e0*/  IMAD.MOV.U32 R185, RZ, RZ, 0x20 ;  /* 0x00000020ffb97424 */ /* 0x000fe200078e00ff */
[----:B------:R-:W-:Y:S01]  /*00f0*/  UMOV UR5, 0x400 ;  /* 0x0000040000057882 */ /* 0x000fe20000000000 */
[----:B------:R-:W1:Y:S02]  /*0100*/  LDCU.64 UR12, c[0x0][0x358] ;  /* 0x00006b00ff0c77ac */ /* 0x000e640008000a00 */
[----:B------:R-:W3:Y:S01]  /*0110*/  S2UR UR10, SR_CTAID.X ;  /* 0x00000000000a79c3 */ /* 0x000ee20000002500 */
[----:B------:R-:W-:Y:S01]  /*0120*/  UMOV UR16, URZ ;  /* 0x000000ff00107c82 */ /* 0x000fe20008000000 */
[----:B------:R-:W-:-:S06]  /*0130*/  UMOV UR17, URZ ;  /* 0x000000ff00117c82 */ /* 0x000fcc0008000000 */
[----:B------:R-:W4:Y:S01]  /*0140*/  LDC.U8 R192, c[0x0][0x532] ;  /* 0x00014c80ffc07b82 */ /* 0x000f220000000000 */
[----:B--2---:R-:W-:-:S04]  /*0150*/  ULEA UR6, UR6, UR5, 0x18 ;  /* 0x0000000506067291 */ /* 0x004fc8000f8ec0ff */
        /* <DEDUP_REMOVED lines=9> */
[----:B------:R-:W-:Y:S01]  /*01f0*/  VIADD R198, R197, 0x20 ;  /* 0x00000020c5c67836 */ /* 0x000fe20000000000 */
[----:B------:R-:W-:Y:S01]  /*0200*/  LOP3.LUT R11, R0, 0x20, R9, 0x78, !PT ;  /* 0x00000020000b7812 */ /* 0x000fe200078e7809 */
[----:B------:R-:W-:Y:S01]  /*0210*/  IMAD.SHL.U32 R0, R195, 0x40, RZ ;  /* 0x00000040c3007824 */ /* 0x000fe200078e00ff */
[----:B------:R-:W-:-:S02]  /*0220*/  LOP3.LUT R7, R7, 0x6, R2, 0xf8, !PT ;  /* 0x0000000607077812 */ /* 0x000fc400078ef802 */
[--C-:B------:R-:W-:Y:S02]  /*0230*/  LOP3.LUT R200, R11, 0x1c0, R4.reuse, 0xf8, !PT ;  /* 0x000001c00bc87812 */ /* 0x100fe400078ef804 */
[----:B------:R-:W-:Y:S02]  /*0240*/  SHF.R.U32.HI R3, RZ, 0x1, R195 ;  /* 0x00000001ff037819 */ /* 0x000fe400000116c3 */
[----:B------:R-:W-:Y:S02]  /*0250*/  LOP3.LUT R200, R7, R200, RZ, 0xfc, !PT ;  /* 0x000000c807c87212 */ /* 0x000fe400078efcff */
[C---:B------:R-:W-:Y:S02]  /*0260*/  LOP3.LUT R7, R5.reuse, 0x200, RZ, 0xc0, !PT ;  /* 0x0000020005077812 */ /* 0x040fe400078ec0ff */
[----:B------:R-:W-:Y:S02]  /*0270*/  LOP3.LUT R11, R5, 0x400, RZ, 0xc0, !PT ;  /* 0x00000400050b7812 */ /* 0x000fe400078ec0ff */
[----:B------:R-:W-:-:S02]  /*0280*/  LOP3.LUT R7, R7, 0x3800, R4, 0xf8, !PT ;  /* 0x0000380007077812 */ /* 0x000fc400078ef804 */
[----:B------:R-:W-:Y:S02]  /*0290*/  LOP3.LUT R4, R4, 0x1c0, RZ, 0xc0, !PT ;  /* 0x000001c004047812 */ /* 0x000fe400078ec0ff */
[----:B------:R-:W-:Y:S02]  /*02a0*/  LOP3.LUT R194, R3, 0x30, RZ, 0xc0, !PT ;  /* 0x0000003003c27812 */ /* 0x000fe400078ec0ff */
[----:B------:R-:W-:Y:S02]  /*02b0*/  LOP3.LUT R199, R4, 0x18, R197, 0xf8, !PT ;  /* 0x0000001804c77812 */ /* 0x000fe400078ef8c5 */
[--C-:B------:R-:W-:Y:S01]  /*02c0*/  LOP3.LUT R4, R11, 0x6, R2.reuse, 0xf8, !PT ;  /* 0x000000060b047812 */ /* 0x100fe200078ef802 */
[----:B---3--:R-:W-:Y:S01]  /*02d0*/  IMAD.U32 R11, RZ, RZ, UR4 ;  /* 0x00000004ff0b7e24 */ /* 0x008fe2000f8e00ff */
[----:B------:R-:W-:Y:S01]  /*02e0*/  LOP3.LUT R199, R199, 0x38, R2, 0x78, !PT ;  /* 0x00000038c7c77812 */ /* 0x000fe200078e7802 */
[----:B------:R-:W-:Y:S01]  /*02f0*/  UIADD3 UR4, UPT, UPT, UR6, 0x12000, URZ ;  /* 0x0001200006047890 */ /* 0x000fe2000fffe0ff */
        /* <DEDUP_REMOVED lines=9> */
[C---:B------:R-:W-:Y:S02]  /*0390*/  LOP3.LUT R3, R186.reuse, 0x8, R3, 0x78, !PT ;  /* 0x00000008ba037812 */ /* 0x040fe400078e7803 */
[----:B------:R-:W-:Y:S02]  /*03a0*/  LOP3.LUT R182, R9, R186, RZ, 0x3c, !PT ;  /* 0x000000ba09b67212 */ /* 0x000fe400078e3cff */
[----:B------:R-:W-:Y:S02]  /*03b0*/  LOP3.LUT R186, R186, 0x8, R195, 0x78, !PT ;  /* 0x00000008baba7812 */ /* 0x000fe400078e78c3 */
[----:B------:R-:W-:-:S02]  /*03c0*/  LOP3.LUT R190, R180, 0xc00, R5, 0xf8, !PT ;  /* 0x00000c00b4be7812 */ /* 0x000fc400078ef805 */
[----:B------:R-:W-:Y:S02]  /*03d0*/  LOP3.LUT R189, R189, 0x38, R196, 0x78, !PT ;  /* 0x00000038bdbd7812 */ /* 0x000fe400078e78c4 */
[----:B------:R-:W-:Y:S02]  /*03e0*/  R2P PR, R195, 0xe ;  /* 0x0000000ec3007804 */ /* 0x000fe40000000000 */
[----:B------:R-:W-:Y:S02]  /*03f0*/  LOP3.LUT R186, R7, R186, RZ, 0xfc, !PT ;  /* 0x000000ba07ba7212 */ /* 0x000fe400078efcff */
[----:B------:R-:W-:Y:S02]  /*0400*/  LOP3.LUT R180, R180, 0x400, R5, 0xf8, !PT ;  /* 0x00000400b4b47812 */ /* 0x000fe400078ef805 */
[----:B------:R-:W-:Y:S02]  /*0410*/  LOP3.LUT R190, R190, R3, RZ, 0xfc, !PT ;  /* 0x00000003bebe7212 */ /* 0x000fe400078efcff */
[----:B------:R-:W-:-:S02]  /*0420*/  LOP3.LUT R189, R189, 0x200, R0, 0xf8, !PT ;  /* 0x00000200bdbd7812 */ /* 0x000fc400078ef800 */
[----:B------:R-:W-:Y:S02]  /*0430*/  LOP3.LUT R0, R196, 0x1f8, RZ, 0xc0, !PT ;  /* 0x000001f8c4007812 */ /* 0x000fe400078ec0ff */
[----:B------:R-:W-:Y:S02]  /*0440*/  LOP3.LUT R182, R182, 0x200, R5, 0xf8, !PT ;  /* 0x00000200b6b67812 */ /* 0x000fe400078ef805 */
[----:B------:R-:W-:Y:S02]  /*0450*/  LOP3.LUT R180, R180, R3, RZ, 0xfc, !PT ;  /* 0x00000003b4b47212 */ /* 0x000fe400078efcff */
[----:B------:R-:W-:Y:S02]  /*0460*/  SEL R187, R187, 0xffffffc0, !P2 ;  /* 0xffffffc0bbbb7807 */ /* 0x000fe40005000000 */
[----:B------:R-:W-:Y:S02]  /*0470*/  LEA R186, R186, UR4, 0x1 ;  /* 0x00000004baba7c11 */ /* 0x000fe4000f8e08ff */
[----:B------:R-:W-:-:S02]  /*0480*/  LEA R190, R190, UR6, 0x1 ;  /* 0x00000006bebe7c11 */ /* 0x000fc4000f8e08ff */
[----:B------:R-:W-:Y:S01]  /*0490*/  LOP3.LUT R201, R0, 0x38, R195, 0x78, !PT ;  /* 0x0000003800c97812 */ /* 0x000fe200078e78c3 */
[----:B------:R-:W-:Y:S01]  /*04a0*/  IMAD.IADD R184, R187, 0x1, R186 ;  /* 0x00000001bbb87824 */ /* 0x000fe200078e02ba */
[----:B------:R-:W-:Y:S01]  /*04b0*/  LEA R200, R200, UR5, 0x1 ;  /* 0x00000005c8c87c11 */ /* 0x000fe2000f8e08ff */
[----:B------:R-:W-:Y:S01]  /*04c0*/  IMAD.IADD R188, R190, 0x1, R187 ;  /* 0x00000001bebc7824 */ /* 0x000fe200078e02bb */
[----:B------:R-:W-:Y:S02]  /*04d0*/  SEL R185, R185, 0xffffffe0, !P1 ;  /* 0xffffffe0b9b97807 */ /* 0x000fe40004800000 */
[----:B------:R-:W-:Y:S01]  /*04e0*/  LEA R182, R182, UR5, 0x1 ;  /* 0x00000005b6b67c11 */ /* 0x000fe2000f8e08ff */
[----:B------:R-:W-:Y:S01]  /*04f0*/  VIADD R224, R200, 0x20 ;  /* 0x00000020c8e07836 */ /* 0x000fe20000000000 */
[----:B------:R-:W-:Y:S01]  /*0500*/  LEA R180, R180, UR6, 0x1 ;  /* 0x00000006b4b47c11 */ /* 0x000fe2000f8e08ff */
[----:B------:R-:W-:Y:S01]  /*0510*/  @P3 VIADD R224, R200, 0xffffffe0 ;  /* 0xffffffe0c8e03836 */ /* 0x000fe20000000000 */
[----:B------:R-:W-:Y:S01]  /*0520*/  LOP3.LUT R199, R4, R199, RZ, 0xfc, !PT ;  /* 0x000000c704c77212 */ /* 0x000fe200078efcff */
[----:B------:R-:W-:Y:S01]  /*0530*/  IMAD.IADD R181, R187, 0x1, R182 ;  /* 0x00000001bbb57824 */ /* 0x000fe200078e02b6 */
[----:B------:R-:W-:Y:S01]  /*0540*/  LOP3.LUT R201, R201, 0x1e00, R196, 0xf8, !PT ;  /* 0x00001e00c9c97812 */ /* 0x000fe200078ef8c4 */
[--C-:B------:R-:W-:Y:S01]  /*0550*/  IMAD.IADD R3, R185, 0x1, R180.reuse ;  /* 0x00000001b9037824 */ /* 0x100fe200078e02b4 */
[----:B------:R-:W-:Y:S01]  /*0560*/  SHF.R.U32.HI R195, RZ, 0x5, R195 ;  /* 0x00000005ffc37819 */ /* 0x000fe200000116c3 */
[----:B------:R-:W-:Y:S01]  /*0570*/  IMAD.IADD R2, R187, 0x1, R180 ;  /* 0x00000001bb027824 */ /* 0x000fe200078e02b4 */
[----:B------:R-:W-:Y:S01]  /*0580*/  LOP3.LUT R202, R196, 0x38, RZ, 0xc0, !PT ;  /* 0x00000038c4ca7812 */ /* 0x000fe200078ec0ff */
[----:B------:R-:W-:Y:S01]  /*0590*/  IMAD.IADD R183, R185, 0x1, R184 ;  /* 0x00000001b9b77824 */ /* 0x000fe200078e02b8 */
[----:B------:R-:W-:Y:S01]  /*05a0*/  LEA R201, R201, UR6, 0x1 ;  /* 0x00000006c9c97c11 */ /* 0x000fe2000f8e08ff */
[----:B------:R-:W-:Y:S01]  /*05b0*/  IMAD.IADD R176, R188, 0x1, R185 ;  /* 0x00000001bcb07824 */ /* 0x000fe200078e02b9 */
[----:B------:R-:W-:-:S02]  /*05c0*/  LEA R199, R199, UR4, 0x1 ;  /* 0x00000004c7c77c11 */ /* 0x000fc4000f8e08ff */
[----:B----4-:R-:W-:-:S07]  /*05d0*/  LEA R189, R189, UR6, 0x1 ;  /* 0x00000006bdbd7c11 */ /* 0x010fce000f8e08ff */
.L_x_923:
[----:B-1----:R-:W1:Y:S01]  /*05e0*/  LDC.64 R8, c[0x0][0x478] ;  /* 0x00011e00ff087b82 */ /* 0x002e620000000a00 */
[----:B--2---:R-:W2:Y:S01]  /*05f0*/  S2R R14, SR_CTAID.Y ;  /* 0x00000000000e7919 */ /* 0x004ea20000002600 */
[----:B------:R-:W3:Y:S01]  /*0600*/  LDCU.64 UR4, c[0x0][0x470] ;  /* 0x00008e00ff0477ac */ /* 0x000ee20008000a00 */
[----:B------:R-:W-:-:S05]  /*0610*/  IMAD.MOV.U32 R222, RZ, RZ, RZ ;  /* 0x000000ffffde7224 */ /* 0x000fca00078e00ff */
[----:B------:R-:W4:Y:S08]  /*0620*/  LDC.64 R4, c[0x0][0x460] ;  /* 0x00011800ff047b82 */ /* 0x000f300000000a00 */
[----:B------:R-:W2:Y:S01]  /*0630*/  LDC.64 R16, c[0x0][0x460] ;  /* 0x00011800ff107b82 */ /* 0x000ea20000000a00 */
[----:B---3--:R-:W-:Y:S02]  /*0640*/  ISETP.NE.U32.AND P5, PT, RZ, UR4, PT ;  /* 0x00000004ff007c0c */ /* 0x008fe4000bfa5070 */
[----:B-1----:R-:W-:-:S05]  /*0650*/  ISETP.NE.U32.AND P4, PT, R8, RZ, PT ;  /* 0x000000ff0800720c */ /* 0x002fca0003f85070 */
[----:B------:R-:W1:Y:S01]  /*0660*/  LDC.64 R6, c[0x0][0x468] ;  /* 0x00011a00ff067b82 */ /* 0x000e620000000a00 */
[----:B------:R-:W-:Y:S02]  /*0670*/  ISETP.NE.AND.EX P5, PT, RZ, UR5, PT, P5 ;  /* 0x00000005ff007c0c */ /* 0x000fe4000bfa5350 */
[----:B------:R-:W-:Y:S02]  /*0680*/  ISETP.NE.AND.EX P4, PT, R9, RZ, PT, P4 ;  /* 0x000000ff0900720c */ /* 0x000fe40003f85340 */
[----:B----4-:R-:W-:Y:S01]  /*0690*/  ISETP.NE.U32.AND P3, PT, R4, RZ, PT ;  /* 0x000000ff0400720c */ /* 0x010fe20003f65070 */
[----:B--2---:R-:W-:Y:S01]  /*06a0*/  IMAD.SHL.U32 R13, R14, 0x4, RZ ;  /* 0x000000040e0d7824 */ /* 0x004fe200078e00ff */
[----:B------:R-:W-:Y:S02]  /*06b0*/  ISETP.NE.U32.AND P2, PT, R4, RZ, PT ;  /* 0x000000ff0400720c */ /* 0x000fe40003f45070 */
[----:B------:R-:W-:Y:S02]  /*06c0*/  SHF.R.U32.HI R10, RZ, 0x1e, R14 ;  /* 0x0000001eff0a7819 */ /* 0x000fe4000001160e */
[----:B------:R-:W-:-:S03]  /*06d0*/  ISETP.NE.AND.EX P3, PT, R5, RZ, PT, P3 ;  /* 0x000000ff0500720c */ /* 0x000fc60003f65330 */
[C---:B------:R-:W-:Y:S02]  /*06e0*/  @P5 IADD3 R18, P1, PT, R13.reuse, UR4, RZ ;  /* 0x000000040d125c10 */ /* 0x040fe4000ff3e0ff */
[----:B------:R-:W-:Y:S02]  /*06f0*/  @P4 IADD3 R20, P0, PT, R13, R8, RZ ;  /* 0x000000080d144210 */ /* 0x000fe40007f1e0ff */
[----:B------:R-:W-:Y:S01]  /*0700*/  ISETP.NE.AND.EX P2, PT, R5, RZ, PT, P2 ;  /* 0x000000ff0500720c */ /* 0x000fe20003f45320 */
[----:B------:R-:W-:Y:S01]  /*0710*/  IMAD.MOV.U32 R0, RZ, RZ, -0x1 ;  /* 0xffffffffff007424 */ /* 0x000fe200078e00ff */
[C---:B------:R-:W-:Y:S01]  /*0720*/  @P5 IADD3.X R19, PT, PT, R10.reuse, UR5, RZ, P1, !PT ;  /* 0x000000050a135c10 */ /* 0x040fe20008ffe4ff */
[----:B------:R-:W-:Y:S01]  /*0730*/  @P4 IMAD.X R21, R10, 0x1, R9, P0 ;  /* 0x000000010a154824 */ /* 0x000fe200000e0609 */
[----:B------:R-:W2:Y:S01]  /*0740*/  @!P4 LDC.64 R4, c[0x0][0x488] ;  /* 0x00012200ff04cb82 */ /* 0x000ea20000000a00 */
[----:B------:R-:W-:Y:S02]  /*0750*/  IMAD.WIDE.U32 R16, R14, 0x4, R16 ;  /* 0x000000040e107825 */ /* 0x000fe400078e0010 */
[----:B------:R-:W3:Y:S04]  /*0760*/  @P5 LDG.E R222, desc[UR12][R18.64] ;  /* 0x0000000c12de5981 */ /* 0x000ee8000c1e1900 */
[----:B------:R-:W3:Y:S01]  /*0770*/  @P4 LDG.E R223, desc[UR12][R20.64] ;  /* 0x0000000c14df4981 */ /* 0x000ee2000c1e1900 */
[----:B------:R-:W-:Y:S01]  /*0780*/  IMAD.MOV.U32 R225, RZ, RZ, -0x1 ;  /* 0xffffffffffe17424 */ /* 0x000fe200078e00ff */
[----:B------:R-:W4:Y:S02]  /*0790*/  @!P4 LDC R8, c[0x0][0x43c] ;  /* 0x00010f00ff08cb82 */ /* 0x000f240000000800 */
[----:B-----5:R2:W5:Y:S04]  /*07a0*/  @P3 LDG.E R0, desc[UR12][R16.64] ;  /* 0x0000000c10003981 */ /* 0x020568000c1e1900 */
[----:B------:R2:W5:Y:S01]  /*07b0*/  @P2 LDG.E R9, desc[UR12][R16.64+0x4] ;  /* 0x0000040c10092981 */ /* 0x000562000c1e1900 */
[----:B------:R-:W-:-:S02]  /*07c0*/  ISETP.NE.AND P5, PT, R192, RZ, PT ;  /* 0x000000ffc000720c */ /* 0x000fc40003fa5270 */
[----:B-1----:R-:W-:Y:S02]  /*07d0*/  ISETP.EQ.U32.AND P1, PT, R6, RZ, PT ;  /* 0x000000ff0600720c */ /* 0x002fe40003f22070 */
[----:B------:R-:W-:Y:S02]  /*07e0*/  IADD3 R12, P0, PT, R13, R6, RZ ;  /* 0x000000060d0c7210 */ /* 0x000fe40007f1e0ff */
[----:B------:R-:W-:-:S03]  /*07f0*/  ISETP.EQ.OR.EX P1, PT, R7, RZ, !P5, P1 ;  /* 0x000000ff0700720c */ /* 0x000fc60006f22710 */
[----:B------:R-:W-:Y:S01]  /*0800*/  IMAD.X R13, R10, 0x1, R7, P0 ;  /* 0x000000010a0d7824 */ /* 0x000fe200000e0607 */
[----:B------:R-:W1:Y:S09]  /*0810*/  @!P2 LDC R216, c[0x0][0x434] ;  /* 0x00010d00ffd8ab82 */ /* 0x000e720000000800 */
[----:B------:R1:W5:Y:S01]  /*0820*/  @!P1 LDG.E R225, desc[UR12][R12.64] ;  /* 0x0000000c0ce19981 */ /* 0x000362000c1e1900 */
[----:B------:R-:W-:Y:S01]  /*0830*/  ISETP.NE.U32.AND P1, PT, R6, RZ, PT ;  /* 0x000000ff0600720c */ /* 0x000fe20003f25070 */
[----:B------:R-:W-:Y:S01]  /*0840*/  USHF.L.U32 UR15, UR11, 0x6, URZ ;  /* 0x000000060b0f7899 */ /* 0x000fe200080006ff */
[----:B--2---:R-:W-:-:S02]  /*0850*/  @!P4 ISETP.NE.U32.AND P0, PT, R4, RZ, PT ;  /* 0x000000ff0400c20c */ /* 0x004fc40003f05070 */
[----:B------:R-:W-:Y:S02]  /*0860*/  ISETP.NE.AND.EX P1, PT, R7, RZ, PT, P1 ;  /* 0x000000ff0700720c */ /* 0x000fe40003f25310 */
[----:B------:R-:W-:-:S04]  /*0870*/  @!P4 ISETP.NE.AND.EX P0, PT, R5, RZ, PT, P0 ;  /* 0x000000ff0500c20c */ /* 0x000fc80003f05300 */
[----:B----4-:R-:W-:Y:S01]  /*0880*/  @!P4 SEL R8, R8, RZ, P0 ;  /* 0x000000ff0808c207 */ /* 0x010fe20000000000 */
[----:B---3--:R-:W-:-:S06]  /*0890*/  @P4 IMAD.IADD R223, R223, 0x1, -R222 ;  /* 0x00000001dfdf4824 */ /* 0x008fcc00078e0ade */
[----:B-1----:R-:W-:Y:S05]  /*08a0*/  @!P1 BRA `(.L_x_887) ;  /* 0x00000000000c9947 */ /* 0x002fea0003800000 */
[----:B------:R-:W2:Y:S02]  /*08b0*/  @P5 LDG.E R4, desc[UR12][R12.64+0x4] ;  /* 0x0000040c0c045981 */ /* 0x000ea4000c1e1900 */
[----:B--2--5:R-:W-:-:S06]  /*08c0*/  @P5 IADD3 R11, PT, PT, R4, -R225, RZ ;  /* 0x800000e1040b5210 */ /* 0x024fcc0007ffe0ff */
[----:B------:R1:W5:Y:S02]  /*08d0*/  @!P5 LDG.E R11, desc[UR12][R12.64] ;  /* 0x0000000c0c0bd981 */ /* 0x000364000c1e1900 */
.L_x_887:
        /* <DEDUP_REMOVED lines=31> */
[----:B------:R-:W-:Y:S01]  /*0ad0*/  IMAD R17, R14, UR7, R19 ;  /* 0x000000070e117c24 */ /* 0x000fe2000f8e0213 */
[----:B------:R-:W-:Y:S06]  /*0ae0*/  BRA `(.L_x_890) ;  /* 0x0000000000147947 */ /* 0x000fec0003800000 */
.L_x_889:
[----:B------:R-:W2:Y:S01]  /*0af0*/  LDC.64 R6, c[0x0][0x3b8] ;  /* 0x0000ee00ff067b82 */ /* 0x000ea20000000a00 */
[----:B------:R-:W-:-:S05]  /*0b00*/  IADD3 R18, PT, PT, R222, R225, RZ ;  /* 0x000000e1de127210 */ /* 0x000fca0007ffe0ff */
[C---:B--2---:R-:W-:Y:S02]  /*0b10*/  IMAD R17, R18.reuse, R7, RZ ;  /* 0x0000000712117224 */ /* 0x044fe400078e02ff */
[----:B------:R-:W-:-:S05]  /*0b20*/  IMAD.WIDE.U32 R18, R18, R6, RZ ;  /* 0x0000000612127225 */ /* 0x000fca00078e00ff */
[----:B------:R-:W-:Y:S02]  /*0b30*/  IADD3 R17, PT, PT, R19, R17, RZ ;  /* 0x0000001113117210 */ /* 0x000fe40007ffe0ff */
.L_x_890:
[----:B------:R-:W2:Y:S01]  /*0b40*/  LDC R4, c[0x0][0x3e8] ;  /* 0x0000fa00ff047b82 */ /* 0x000ea20000000800 */
[----:B------:R-:W-:Y:S01]  /*0b50*/  USHF.R.S32.HI UR14, URZ, 0x1f, UR15 ;  /* 0x0000001fff0e7899 */ /* 0x000fe2000801140f */
[----:B--2---:R-:W-:-:S04]  /*0b60*/  IABS R9, R4 ;  /* 0x0000000400097213 */ /* 0x004fc80000000000 */
[----:B-1----:R-:W1:Y:S08]  /*0b70*/  I2F.RP R12, R9 ;  /* 0x00000009000c7306 */ /* 0x002e700000209400 */
        /* <DEDUP_REMOVED lines=35> */
.L_x_891:
[----:B------:R-:W1:Y:S01]  /*0db0*/  LDC.64 R10, c[0x0][0x3c0] ;  /* 0x0000f000ff0a7b82 */ /* 0x000e620000000a00 */
[----:B------:R-:W-:-:S05]  /*0dc0*/  IADD3 R20, PT, PT, R222, R225, RZ ;  /* 0x000000e1de147210 */ /* 0x000fca0007ffe0ff */
[C---:B-1----:R-:W-:Y:S02]  /*0dd0*/  IMAD R19, R20.reuse, R11, RZ ;  /* 0x0000000b14137224 */ /* 0x042fe400078e02ff */
[----:B------:R-:W-:-:S05]  /*0de0*/  IMAD.WIDE.U32 R20, R20, R10, RZ ;  /* 0x0000000a14147225 */ /* 0x000fca00078e00ff */
[----:B------:R-:W-:Y:S02]  /*0df0*/  IADD3 R19, PT, PT, R21, R19, RZ ;  /* 0x0000001315137210 */ /* 0x000fe40007ffe0ff */
.L_x_892:
        /* <DEDUP_REMOVED lines=11> */
[----:B------:R-:W1:Y:S01]  /*0eb0*/  LDCU UR4, c[0x0][0x444] ;  /* 0x00008880ff0477ac */ /* 0x000e620008000800 */
[----:B------:R-:W-:Y:S01]  /*0ec0*/  SHF.R.S32.HI R5, RZ, 0x1f, R34 ;  /* 0x0000001fff057819 */ /* 0x000fe20000011422 */
[----:B-1----:R-:W-:Y:S01]  /*0ed0*/  USHF.R.S32.HI UR5, URZ, 0x1f, UR4 ;  /* 0x0000001fff057899 */ /* 0x002fe20008011404 */
[----:B------:R-:W-:Y:S01]  /*0ee0*/  IMAD.WIDE.U32 R30, R14, UR4, RZ ;  /* 0x000000040e1e7c25 */ /* 0x000fe2000f8e00ff */
[----:B------:R-:W-:-:S04]  /*0ef0*/  USHF.R.S32.HI UR4, URZ, 0x1f, UR6 ;  /* 0x0000001fff047899 */ /* 0x000fc80008011406 */
[----:B------:R-:W-:-:S05]  /*0f00*/  IMAD R13, R14, UR5, RZ ;  /* 0x000000050e0d7c24 */ /* 0x000fca000f8e02ff */
[----:B------:R-:W-:-:S05]  /*0f10*/  IADD3 R13, PT, PT, R31, R13, RZ ;  /* 0x0000000d1f0d7210 */ /* 0x000fca0007ffe0ff */
[-C--:B------:R-:W-:Y:S02]  /*0f20*/  IMAD R4, R13, R34.reuse, RZ ;  /* 0x000000220d047224 */ /* 0x080fe400078e02ff */
[----:B------:R-:W-:-:S04]  /*0f30*/  IMAD.WIDE.U32 R12, R30, R34, RZ ;  /* 0x000000221e0c7225 */ /* 0x000fc800078e00ff */
[----:B------:R-:W-:Y:S02]  /*0f40*/  IMAD R5, R5, R30, R4 ;  /* 0x0000001e05057224 */ /* 0x000fe400078e0204 */
[----:B------:R-:W-:-:S03]  /*0f50*/  IMAD.WIDE.U32 R32, R12, UR6, RZ ;  /* 0x000000060c207c25 */ /* 0x000fc6000f8e00ff */
[----:B------:R-:W-:-:S05]  /*0f60*/  IADD3 R5, PT, PT, R13, R5, RZ ;  /* 0x000000050d057210 */ /* 0x000fca0007ffe0ff */
[----:B------:R-:W-:-:S04]  /*0f70*/  IMAD R29, R5, UR6, RZ ;  /* 0x00000006051d7c24 */ /* 0x000fc8000f8e02ff */
[----:B------:R-:W-:-:S05]  /*0f80*/  IMAD R29, R12, UR4, R29 ;  /* 0x000000040c1d7c24 */ /* 0x000fca000f8e021d */
[----:B------:R-:W-:Y:S01]  /*0f90*/  IADD3 R29, PT, PT, R33, R29, RZ ;  /* 0x0000001d211d7210 */ /* 0x000fe20007ffe0ff */
[----:B------:R-:W-:Y:S06]  /*0fa0*/  BRA `(.L_x_894) ;  /* 0x00000000000c7947 */ /* 0x000fec0003800000 */
.L_x_893:
[-C--:B------:R-:W-:Y:S02]  /*0fb0*/  IMAD R29, R9, R0.reuse, RZ ;  /* 0x00000000091d7224 */ /* 0x080fe400078e02ff */
[----:B------:R-:W-:-:S05]  /*0fc0*/  IMAD.WIDE.U32 R32, R8, R0, RZ ;  /* 0x0000000008207225 */ /* 0x000fca00078e00ff */
[----:B------:R-:W-:Y:S02]  /*0fd0*/  IADD3 R29, PT, PT, R33, R29, RZ ;  /* 0x0000001d211d7210 */ /* 0x000fe40007ffe0ff */
.L_x_894:
[----:B------:R-:W1:Y:S01]  /*0fe0*/  LDCU.U8 UR4, c[0x0][0x548] ;  /* 0x0000a900ff0477ac */ /* 0x000e620008000000 */
[----:B------:R-:W-:Y:S01]  /*0ff0*/  SHF.L.U32 R13, R14, 0x7, RZ ;  /* 0x000000070e0d7819 */ /* 0x000fe200000006ff */
[----:B------:R-:W-:Y:S01]  /*1000*/  IMAD R31, R193, UR6, RZ ;  /* 0x00000006c11f7c24 */ /* 0x000fe2000f8e02ff */
        /* <DEDUP_REMOVED lines=17> */
.L_x_895:
[----:B------:R-:W1:Y:S01]  /*1120*/  LDC R22, c[0x0][0x434] ;  /* 0x00010d00ff167b82 */ /* 0x000e620000000800 */
[----:B------:R-:W-:-:S04]  /*1130*/  IMAD R5, R14, R34, R193 ;  /* 0x000000220e057224 */ /* 0x000fc800078e02c1 */
[----:B-1----:R-:W-:-:S03]  /*1140*/  IMAD R22, R5, R22, RZ ;  /* 0x0000001605167224 */ /* 0x002fc600078e02ff */
.L_x_896:
        /* <DEDUP_REMOVED lines=11> */
.L_x_897:
[----:B------:R-:W1:Y:S01]  /*1200*/  LDC R26, c[0x0][0x444] ;  /* 0x00011100ff1a7b82 */ /* 0x000e620000000800 */
[----:B------:R-:W-:-:S04]  /*1210*/  IMAD R5, R14, R34, R193 ;  /* 0x000000220e057224 */ /* 0x000fc800078e02c1 */
[----:B-1----:R-:W-:-:S07]  /*1220*/  IMAD R26, R5, R26, RZ ;  /* 0x0000001a051a7224 */ /* 0x002fce00078e02ff */
.L_x_898:
[----:B------:R-:W1:Y:S01]  /*1230*/  S2R R0, SR_TID.X ;  /* 0x0000000000007919 */ /* 0x000e620000002100 */
[----:B------:R-:W2:Y:S01]  /*1240*/  LDC.64 R12, c[0x0][0x5f8] ;  /* 0x00017e00ff0c7b82 */ /* 0x000ea20000000a00 */
[--C-:B------:R-:W-:Y:S01]  /*1250*/  IADD3 R38, P2, P1, R38, R32, R31.reuse ;  /* 0x0000002026267210 */ /* 0x100fe2000795e01f */
[----:B------:R-:W-:Y:S01]  /*1260*/  IMAD R34, R34, UR6, RZ ;  /* 0x0000000622227c24 */ /* 0x000fe2000f8e02ff */
[----:B------:R-:W-:Y:S01]  /*1270*/  ISETP.NE.AND P4, PT, RZ, UR5, PT ;  /* 0x00000005ff007c0c */ /* 0x000fe2000bf85270 */
[----:B------:R-:W3:Y:S01]  /*1280*/  LDCU.64 UR6, c[0x0][0x3c8] ;  /* 0x00007900ff0677ac */ /* 0x000ee20008000a00 */
[----:B------:R-:W-:Y:S01]  /*1290*/  IADD3 R36, P3, PT, R202, R36, RZ ;  /* 0x00000024ca247210 */ /* 0x000fe20007f7e0ff */
[----:B------:R-:W-:Y:S01]  /*12a0*/  IMAD.MOV.U32 R203, RZ, RZ, RZ ;  /* 0x000000ffffcb7224 */ /* 0x000fe200078e00ff */
[----:B------:R-:W-:Y:S01]  /*12b0*/  BSSY.RECONVERGENT B1, `(.L_x_888) ;  /* 0x00005d0000017945 */ /* 0x000fe20003800200 */
[----:B------:R-:W4:Y:S01]  /*12c0*/  LDC.64 R4, c[0x0][0x590] ;  /* 0x00016400ff047b82 */ /* 0x000f220000000a00 */
[----:B------:R-:W5:Y:S01]  /*12d0*/  LDCU.64 UR4, c[0x0][0x570] ;  /* 0x0000ae00ff0477ac */ /* 0x000f620008000a00 */
[----:B------:R-:W-:Y:S01]  /*12e0*/  IMAD.X R37, RZ, RZ, R28, P3 ;  /* 0x000000ffff257224 */ /* 0x000fe200018e061c */
[----:B------:R-:W5:Y:S05]  /*12f0*/  LDCU.64 UR8, c[0x0][0x380] ;  /* 0x00007000ff0877ac */ /* 0x000f6a0008000a00 */
[----:B------:R-:W3:Y:S01]  /*1300*/  LDC.64 R8, c[0x0][0x3b0] ;  /* 0x0000ec00ff087b82 */ /* 0x000ee20000000a00 */
[----:B--2---:R-:W-:Y:S01]  /*1310*/  IMAD.WIDE.U32 R40, R12, UR10, RZ ;  /* 0x0000000a0c287c25 */ /* 0x004fe2000f8e00ff */
[----:B------:R-:W-:-:S06]  /*1320*/  SHF.R.S32.HI R12, RZ, 0x1f, R31 ;  /* 0x0000001fff0c7819 */ /* 0x000fcc000001141f */
[----:B------:R-:W2:Y:S01]  /*1330*/  LDC.64 R232, c[0x0][0x420] ;  /* 0x00010800ffe87b82 */ /* 0x000ea20000000a00 */
[----:B------:R-:W-:Y:S01]  /*1340*/  IMAD R32, R13, UR10, R41 ;  /* 0x0000000a0d207c24 */ /* 0x000fe2000f8e0229 */
[----:B------:R-:W-:Y:S02]  /*1350*/  IADD3.X R30, PT, PT, R30, R29, R12, P2, P1 ;  /* 0x0000001d1e1e7210 */ /* 0x000fe400017e240c */
[----:B-1----:R-:W-:Y:S01]  /*1360*/  LOP3.LUT R33, R0, 0x1f, RZ, 0xc0, !PT ;  /* 0x0000001f00217812 */ /* 0x002fe200078ec0ff */
[----:B----4-:R-:W-:Y:S01]  /*1370*/  IMAD.WIDE.U32 R36, R25, R4, R36 ;  /* 0x0000000419247225 */ /* 0x010fe200078e0024 */
[----:B------:R-:W-:Y:S02]  /*1380*/  SEL R32, R32, RZ, P4 ;  /* 0x000000ff20207207 */ /* 0x000fe40002000000 */
[----:B------:R-:W1:Y:S01]  /*1390*/  LDC.64 R12, c[0x0][0x598] ;  /* 0x00016600ff0c7b82 */ /* 0x000e620000000a00 */
[----:B------:R-:W-:Y:S01]  /*13a0*/  SHF.L.U64.HI R209, R4, 0x5, R5 ;  /* 0x0000000504d17819 */ /* 0x000fe20000010205 */
[----:B------:R-:W-:Y:S01]  /*13b0*/  IMAD R31, R195, R34, R33 ;  /* 0x00000022c31f7224 */ /* 0x000fe200078e0221 */
[----:B------:R-:W-:Y:S01]  /*13c0*/  SEL R33, R40, RZ, P4 ;  /* 0x000000ff28217207 */ /* 0x000fe20002000000 */
[----:B------:R-:W-:-:S02]  /*13d0*/  IMAD.SHL.U32 R34, R34, 0x40, RZ ;  /* 0x0000004022227824 */ /* 0x000fc400078e00ff */
[----:B---3--:R-:W-:Y:S01]  /*13e0*/  IMAD R28, R27, R8, RZ ;  /* 0x000000081b1c7224 */ /* 0x008fe200078e02ff */
[----:B------:R-:W-:Y:S01]  /*13f0*/  IADD3 R33, P2, P1, R31, R38, R33 ;  /* 0x000000261f217210 */ /* 0x000fe2000795e021 */
[----:B------:R-:W3:Y:S01]  /*1400*/  LDC R29, c[0x0][0x508] ;  /* 0x00014200ff1d7b82 */ /* 0x000ee20000000800 */
[----:B------:R-:W-:Y:S01]  /*1410*/  IMAD R38, R27, R4, RZ ;  /* 0x000000041b267224 */ /* 0x000fe200078e02ff */
[----:B------:R-:W-:Y:S01]  /*1420*/  SHF.R.S32.HI R31, RZ, 0x1f, R31 ;  /* 0x0000001fff1f7819 */ /* 0x000fe2000001141f */
[----:B------:R-:W-:-:S03]  /*1430*/  IMAD.WIDE.U32 R40, R25, R8, R202 ;  /* 0x0000000819287225 */ /* 0x000fc600078e00ca */
[----:B------:R-:W-:Y:S01]  /*1440*/  IADD3.X R31, PT, PT, R31, R30, R32, P2, P1 ;  /* 0x0000001e1f1f7210 */ /* 0x000fe200017e2420 */
[C---:B------:R-:W-:Y:S01]  /*1450*/  IMAD R38, R25.reuse, R5, R38 ;  /* 0x0000000519267224 */ /* 0x040fe200078e0226 */
[----:B------:R-:W-:Y:S01]  /*1460*/  IADD3 R24, P3, PT, R24, R40, RZ ;  /* 0x0000002818187210 */ /* 0x000fe20007f7e0ff */
[----:B------:R-:W-:Y:S01]  /*1470*/  IMAD R28, R25, R9, R28 ;  /* 0x00000009191c7224 */ /* 0x000fe200078e021c */
[----:B------:R-:W-:Y:S01]  /*1480*/  IADD3 R33, P1, PT, R34, R33, RZ ;  /* 0x0000002122217210 */ /* 0x000fe20007f3e0ff */
[----:B------:R-:W-:-:S03]  /*1490*/  IMAD.IADD R37, R37, 0x1, R38 ;  /* 0x0000000125257824 */ /* 0x000fc600078e0226 */
[----:B------:R-:W-:Y:S01]  /*14a0*/  IADD3.X R25, PT, PT, R23, R41, R28, P3, !PT ;  /* 0x0000002917197210 */ /* 0x000fe20001ffe41c */
[C---:B-1----:R-:W-:Y:S01]  /*14b0*/  IMAD.WIDE.U32 R38, R193.reuse, R12, R36 ;  /* 0x0000000cc1267225 */ /* 0x042fe200078e0024 */
[----:B------:R-:W-:Y:S02]  /*14c0*/  IADD3 R12, PT, PT, R216, UR15, RZ ;  /* 0x0000000fd80c7c10 */ /* 0x000fe4000fffe0ff */
[----:B------:R-:W-:Y:S01]  /*14d0*/  LEA.HI.X.SX32 R34, R34, R31, 0x1, P1 ;  /* 0x0000001f22227211 */ /* 0x000fe200008f0eff */
[----:B------:R-:W-:Y:S01]  /*14e0*/  IMAD.WIDE.U32 R24, R193, UR6, R24 ;  /* 0x00000006c1187c25 */ /* 0x000fe2000f8e0018 */
[C---:B-----5:R-:W-:Y:S01]  /*14f0*/  LEA R226, P1, R33.reuse, UR4, 0x2 ;  /* 0x0000000421e27c11 */ /* 0x060fe2000f8210ff */
[----:B------:R-:W1:Y:S01]  /*1500*/  LDC.64 R30, c[0x0][0x5e8] ;  /* 0x00017a00ff1e7b82 */ /* 0x000e620000000a00 */
[----:B---3--:R-:W-:Y:S01]  /*1510*/  IADD3 R29, PT, PT, R12, -R29, -R223 ;  /* 0x8000001d0c1d7210 */ /* 0x008fe20007ffe8df */
[----:B------:R-:W-:Y:S01]  /*1520*/  IMAD.MOV.U32 R36, RZ, RZ, R24 ;  /* 0x000000ffff247224 */ /* 0x000fe200078e0018 */
[----:B------:R-:W-:Y:S01]  /*1530*/  LEA.HI.X R227, R33, UR5, R34, 0x2, P1 ;  /* 0x0000000521e37c11 */ /* 0x000fe200088f1422 */
[C---:B------:R-:W-:Y:S01]  /*1540*/  IMAD R37, R193.reuse, UR7, R25 ;  /* 0x00000007c1257c24 */ /* 0x040fe2000f8e0219 */
[----:B------:R-:W-:Y:S01]  /*1550*/  SHF.R.S32.HI R24, RZ, 0x1f, R29 ;  /* 0x0000001fff187819 */ /* 0x000fe2000001141d */
[----:B------:R-:W3:Y:S01]  /*1560*/  LDCU.64 UR6, c[0x0][0x550] ;  /* 0x0000aa00ff0677ac */ /* 0x000ee20008000a00 */
[----:B------:R-:W-:-:S02]  /*1570*/  IMAD R35, R193, R13, R39 ;  /* 0x0000000dc1237224 */ /* 0x000fc400078e0227 */
[----:B------:R-:W-:Y:S01]  /*1580*/  LEA.HI R23, R24, R29, RZ, 0x6 ;  /* 0x0000001d18177211 */ /* 0x000fe200078f30ff */
[----:B------:R-:W-:-:S03]  /*1590*/  IMAD.WIDE.U32 R32, R197, R8, R36 ;  /* 0x00000008c5207225 */ /* 0x000fc600078e0024 */
[----:B------:R-:W-:Y:S01]  /*15a0*/  SHF.R.S32.HI R23, RZ, 0x6, R23 ;  /* 0x00000006ff177819 */ /* 0x000fe20000011417 */
[----:B------:R-:W-:Y:S01]  /*15b0*/  IMAD R13, R197, R9, R33 ;  /* 0x00000009c50d7224 */ /* 0x000fe200078e0221 */
[C---:B------:R-:W-:Y:S01]  /*15c0*/  LEA R230, P2, R32.reuse, UR8, 0x1 ;  /* 0x0000000820e67c11 */ /* 0x040fe2000f8408ff */
[----:B------:R-:W-:Y:S01]  /*15d0*/  IMAD.MOV.U32 R34, RZ, RZ, R38 ;  /* 0x000000ffff227224 */ /* 0x000fe200078e0026 */
[----:B------:R-:W-:Y:S01]  /*15e0*/  VIMNMX R208, PT, PT, RZ, R23, !PT ;  /* 0x00000017ffd07248 */ /* 0x000fe20007fe0100 */
[----:B------:R-:W-:Y:S01]  /*15f0*/  IMAD R25, R21, 0x40, R26 ;  /* 0x0000004015197824 */ /* 0x000fe200078e021a */
[----:B------:R-:W-:Y:S01]  /*1600*/  LEA.HI.X R231, R32, UR9, R13, 0x1, P2 ;  /* 0x0000000920e77c11 */ /* 0x000fe200090f0c0d */
[----:B------:R-:W-:Y:S01]  /*1610*/  IMAD.WIDE.U32 R26, R197, R4, R34 ;  /* 0x00000004c51a7225 */ /* 0x000fe200078e0022 */
[----:B------:R-:W-:Y:S02]  /*1620*/  ISETP.GT.AND P2, PT, R221, R208, PT ;  /* 0x000000d0dd00720c */ /* 0x000fe40003f44270 */
[----:B------:R-:W-:Y:S01]  /*1630*/  LEA R13, R21, R22, 0x6 ;  /* 0x00000016150d7211 */ /* 0x000fe200078e30ff */
[----:B------:R-:W-:Y:S01]  /*1640*/  IMAD R24, R197, R5, R27 ;  /* 0x00000005c5187224 */ /* 0x000fe200078e021b */
[----:B---3--:R-:W-:Y:S01]  /*1650*/  LEA R228, P1, R26, UR6, 0x1 ;  /* 0x000000061ae47c11 */ /* 0x008fe2000f8208ff */
[----:B-1----:R-:W-:Y:S01]  /*1660*/  IMAD.WIDE R210, R25, 0x4, R30 ;  /* 0x0000000419d27825 */ /* 0x002fe200078e021e */
[----:B------:R-:W-:-:S02]  /*1670*/  SHF.L.U64.HI R23, R8, 0x5, R9 ;  /* 0x0000000508177819 */ /* 0x000fc40000010209 */
[----:B------:R-:W-:Y:S01]  /*1680*/  LEA.HI.X R229, R26, UR7, R24, 0x1, P1 ;  /* 0x000000071ae57c11 */ /* 0x000fe200088f0c18 */
[----:B--2---:R-:W-:Y:S01]  /*1690*/  IMAD.WIDE R232, R13, 0x4, R232 ;  /* 0x000000040de87825 */ /* 0x004fe200078e02e8 */
[----:B------:R-:W-:-:S03]  /*16a0*/  IADD3 R13, P1, PT, R197, 0x20, RZ ;  /* 0x00000020c50d7810 */ /* 0x000fc60007f3e0ff */
[----:B------:R-:W-:Y:S01]  /*16b0*/  IMAD.MOV.U32 R212, RZ, RZ, R210 ;  /* 0x000000ffffd47224 */ /* 0x000fe200078e00d2 */
[----:B------:R-:W-:Y:S01]  /*16c0*/  SHF.L.U32 R210, R4, 0x5, RZ ;  /* 0x0000000504d27819 */ /* 0x000fe200000006ff */
[----:B------:R-:W-:Y:S02]  /*16d0*/  IMAD.SHL.U32 R25, R8, 0x20, RZ ;  /* 0x0000002008197824 */ /* 0x000fe400078e00ff */
[----:B------:R-:W-:Y:S01]  /*16e0*/  IMAD.X R9, RZ, RZ, RZ, P1 ;  /* 0x000000ffff097224 */ /* 0x000fe200008e06ff */
[----:B------:R-:W-:Y:S06]  /*16f0*/  @P2 BRA `(.L_x_899) ;  /* 0x0000000400b42947 */ /* 0x000fec0003800000 */
        /* <DEDUP_REMOVED lines=12> */
[----:B------:R-:W-:Y:S01]  /*17c0*/  MOV R8, R4 ;  /* 0x0000000400087202 */ /* 0x000fe20000000f00 */
[----:B------:R-:W-:Y:S05]  /*17d0*/  BRA `(.L_x_901) ;  /* 0x0000000000187947 */ /* 0x000fea0003800000 */
.L_x_900:
[----:B------:R-:W1:Y:S01]  /*17e0*/  LDC.64 R6, c[0x0][0x5c0] ;  /* 0x00017000ff067b82 */ /* 0x000e620000000a00 */
[----:B------:R-:W-:-:S05]  /*17f0*/  IADD3 R0, PT, PT, R222, R225, RZ ;  /* 0x000000e1de007210 */ /* 0x000fca0007ffe0ff */
[C---:B-1----:R-:W-:Y:S02]  /*1800*/  IMAD R4, R0.reuse, R7, RZ ;  /* 0x0000000700047224 */ /* 0x042fe400078e02ff */
[----:B------:R-:W-:-:S05]  /*1810*/  IMAD.WIDE.U32 R10, R0, R6, RZ ;  /* 0x00000006000a7225 */ /* 0x000fca00078e00ff */
[----:B------:R-:W-:Y:S02]  /*1820*/  IADD3 R0, PT, PT, R11, R4, RZ ;  /* 0x000000040b007210 */ /* 0x000fe40007ffe0ff */
[----:B------:R-:W-:Y:S02]  /*1830*/  MOV R8, R10 ;  /* 0x0000000a00087202 */ /* 0x000fe40000000f00 */
.L_x_901:
        /* <DEDUP_REMOVED lines=13> */
.L_x_902:
[----:B------:R-:W1:Y:S01]  /*1910*/  LDC.64 R4, c[0x0][0x5c8] ;  /* 0x00017200ff047b82 */ /* 0x000e620000000a00 */
[----:B------:R-:W-:-:S05]  /*1920*/  IADD3 R222, PT, PT, R222, R225, RZ ;  /* 0x000000e1dede7210 */ /* 0x000fca0007ffe0ff */
[C---:B-1----:R-:W-:Y:S02]  /*1930*/  IMAD R14, R222.reuse, R5, RZ ;  /* 0x00000005de0e7224 */ /* 0x042fe400078e02ff */
[----:B------:R-:W-:-:S05]  /*1940*/  IMAD.WIDE.U32 R10, R222, R4, RZ ;  /* 0x00000004de0a7225 */ /* 0x000fca00078e00ff */
[----:B------:R-:W-:-:S07]  /*1950*/  IADD3 R14, PT, PT, R11, R14, RZ ;  /* 0x0000000e0b0e7210 */ /* 0x000fce0007ffe0ff */
.L_x_903:
        /* <DEDUP_REMOVED lines=14> */
[----:B------:R-:W-:Y:S02]  /*1a40*/  MOV R18, R16 ;  /* 0x0000001000127202 */ /* 0x000fe40000000f00 */
[----:B------:R-:W-:-:S03]  /*1a50*/  MOV R19, R11 ;  /* 0x0000000b00137202 */ /* 0x000fc60000000f00 */
[----:B------:R-:W-:-:S04]  /*1a60*/  IMAD.WIDE.U32 R18, R197, R6, R18 ;  /* 0x00000006c5127225 */ /* 0x000fc800078e0012 */
[----:B------:R-:W-:Y:S01]  /*1a70*/  IMAD R0, R197, R7, R19 ;  /* 0x00000007c5007224 */ /* 0x000fe200078e0213 */
[----:B-1----:R-:W-:-:S04]  /*1a80*/  LEA R20, P0, R18, UR4, 0x1 ;  /* 0x0000000412147c11 */ /* 0x002fc8000f8008ff */
[----:B------:R-:W-:-:S05]  /*1a90*/  LEA.HI.X R21, R18, UR5, R0, 0x1, P0 ;  /* 0x0000000512157c11 */ /* 0x000fca00080f0c00 */
[----:B------:R1:W-:Y:S04]  /*1aa0*/  STG.E.128 desc[UR12][R20.64], RZ ;  /* 0x000000ff14007986 */ /* 0x0003e8000c101d0c */
[----:B------:R1:W-:Y:S04]  /*1ab0*/  STG.E.128 desc[UR12][R20.64+0x80], RZ ;  /* 0x000080ff14007986 */ /* 0x0003e8000c101d0c */
[----:B------:R1:W-:Y:S02]  /*1ac0*/  STG.E.128 desc[UR12][R20.64+0x100], RZ ;  /* 0x000100ff14007986 */ /* 0x0003e4000c101d0c */
.L_x_905:
[----:B------:R-:W-:Y:S05]  /*1ad0*/  BSYNC.RECONVERGENT B0 ;  /* 0x0000000000007941 */ /* 0x000fea0003800200 */
.L_x_904:
[----:B------:R-:W-:Y:S04]  /*1ae0*/  BSSY.RECONVERGENT B0, `(.L_x_906) ;  /* 0x000000d000007945 */ /* 0x000fe80003800200 */
[----:B------:R-:W-:Y:S05]  /*1af0*/  @P1 BRA `(.L_x_907) ;  /* 0x00000000002c1947 */ /* 0x000fea0003800000 */
[----:B------:R-:W2:Y:S01]  /*1b00*/  LDCU.64 UR4, c[0x0][0x560] ;  /* 0x0000ac00ff0477ac */ /* 0x000ea20008000a00 */
[----:B------:R-:W-:Y:S01]  /*1b10*/  MOV R17, R11 ;  /* 0x0000000b00117202 */ /* 0x000fe20000000f00 */
[-C--:B------:R-:W-:Y:S02]  /*1b20*/  IMAD R0, R9, R6.reuse, RZ ;  /* 0x0000000609007224 */ /* 0x080fe400078e02ff */
        /* <DEDUP_REMOVED lines=8> */
.L_x_907:
[----:B------:R-:W-:Y:S05]  /*1bb0*/  BSYNC.RECONVERGENT B0 ;  /* 0x0000000000007941 */ /* 0x000fea0003800200 */
.L_x_906:
[----:B------:R-:W3:Y:S01]  /*1bc0*/  LDCU.64 UR4, c[0x0][0x5e0] ;  /* 0x0000bc00ff0477ac */ /* 0x000ee20008000a00 */
[C---:B------:R-:W-:Y:S01]  /*1bd0*/  IMAD.WIDE.U32 R16, R4.reuse, UR15, R202 ;  /* 0x0000000f04107c25 */ /* 0x040fe2000f8e00ca */
[----:B------:R-:W-:Y:S03]  /*1be0*/  BSSY.RECONVERGENT B0, `(.L_x_908) ;  /* 0x0000011000007945 */ /* 0x000fe60003800200 */
[----:B------:R-:W-:Y:S01]  /*1bf0*/  IMAD R0, R4, UR14, RZ ;  /* 0x0000000e04007c24 */ /* 0x000fe2000f8e02ff */
[----:B------:R-:W-:-:S03]  /*1c00*/  IADD3 R10, P0, PT, R10, R16, RZ ;  /* 0x000000100a0a7210 */ /* 0x000fc60007f1e0ff */
[----:B--2---:R-:W-:-:S05]  /*1c10*/  IMAD R7, R5, UR15, R0 ;  /* 0x0000000f05077c24 */ /* 0x004fca000f8e0200 */
        /* <DEDUP_REMOVED lines=13> */
.L_x_909:
[----:B------:R-:W-:Y:S05]  /*1cf0*/  BSYNC.RECONVERGENT B0 ;  /* 0x0000000000007941 */ /* 0x000fea0003800200 */
.L_x_908:
        /* <DEDUP_REMOVED lines=13> */
.L_x_899:
[----:B------:R-:W1:Y:S01]  /*1dd0*/  LDCU.64 UR6, c[0x0][0x3d0] ;  /* 0x00007a00ff0677ac */ /* 0x000e620008000a00 */
[C---:B------:R-:W-:Y:S01]  /*1de0*/  IMAD R8, R6.reuse, UR14, RZ ;  /* 0x0000000e06087c24 */ /* 0x040fe2000f8e02ff */
[----:B------:R-:W-:Y:S01]  /*1df0*/  LOP3.LUT R4, R21, 0x80000001, RZ, 0xc0, !PT ;  /* 0x8000000115047812 */ /* 0x000fe200078ec0ff */
[----:B------:R-:W-:Y:S01]  /*1e00*/  IMAD.WIDE.U32 R26, R6, UR15, R202 ;  /* 0x0000000f061a7c25 */ /* 0x000fe2000f8e00ca */
[----:B------:R-:W2:Y:S02]  /*1e10*/  LDCU.64 UR4, c[0x0][0x3d8] ;  /* 0x00007b00ff0477ac */ /* 0x000ea40008000a00 */
[----:B------:R-:W-:Y:S01]  /*1e20*/  ISETP.NE.AND P0, PT, R4, 0x1, PT ;  /* 0x000000010400780c */ /* 0x000fe20003f05270 */
[----:B------:R-:W-:Y:S01]  /*1e30*/  IMAD R8, R7, UR15, R8 ;  /* 0x0000000f07087c24 */ /* 0x000fe2000f8e0208 */
[----:B------:R-:W-:Y:S01]  /*1e40*/  IADD3 R26, P2, PT, R18, R26, RZ ;  /* 0x0000001a121a7210 */ /* 0x000fe20007f5e0ff */
[----:B------:R-:W-:Y:S01]  /*1e50*/  VIADD R205, R223, -UR15 ;  /* 0x8000000fdfcd7c36 */ /* 0x000fe20008000000 */
[----:B------:R-:W-:Y:S01]  /*1e60*/  SEL R178, RZ, 0x6000, P0 ;  /* 0x00006000ffb27807 */ /* 0x000fe20000000000 */
[----:B------:R-:W-:Y:S01]  /*1e70*/  IMAD.WIDE.U32 R28, R10, UR15, R202 ;  /* 0x0000000f0a1c7c25 */ /* 0x000fe2000f8e00ca */
[----:B------:R-:W-:-:S03]  /*1e80*/  IADD3.X R27, PT, PT, R17, R27, R8, P2, !PT ;  /* 0x0000001b111b7210 */ /* 0x000fc600017fe408 */
[----:B------:R-:W-:Y:S01]  /*1e90*/  IMAD R14, R10, UR14, RZ ;  /* 0x0000000e0a0e7c24 */ /* 0x000fe2000f8e02ff */
[----:B------:R-:W-:Y:S01]  /*1ea0*/  ISETP.GE.AND P2, PT, R197, R205, PT ;  /* 0x000000cdc500720c */ /* 0x000fe20003f46270 */
[----:B------:R-:W-:Y:S01]  /*1eb0*/  IMAD R21, R21, -0x40, R216 ;  /* 0xffffffc015157824 */ /* 0x000fe200078e02d8 */
[----:B------:R-:W-:Y:S01]  /*1ec0*/  IADD3 R18, P1, PT, R20, R28, RZ ;  /* 0x0000001c14127210 */ /* 0x000fe20007f3e0ff */
[----:B------:R-:W-:Y:S02]  /*1ed0*/  IMAD R14, R11, UR15, R14 ;  /* 0x0000000f0b0e7c24 */ /* 0x000fe4000f8e020e */
[----:B------:R-:W-:Y:S01]  /*1ee0*/  VIADD R22, R194, 0x8 ;  /* 0x00000008c2167836 */ /* 0x000fe20000000000 */
[----:B------:R-:W-:Y:S01]  /*1ef0*/  ISETP.GE.AND P5, PT, R198, R21, PT ;  /* 0x00000015c600720c */ /* 0x000fe20003fa6270 */
[----:B-1----:R-:W-:Y:S01]  /*1f00*/  IMAD R5, R15, UR6, RZ ;  /* 0x000000060f057c24 */ /* 0x002fe2000f8e02ff */
[----:B------:R-:W-:Y:S01]  /*1f10*/  IADD3.X R19, PT, PT, R19, R29, R14, P1, !PT ;  /* 0x0000001d13137210 */ /* 0x000fe20000ffe40e */
[----:B------:R-:W-:Y:S01]  /*1f20*/  IMAD.WIDE.U32 R28, R16, UR6, R26 ;  /* 0x00000006101c7c25 */ /* 0x000fe2000f8e001a */
[----:B------:R-:W-:-:S03]  /*1f30*/  ISETP.GE.AND P1, PT, R198, R205, PT ;  /* 0x000000cdc600720c */ /* 0x000fc60003f26270 */
[----:B------:R-:W-:Y:S01]  /*1f40*/  IMAD.MOV.U32 R218, RZ, RZ, 0x7f800000 ;  /* 0x7f800000ffda7424 */ /* 0x000fe200078e00ff */
[-C--:B------:R-:W-:Y:S01]  /*1f50*/  ISETP.GE.AND P3, PT, R22, R21.reuse, PT ;  /* 0x000000151600720c */ /* 0x080fe20003f66270 */
[C---:B------:R-:W-:Y:S01]  /*1f60*/  IMAD R4, R16.reuse, UR7, R5 ;  /* 0x0000000710047c24 */ /* 0x040fe2000f8e0205 */
[----:B------:R-:W-:Y:S01]  /*1f70*/  ISETP.GE.AND P6, PT, R197, R21, PT ;  /* 0x00000015c500720c */ /* 0x000fe20003fc6270 */
[----:B--2---:R-:W-:Y:S01]  /*1f80*/  IMAD R15, R15, UR4, RZ ;  /* 0x000000040f0f7c24 */ /* 0x004fe2000f8e02ff */
[----:B------:R-:W-:Y:S01]  /*1f90*/  @P4 BAR.SYNC.DEFER_BLOCKING 0x0 ;  /* 0x0000000000004b1d */ /* 0x000fe20000010000 */
[----:B------:R-:W-:Y:S02]  /*1fa0*/  IMAD.IADD R29, R29, 0x1, R4 ;  /* 0x000000011d1d7824 */ /* 0x000fe400078e0204 */
[C---:B------:R-:W-:Y:S02]  /*1fb0*/  IMAD R26, R16.reuse, UR5, R15 ;  /* 0x00000005101a7c24 */ /* 0x040fe4000f8e020f */
[----:B------:R-:W-:-:S03]  /*1fc0*/  IMAD.WIDE.U32 R14, R16, UR4, R18 ;  /* 0x00000004100e7c25 */ /* 0x000fc6000f8e0012 */
[----:B------:R-:W1:Y:S01]  /*1fd0*/  @!P2 LDC.64 R4, c[0x0][0x388] ;  /* 0x0000e200ff04ab82 */ /* 0x000e620000000a00 */
[C---:B------:R-:W-:Y:S01]  /*1fe0*/  @!P5 LEA R18, P4, R210.reuse, R228, 0x1 ;  /* 0x000000e4d212d211 */ /* 0x040fe200078808ff */
[----:B------:R-:W-:Y:S01]  /*1ff0*/  IMAD.MOV.U32 R217, RZ, RZ, 0x7f800000 ;  /* 0x7f800000ffd97424 */ /* 0x000fe200078e00ff */
[----:B------:R-:W-:Y:S01]  /*2000*/  @!P5 LEA R16, P0, R25, R230, 0x1 ;  /* 0x000000e61910d211 */ /* 0x000fe200078008ff */
[----:B------:R-:W-:Y:S01]  /*2010*/  IMAD.IADD R27, R15, 0x1, R26 ;  /* 0x000000010f1b7824 */ /* 0x000fe200078e021a */
[----:B------:R-:W-:Y:S01]  /*2020*/  @!P5 LEA.HI.X R19, R210, R229, R209, 0x1, P4 ;  /* 0x000000e5d213d211 */ /* 0x000fe200020f0cd1 */
[--C-:B------:R-:W-:Y:S01]  /*2030*/  @!P2 IMAD.MOV.U32 R26, RZ, RZ, R14.reuse ;  /* 0x000000ffff1aa224 */ /* 0x100fe200078e000e */
[----:B------:R-:W-:Y:S01]  /*2040*/  @!P5 LEA.HI.X R17, R25, R231, R23, 0x1, P0 ;  /* 0x000000e71911d211 */ /* 0x000fe200000f0c17 */
[----:B------:R-:W-:Y:S01]  /*2050*/  @!P1 IMAD.MOV.U32 R24, RZ, RZ, R14 ;  /* 0x000000ffff189224 */ /* 0x000fe200078e000e */
[----:B------:R-:W-:Y:S01]  /*2060*/  ISETP.GE.AND P4, PT, R194, R21, PT ;  /* 0x00000015c200720c */ /* 0x000fe20003f86270 */
[----:B------:R-:W-:Y:S01]  /*2070*/  @!P1 IMAD.MOV.U32 R25, RZ, RZ, R27 ;  /* 0x000000ffff199224 */ /* 0x000fe200078e001b */
[----:B------:R-:W2:Y:S01]  /*2080*/  S2R R204, SR_TID.X ;  /* 0x0000000000cc7919 */ /* 0x000ea20000002100 */
[--C-:B------:R-:W-:Y:S01]  /*2090*/  @!P1 IMAD.MOV.U32 R20, RZ, RZ, R28.reuse ;  /* 0x000000ffff149224 */ /* 0x100fe200078e001c */
[----:B------:R-:W3:Y:S01]  /*20a0*/  LDC R203, c[0x0][0x44c] ;  /* 0x00011300ffcb7b82 */ /* 0x000ee20000000800 */
[--C-:B------:R-:W-:Y:S01]  /*20b0*/  @!P1 IMAD.MOV.U32 R21, RZ, RZ, R29.reuse ;  /* 0x000000ffff159224 */ /* 0x100fe200078e001d */
[----:B------:R-:W4:Y:S01]  /*20c0*/  LDCU UR4, c[0x0][0x590] ;  /* 0x0000b200ff0477ac */ /* 0x000f220008000800 */
[-C--:B------:R-:W-:Y:S01]  /*20d0*/  @!P1 IMAD R8, R9, R6.reuse, RZ ;  /* 0x0000000609089224 */ /* 0x080fe200078e02ff */
[----:B------:R-:W-:Y:S01]  /*20e0*/  @!PT LDS RZ, [RZ] ;  /* 0x00000000fffff984 */ /* 0x000fe20000000800 */
[----:B------:R-:W-:Y:S01]  /*20f0*/  @!PT LDS RZ, [RZ] ;  /* 0x00000000fffff984 */ /* 0x000fe20000000800 */
[----:B------:R-:W-:Y:S01]  /*2100*/  @!PT LDS RZ, [RZ] ;  /* 0x00000000fffff984 */ /* 0x000fe20000000800 */
[----:B------:R-:W-:Y:S01]  /*2110*/  @!P6 LDGSTS.E.BYPASS.LTC128B.128 [R201+0xc000], desc[UR12][R228.64] ;  /* 0x0c000000e4c9efae */ /* 0x000fe2000b981a0c */
[----:B------:R-:W-:Y:S01]  /*2120*/  @!P2 IMAD.WIDE.U32 R22, R197, R6, R28 ;  /* 0x00000006c516a225 */ /* 0x000fe200078e001c */
[----:B------:R-:W-:Y:S01]  /*2130*/  SHF.R.U32.HI R206, RZ, 0x2, R0 ;  /* 0x00000002ffce7819 */ /* 0x000fe20000011600 */
[----:B------:R-:W1:Y:S01]  /*2140*/  LDCU UR8, c[0x0][0x50c] ;  /* 0x0000a180ff0877ac */ /* 0x000e620008000800 */
[----:B------:R-:W-:Y:S01]  /*2150*/  @!P6 LDGSTS.E.BYPASS.LTC128B.128 [R201+0xe000], desc[UR12][R228.64+0x80] ;  /* 0x0e000080e4c9efae */ /* 0x000fe2000b981a0c */
[----:B------:R-:W-:Y:S01]  /*2160*/  @!P1 IMAD R14, R9, R10, RZ ;  /* 0x0000000a090e9224 */ /* 0x000fe200078e02ff */
[----:B-1----:R-:W-:Y:S01]  /*2170*/  @!P2 LEA R28, P0, R22, R4, 0x1 ;  /* 0x00000004161ca211 */ /* 0x002fe200078008ff */
[-C--:B------:R-:W-:Y:S01]  /*2180*/  @!P1 IMAD.WIDE.U32 R24, R13, R10.reuse, R24 ;  /* 0x0000000a0d189225 */ /* 0x080fe200078e0018 */
[----:B------:R-:W-:Y:S03]  /*2190*/  @!P6 LDGSTS.E.BYPASS.LTC128B.128 [R201+0x10000], desc[UR12][R228.64+0x100] ;  /* 0x10000100e4c9efae */ /* 0x000fe6000b981a0c */
[----:B------:R-:W-:Y:S01]  /*21a0*/  IMAD.MOV.U32 R215, RZ, RZ, 0x10 ;  /* 0x00000010ffd77424 */ /* 0x000fe200078e00ff */
[----:B------:R1:W-:Y:S01]  /*21b0*/  @P6 STS.128 [R201+0xc000], RZ ;  /* 0x00c000ffc9006388 */ /* 0x0003e20000000c00 */
[----:B------:R-:W-:Y:S01]  /*21c0*/  @!P2 IMAD.WIDE.U32 R26, R197, R10, R26 ;  /* 0x0000000ac51aa225 */ /* 0x000fe200078e001a */
[----:B------:R-:W-:-:S02]  /*21d0*/  IADD3 R207, PT, PT, R12, 0x40, -R223 ;  /* 0x000000400ccf7810 */ /* 0x000fc40007ffe8df */
[----:B------:R-:W-:Y:S01]  /*21e0*/  CS2R R142, SRZ ;  /* 0x00000000008e7805 */ /* 0x000fe2000001ff00 */
[----:B------:R1:W-:Y:S01]  /*21f0*/  @P6 STS.128 [R201+0xe000], RZ ;  /* 0x00e000ffc9006388 */ /* 0x0003e20000000c00 */
[C---:B------:R-:W-:Y:S01]  /*2200*/  @!P1 IMAD.WIDE.U32 R20, R13.reuse, R6, R20 ;  /* 0x000000060d149225 */ /* 0x040fe200078e0014 */
[----:B------:R-:W-:Y:S02]  /*2210*/  CS2R R140, SRZ ;  /* 0x00000000008c7805 */ /* 0x000fe4000001ff00 */
[----:B------:R-:W-:Y:S01]  /*2220*/  CS2R R146, SRZ ;  /* 0x0000000000927805 */ /* 0x000fe2000001ff00 */
[----:B------:R1:W-:Y:S01]  /*2230*/  @P6 STS.128 [R201+0x10000], RZ ;  /* 0x010000ffc9006388 */ /* 0x0003e20000000c00 */
[-C--:B------:R-:W-:Y:S01]  /*2240*/  @!P1 IMAD R15, R13, R7.reuse, R8 ;  /* 0x000000070d0f9224 */ /* 0x080fe200078e0208 */
[----:B------:R-:W-:Y:S01]  /*2250*/  CS2R R144, SRZ ;  /* 0x0000000000907805 */ /* 0x000fe2000001ff00 */
[----:B------:R-:W-:Y:S01]  /*2260*/  @!P2 IMAD R10, R197, R7, R23 ;  /* 0x00000007c50aa224 */ /* 0x000fe200078e0217 */
[----:B------:R-:W4:Y:S01]  /*2270*/  @!P2 LDC.64 R8, c[0x0][0x390] ;  /* 0x0000e400ff08ab82 */ /* 0x000f220000000a00 */
[----:B------:R-:W-:Y:S01]  /*2280*/  @!P1 IMAD.IADD R15, R21, 0x1, R15 ;  /* 0x00000001150f9824 */ /* 0x000fe200078e020f */
[----:B------:R1:W-:Y:S01]  /*2290*/  @P5 STS.128 [R201+0xd000], RZ ;  /* 0x00d000ffc9005388 */ /* 0x0003e20000000c00 */
[----:B------:R-:W-:Y:S01]  /*22a0*/  @!P1 IMAD R14, R13, R11, R14 ;  /* 0x0000000b0d0e9224 */ /* 0x000fe200078e020e */
[----:B------:R-:W-:Y:S01]  /*22b0*/  @!P2 LEA.HI.X R29, R22, R5, R10, 0x1, P0 ;  /* 0x00000005161da211 */ /* 0x000fe200000f0c0a */
[----:B------:R-:W-:Y:S01]  /*22c0*/  @!P2 IMAD R11, R197, R11, R27 ;  /* 0x0000000bc50ba224 */ /* 0x000fe200078e021b */
[----:B------:R1:W-:Y:S01]  /*22d0*/  @P5 STS.128 [R201+0xf000], RZ ;  /* 0x00f000ffc9005388 */ /* 0x0003e20000000c00 */
[----:B------:R-:W-:Y:S01]  /*22e0*/  @!P1 IMAD.IADD R14, R25, 0x1, R14 ;  /* 0x00000001190e9824 */ /* 0x000fe200078e020e */
[----:B------:R-:W2:Y:S01]  /*22f0*/  @!P1 LDC.64 R6, c[0x0][0x388] ;  /* 0x0000e200ff069b82 */ /* 0x000ea20000000a00 */
[--C-:B------:R-:W-:Y:S01]  /*2300*/  IMAD.IADD R219, R201, 0x1, R178.reuse ;  /* 0x00000001c9db7824 */ /* 0x100fe200078e02b2 */
[----:B------:R1:W-:Y:S01]  /*2310*/  @P5 STS.128 [R201+0x11000], RZ ;  /* 0x011000ffc9005388 */ /* 0x0003e20000000c00 */
[----:B------:R-:W-:Y:S01]  /*2320*/  IMAD.IADD R179, R190, 0x1, R178 ;  /* 0x00000001beb37824 */ /* 0x000fe200078e02b2 */
[----:B------:R-:W-:Y:S01]  /*2330*/  CS2R R138, SRZ ;  /* 0x00000000008a7805 */ /* 0x000fe2000001ff00 */
[--C-:B------:R-:W-:Y:S01]  /*2340*/  IMAD.IADD R191, R186, 0x1, R185.reuse ;  /* 0x00000001babf7824 */ /* 0x100fe200078e02b9 */
[----:B------:R-:W-:Y:S01]  /*2350*/  @!PT LDS RZ, [RZ] ;  /* 0x00000000fffff984 */ /* 0x000fe20000000800 */
[----:B------:R-:W-:Y:S01]  /*2360*/  @!PT LDS RZ, [RZ] ;  /* 0x00000000fffff984 */ /* 0x000fe20000000800 */
[----:B------:R-:W-:Y:S01]  /*2370*/  @!PT LDS RZ, [RZ] ;  /* 0x00000000fffff984 */ /* 0x000fe20000000800 */
[----:B------:R-:W-:Y:S01]  /*2380*/  @!P5 LDGSTS.E.BYPASS.LTC128B.128 [R201+0xd000], desc[UR12][R18.64] ;  /* 0x0d00000012c9dfae */ /* 0x000fe2000b981a0c */
[----:B------:R-:W-:Y:S01]  /*2390*/  IMAD.IADD R177, R190, 0x1, R185 ;  /* 0x00000001beb17824 */ /* 0x000fe200078e02b9 */
[----:B------:R-:W3:Y:S01]  /*23a0*/  @!P1 LDC.64 R4, c[0x0][0x390] ;  /* 0x0000e400ff049b82 */ /* 0x000ee20000000a00 */
[----:B------:R-:W-:Y:S01]  /*23b0*/  CS2R R136, SRZ ;  /* 0x0000000000887805 */ /* 0x000fe2000001ff00 */
[----:B------:R-:W-:Y:S01]  /*23c0*/  @!P5 LDGSTS.E.BYPASS.LTC128B.128 [R201+0xf000], desc[UR12][R18.64+0x80] ;  /* 0x0f00008012c9dfae */ /* 0x000fe2000b981a0c */
[----:B------:R-:W-:-:S02]  /*23d0*/  CS2R R134, SRZ ;  /* 0x0000000000867805 */ /* 0x000fc4000001ff00 */
[----:B------:R-:W-:Y:S02]  /*23e0*/  CS2R R132, SRZ ;  /* 0x0000000000847805 */ /* 0x000fe4000001ff00 */
[----:B------:R-:W-:Y:S01]  /*23f0*/  CS2R R126, SRZ ;  /* 0x00000000007e7805 */ /* 0x000fe2000001ff00 */
[----:B------:R-:W-:Y:S01]  /*2400*/  @!P5 LDGSTS.E.BYPASS.LTC128B.128 [R201+0x11000], desc[UR12][R18.64+0x100] ;  /* 0x1100010012c9dfae */ /* 0x000fe2000b981a0c */
[----:B------:R-:W-:Y:S02]  /*2410*/  CS2R R124, SRZ ;  /* 0x00000000007c7805 */ /* 0x000fe4000001ff00 */
[----:B------:R-:W-:Y:S02]  /*2420*/  CS2R R130, SRZ ;  /* 0x0000000000827805 */ /* 0x000fe4000001ff00 */
[----:B------:R-:W-:Y:S01]  /*2430*/  CS2R R128, SRZ ;  /* 0x0000000000807805 */ /* 0x000fe2000001ff00 */
[----:B------:R-:W-:Y:S01]  /*2440*/  @!P6 LDGSTS.E.BYPASS.LTC128B.128 [R219], desc[UR12][R230.64] ;  /* 0x00000000e6dbefae */ /* 0x000fe2000b981a0c */
[----:B------:R-:W-:-:S02]  /*2450*/  CS2R R122, SRZ ;  /* 0x00000000007a7805 */ /* 0x000fc4000001ff00 */
[----:B------:R-:W-:Y:S02]  /*2460*/  CS2R R120, SRZ ;  /* 0x0000000000787805 */ /* 0x000fe4000001ff00 */
[----:B------:R-:W-:Y:S01]  /*2470*/  CS2R R118, SRZ ;  /* 0x0000000000767805 */ /* 0x000fe2000001ff00 */
[----:B------:R-:W-:Y:S01]  /*2480*/  @!P6 LDGSTS.E.BYPASS.LTC128B.128 [R219+0x2000], desc[UR12][R230.64+0x80] ;  /* 0x02000080e6dbefae */ /* 0x000fe2000b981a0c */
[----:B------:R-:W-:Y:S02]  /*2490*/  CS2R R116, SRZ ;  /* 0x0000000000747805 */ /* 0x000fe4000001ff00 */
[----:B--2---:R-:W-:Y:S02]  /*24a0*/  @!P1 LEA R6, P0, R20, R6, 0x1 ;  /* 0x0000000614069211 */ /* 0x004fe400078008ff */
[----:B------:R-:W-:Y:S01]  /*24b0*/  CS2R R110, SRZ ;  /* 0x00000000006e7805 */ /* 0x000fe2000001ff00 */
[----:B------:R-:W-:Y:S01]  /*24c0*/  @!P6 LDGSTS.E.BYPASS.LTC128B.128 [R219+0x4000], desc[UR12][R230.64+0x100] ;  /* 0x04000100e6dbefae */ /* 0x000fe2000b981a0c */
[----:B------:R-:W-:-:S02]  /*24d0*/  CS2R R108, SRZ ;  /* 0x00000000006c7805 */ /* 0x000fc4000001ff00 */
[----:B------:R-:W-:Y:S02]  /*24e0*/  @!P1 LEA.HI.X R7, R20, R7, R15, 0x1, P0 ;  /* 0x0000000714079211 */ /* 0x000fe400000f0c0f */
[----:B------:R-:W-:Y:S02]  /*24f0*/  CS2R R114, SRZ ;  /* 0x0000000000727805 */ /* 0x000fe4000001ff00 */
[C---:B----4-:R-:W-:Y:S01]  /*2500*/  @!P2 LEA R8, P0, R26.reuse, R8, 0x1 ;  /* 0x000000081a08a211 */ /* 0x050fe200078008ff */
[----:B------:R1:W-:Y:S01]  /*2510*/  @P6 STS.128 [R219], RZ ;  /* 0x000000ffdb006388 */ /* 0x0003e20000000c00 */
[----:B------:R-:W-:Y:S02]  /*2520*/  CS2R R112, SRZ ;  /* 0x0000000000707805 */ /* 0x000fe4000001ff00 */
[----:B------:R-:W-:Y:S02]  /*2530*/  CS2R R106, SRZ ;  /* 0x00000000006a7805 */ /* 0x000fe4000001ff00 */
[----:B------:R-:W-:Y:S01]  /*2540*/  @!P2 LEA.HI.X R9, R26, R9, R11, 0x1, P0 ;  /* 0x000000091a09a211 */ /* 0x000fe200000f0c0b */
[----:B------:R1:W-:Y:S01]  /*2550*/  @P6 STS.128 [R219+0x2000], RZ ;  /* 0x002000ffdb006388 */ /* 0x0003e20000000c00 */
[----:B---3--:R-:W-:-:S02]  /*2560*/  @!P1 LEA R10, P0, R24, R4, 0x1 ;  /* 0x00000004180a9211 */ /* 0x008fc400078008ff */
[----:B------:R-:W-:Y:S02]  /*2570*/  CS2R R104, SRZ ;  /* 0x0000000000687805 */ /* 0x000fe4000001ff00 */
[----:B------:R-:W-:Y:S01]  /*2580*/  CS2R R102, SRZ ;  /* 0x0000000000667805 */ /* 0x000fe2000001ff00 */
[----:B------:R1:W-:Y:S01]  /*2590*/  @P6 STS.128 [R219+0x4000], RZ ;  /* 0x004000ffdb006388 */ /* 0x0003e20000000c00 */
[----:B------:R-:W-:Y:S01]  /*25a0*/  @!P1 LEA.HI.X R11, R24, R5, R14, 0x1, P0 ;  /* 0x00000005180b9211 */ /* 0x000fe200000f0c0e */
[----:B------:R-:W-:Y:S01]  /*25b0*/  IMAD.WIDE.U32 R14, R194, 0x4, R232 ;  /* 0x00000004c20e7825 */ /* 0x000fe200078e00e8 */
[----:B------:R-:W-:Y:S01]  /*25c0*/  CS2R R100, SRZ ;  /* 0x0000000000647805 */ /* 0x000fe2000001ff00 */
[----:B------:R1:W-:Y:S01]  /*25d0*/  @P5 STS.128 [R219+0x1000], RZ ;  /* 0x001000ffdb005388 */ /* 0x0003e20000000c00 */
[----:B------:R-:W-:Y:S02]  /*25e0*/  CS2R R62, SRZ ;  /* 0x00000000003e7805 */ /* 0x000fe4000001ff00 */
[----:B------:R-:W-:-:S02]  /*25f0*/  CS2R R60, SRZ ;  /* 0x00000000003c7805 */ /* 0x000fc4000001ff00 */
[----:B------:R-:W-:Y:S01]  /*2600*/  CS2R R66, SRZ ;  /* 0x0000000000427805 */ /* 0x000fe2000001ff00 */
[----:B------:R-:W5:Y:S01]  /*2610*/  @!P4 LDG.E R218, desc[UR12][R14.64] ;  /* 0x0000000c0edac981 */ /* 0x000f62000c1e1900 */
[----:B------:R-:W-:Y:S02]  /*2620*/  CS2R R64, SRZ ;  /* 0x0000000000407805 */ /* 0x000fe4000001ff00 */
[----:B------:R-:W-:Y:S02]  /*2630*/  CS2R R58, SRZ ;  /* 0x00000000003a7805 */ /* 0x000fe4000001ff00 */
[----:B------:R-:W-:Y:S01]  /*2640*/  CS2R R56, SRZ ;  /* 0x0000000000387805 */ /* 0x000fe2000001ff00 */
[----:B------:R-:W5:Y:S01]  /*2650*/  @!P3 LDG.E R217, desc[UR12][R14.64+0x20] ;  /* 0x0000200c0ed9b981 */ /* 0x000f62000c1e1900 */
        /* <DEDUP_REMOVED lines=10> */
[----:B------:R-:W-:Y:S01]  /*2700*/  CS2R R38, SRZ ;  /* 0x0000000000267805 */ /* 0x000fe2000001ff00 */
        /* <DEDUP_REMOVED lines=8> */
[----:B------:R-:W-:Y:S01]  /*2790*/  CS2R R32, SRZ ;  /* 0x0000000000207805 */ /* 0x000fe2000001ff00 */
[----:B------:R-:W2:Y:S02]  /*27a0*/  LDCU UR5, c[0x0][0x3e0] ;  /* 0x00007c00ff0577ac */ /* 0x000ea40008000800 */
[----:B------:R-:W-:Y:S01]  /*27b0*/  @!P5 LDGSTS.E.BYPASS.LTC128B.128 [R219+0x5000], desc[UR12][R16.64+0x100] ;  /* 0x0500010010dbdfae */ /* 0x000fe2000b981a0c */
[----:B------:R-:W3:Y:S03]  /*27c0*/  LDCU UR7, c[0x0][0x45c] ;  /* 0x00008b80ff0777ac */ /* 0x000ee60008000800 */
[----:B------:R-:W-:Y:S04]  /*27d0*/  @!P2 LDGSTS.E.BYPASS.LTC128B.128 [R201+0x12000], desc[UR12][R28.64] ;  /* 0x120000001cc9afae */ /* 0x000fe8000b981a0c */
[----:B------:R-:W-:Y:S04]  /*27e0*/  @!P2 LDGSTS.E.BYPASS.LTC128B.128 [R201+0x14000], desc[UR12][R28.64+0x80] ;  /* 0x140000801cc9afae */ /* 0x000fe8000b981a0c */
[----:B------:R-:W-:Y:S04]  /*27f0*/  @!P2 LDGSTS.E.BYPASS.LTC128B.128 [R201+0x16000], desc[UR12][R28.64+0x100] ;  /* 0x160001001cc9afae */ /* 0x000fe8000b981a0c */
        /* <DEDUP_REMOVED lines=29> */
[----:B------:R-:W-:-:S04]  /*29d0*/  LOP3.LUT P0, RZ, R204, 0x4, RZ, 0xc0, !PT ;  /* 0x00000004ccff7812 */ /* 0x000fc8000780c0ff */
[----:B------:R-:W-:Y:S02]  /*29e0*/  LOP3.LUT R5, R5, 0x6, RZ, 0xc0, !PT ;  /* 0x0000000605057812 */ /* 0x000fe400078ec0ff */
[----:B----4-:R-:W-:Y:S02]  /*29f0*/  IADD3 R7, PT, PT, R220, R194, R223 ;  /* 0x000000c2dc077210 */ /* 0x010fe40007ffe0df */
[----:B------:R-:W-:Y:S02]  /*2a00*/  LOP3.LUT R206, R5, 0xe0, R206, 0xf8, !PT ;  /* 0x000000e005ce7812 */ /* 0x000fe400078ef8ce */
[----:B------:R-:W-:Y:S01]  /*2a10*/  SEL R215, R215, 0xfffffff0, !P0 ;  /* 0xfffffff0d7d77807 */ /* 0x000fe20004000000 */
[----:B------:R-:W-:Y:S01]  /*2a20*/  IMAD.IADD R216, R7, 0x1, -R216 ;  /* 0x0000000107d87824 */ /* 0x000fe200078e0ad8 */
[----:B------:R-:W-:Y:S01]  /*2a30*/  CS2R R28, SRZ ;  /* 0x00000000001c7805 */ /* 0x000fe2000001ff00 */
[----:B------:R-:W-:Y:S01]  /*2a40*/  IMAD.IADD R0, R185, 0x1, R2 ;  /* 0x00000001b9007824 */ /* 0x000fe200078e0202 */
[----:B------:R-:W-:-:S02]  /*2a50*/  CS2R R26, SRZ ;  /* 0x00000000001a7805 */ /* 0x000fc4000001ff00 */
[----:B------:R-:W-:Y:S02]  /*2a60*/  CS2R R24, SRZ ;  /* 0x0000000000187805 */ /* 0x000fe4000001ff00 */
[----:B------:R-:W-:Y:S02]  /*2a70*/  CS2R R22, SRZ ;  /* 0x0000000000167805 */ /* 0x000fe4000001ff00 */
[----:B------:R-:W-:Y:S01]  /*2a80*/  CS2R R20, SRZ ;  /* 0x0000000000147805 */ /* 0x000fe2000001ff00 */
[----:B------:R-:W-:Y:S02]  /*2a90*/  VIADD R206, R206, UR15 ;  /* 0x0000000fcece7c36 */ /* 0x000fe40008000000 */
[----:B------:R-:W-:Y:S02]  /*2aa0*/  IMAD.IADD R178, R189, 0x1, R178 ;  /* 0x00000001bdb27824 */ /* 0x000fe400078e02b2 */
[----:B------:R-:W-:Y:S01]  /*2ab0*/  IMAD.IADD R214, R200, 0x1, R215 ;  /* 0x00000001c8d67824 */ /* 0x000fe200078e02d7 */
[----:B------:R-:W-:-:S02]  /*2ac0*/  UIADD3 UR6, UPT, UPT, UR15, 0x40, URZ ;  /* 0x000000400f067890 */ /* 0x000fc4000fffe0ff */
[----:B-123--:R-:W-:-:S12]  /*2ad0*/  USHF.L.U32 UR4, UR4, 0x6, URZ ;  /* 0x0000000604047899 */ /* 0x00efd800080006ff */
.L_x_913:
[----:B------:R-:W0:Y:S01]  /*2ae0*/  LDGDEPBAR ;  /* 0x00000000000079af */ /* 0x000e220000000000 */
[-C--:B------:R-:W-:Y:S01]  /*2af0*/  IADD3 R149, PT, PT, R185, R179.reuse, RZ ;  /* 0x000000b3b9957210 */ /* 0x080fe20007ffe0ff */
[----:B-----5:R-:W-:Y:S01]  /*2b00*/  FMUL.FTZ R166, R217, 1.4426950216293334961 ;  /* 0x3fb8aa3bd9a67820 */ /* 0x020fe20000410000 */
[----:B------:R-:W-:Y:S01]  /*2b10*/  IADD3 R150, PT, PT, R187, R179, RZ ;  /* 0x000000b3bb967210 */ /* 0x000fe20007ffe0ff */
[----:B------:R-:W-:Y:S01]  /*2b20*/  FMUL.FTZ R168, R218, 1.4426950216293334961 ;  /* 0x3fb8aa3bdaa87820 */ /* 0x000fe20000410000 */
[----:B------:R-:W-:Y:S02]  /*2b30*/  IADD3 R220, PT, PT, R220, -0x40, RZ ;  /* 0xffffffc0dcdc7810 */ /* 0x000fe40007ffe0ff */
[----:B------:R-:W-:Y:S02]  /*2b40*/  IADD3 R148, PT, PT, R185, R150, RZ ;  /* 0x00000096b9947210 */ /* 0x000fe40007ffe0ff */
[----:B------:R-:W-:Y:S02]  /*2b50*/  ISETP.GE.AND P2, PT, R220, R207, PT ;  /* 0x000000cfdc00720c */ /* 0x000fe40003f46270 */
[----:B------:R-:W-:Y:S02]  /*2b60*/  FSETP.NEU.FTZ.AND P0, PT, R218, -INF , PT ;  /* 0xff800000da00780b */ /* 0x000fe40003f1d000 */
[----:B------:R-:W-:Y:S02]  /*2b70*/  ISETP.GT.AND P2, PT, R223, UR6, P2 ;  /* 0x00000006df007c0c */ /* 0x000fe40009744270 */
[----:B------:R-:W-:Y:S02]  /*2b80*/  FSEL R168, R168, RZ, P0 ;  /* 0x000000ffa8a87208 */ /* 0x000fe40000000000 */
[----:B------:R-:W-:Y:S02]  /*2b90*/  FSETP.NEU.FTZ.AND P0, PT, R217, -INF , PT ;  /* 0xff800000d900780b */ /* 0x000fe40003f1d000 */
[----:B------:R-:W-:Y:S02]  /*2ba0*/  IADD3 R221, PT, PT, R221, -0x1, RZ ;  /* 0xffffffffdddd7810 */ /* 0x000fe40007ffe0ff */
[----:B------:R-:W-:Y:S01]  /*2bb0*/  FSEL R166, R166, RZ, P0 ;  /* 0x000000ffa6a67208 */ /* 0x000fe20000000000 */
[----:B------:R-:W-:Y:S04]  /*2bc0*/  DEPBAR.LE SB0, 0x0 ;  /* 0x000080000000791a */ /* 0x000fe80000000000 */
[----:B------:R-:W-:Y:S01]  /*2bd0*/  BAR.SYNC.DEFER_BLOCKING 0x0 ;  /* 0x0000000000007b1d */ /* 0x000fe20000010000 */
[----:B------:R-:W-:Y:S02]  /*2be0*/  @!P2 IADD3 R236, PT, PT, R206, 0x18, RZ ;  /* 0x00000018ceeca810 */ /* 0x000fe40007ffe0ff */
[--C-:B------:R-:W-:Y:S02]  /*2bf0*/  @!P2 VIADDMNMX R171, R216, 0xffffffc1, R223.reuse, PT ;  /* 0xffffffc1d8aba846 */ /* 0x100fe400038001df */
[C---:B------:R-:W-:Y:S02]  /*2c00*/  @!P2 IADD3 R170, PT, PT, R206.reuse, 0x1, RZ ;  /* 0x00000001ceaaa810 */ /* 0x040fe40007ffe0ff */
[C---:B------:R-:W-:Y:S02]  /*2c10*/  @!P2 IADD3 R172, PT, PT, R206.reuse, 0x8, RZ ;  /* 0x00000008ceaca810 */ /* 0x040fe40007ffe0ff */
[----:B------:R-:W-:Y:S01]  /*2c20*/  @!P2 ISETP.GE.AND P1, PT, R206, R171, PT ;  /* 0x000000abce00a20c */ /* 0x000fe20003f26270 */
[----:B------:R-:W-:Y:S06]  /*2c30*/  LDSM.16.M88.4 R68, [R179] ;  /* 0x00000000b344783b */ /* 0x000fec0000000200 */
[----:B------:R-:W1:Y:S06]  /*2c40*/  LDSM.16.M88.4 R72, [R186] ;  /* 0x00000000ba48783b */ /* 0x000e6c0000000200 */
        /* <DEDUP_REMOVED lines=62> */
[C---:B------:R-:W-:Y:S08]  /*3030*/  HMMA.16816.F32.BF16 R4, R92.reuse, R96, R4 ;  /* 0x000000605c04723c */ /* 0x040ff00000041804 */
[C---:B------:R-:W-:Y:S01]  /*3040*/  HMMA.16816.F32.BF16 R8, R92.reuse, R98, R8 ;  /* 0x000000625c08723c */ /* 0x040fe20000041808 */
[----:B------:R-:W-:Y:S07]  /*3050*/  LDSM.16.M88.4 R96, [R183+0x4000] ;  /* 0x00400000b760783b */ /* 0x000fee0000000200 */
[C---:B-1----:R-:W-:Y:S03]  /*3060*/  HMMA.16816.F32.BF16 R12, R92.reuse, R68, R12 ;  /* 0x000000445c0c723c */ /* 0x042fe6000004180c */
[----:B--2---:R-:W-:Y:S05]  /*3070*/  IADD3 R191, PT, PT, R186, R185, RZ ;  /* 0x000000b9babf7210 */ /* 0x004fea0007ffe0ff */
[----:B------:R-:W-:Y:S01]  /*3080*/  HMMA.16816.F32.BF16 R16, R92, R70, R16 ;  /* 0x000000465c10723c */ /* 0x000fe20000041810 */
[----:B------:R-:W1:Y:S06]  /*3090*/  LDSM.16.M88.4 R68, [R184+0x4800] ;  /* 0x00480000b844783b */ /* 0x000e6c0000000200 */
[----:B------:R-:W2:Y:S01]  /*30a0*/  LDSM.16.M88.4 R92, [R148+0x4000] ;  /* 0x00400000945c783b */ /* 0x000ea20000000200 */
[C---:B---3--:R-:W-:Y:S08]  /*30b0*/  HMMA.16816.F32.BF16 R4, R76.reuse, R80, R4 ;  /* 0x000000504c04723c */ /* 0x048ff00000041804 */
[C---:B------:R-:W-:Y:S08]  /*30c0*/  HMMA.16816.F32.BF16 R8, R76.reuse, R82, R8 ;  /* 0x000000524c08723c */ /* 0x040ff00000041808 */
[C---:B----4-:R-:W-:Y:S08]  /*30d0*/  HMMA.16816.F32.BF16 R12, R76.reuse, R72, R12 ;  /* 0x000000484c0c723c */ /* 0x050ff0000004180c */
[----:B------:R-:W-:Y:S08]  /*30e0*/  HMMA.16816.F32.BF16 R16, R76, R74, R16 ;  /* 0x0000004a4c10723c */ /* 0x000ff00000041810 */
[C---:B------:R-:W-:Y:S08]  /*30f0*/  HMMA.16816.F32.BF16 R4, R84.reuse, R88, R4 ;  /* 0x000000585404723c */ /* 0x040ff00000041804 */
[C---:B------:R-:W-:Y:S08]  /*3100*/  HMMA.16816.F32.BF16 R8, R84.reuse, R90, R8 ;  /* 0x0000005a5408723c */ /* 0x040ff00000041808 */
[C---:B-1----:R-:W-:Y:S08]  /*3110*/  HMMA.16816.F32.BF16 R12, R84.reuse, R68, R12 ;  /* 0x00000044540c723c */ /* 0x042ff0000004180c */
[----:B------:R-:W-:Y:S01]  /*3120*/  HMMA.16816.F32.BF16 R16, R84, R70, R16 ;  /* 0x000000465410723c */ /* 0x000fe20000041810 */
[----:B------:R-:W1:Y:S07]  /*3130*/  LDSM.16.M88.4 R68, [R183+0x4800] ;  /* 0x00480000b744783b */ /* 0x000e6e0000000200 */
[C---:B--2---:R-:W-:Y:S08]  /*3140*/  HMMA.16816.F32.BF16 R4, R92.reuse, R96, R4 ;  /* 0x000000605c04723c */ /* 0x044ff00000041804 */
        /* <DEDUP_REMOVED lines=19> */
[--C-:B------:R-:W-:Y:S01]  /*3280*/  FFMA.FTZ R243, R169, UR7, -R168.reuse ;  /* 0x00000007a9f37c23 */ /* 0x100fe200080108a8 */
        /* <DEDUP_REMOVED lines=19> */
[----:B------:R-:W-:Y:S01]  /*33c0*/  @!P2 ISETP.GE.AND P0, PT, R172, R171, PT ;  /* 0x000000abac00a20c */ /* 0x000fe20003f06270 */
[----:B------:R-:W-:Y:S01]  /*33d0*/  FMUL.FTZ R165, R18, UR8 ;  /* 0x0000000812a57c20 */ /* 0x000fe20008410000 */
[----:B------:R-:W-:Y:S03]  /*33e0*/  @!P2 IADD3 R170, PT, PT, R206, 0x9, RZ ;  /* 0x00000009ceaaa810 */ /* 0x000fe60007ffe0ff */
[----:B------:R-:W2:Y:S01]  /*33f0*/  MUFU.TANH R157, R157 ;  /* 0x0000009d009d7308 */ /* 0x000ea20000002400 */
[----:B-1----:R-:W-:Y:S01]  /*3400*/  MOV R175, R155 ;  /* 0x0000009b00af7202 */ /* 0x002fe20000000f00 */
[----:B------:R-:W-:Y:S01]  /*3410*/  FFMA.FTZ R234, R173, UR7, -R166 ;  /* 0x00000007adea7c23 */ /* 0x000fe200080108a6 */
[----:B------:R-:W-:Y:S01]  /*3420*/  @!P2 FSEL R175, R155, -INF , !P0 ;  /* 0xff8000009bafa808 */ /* 0x000fe20004000000 */
[----:B------:R-:W-:Y:S01]  /*3430*/  FMUL.FTZ R167, R19, UR8 ;  /* 0x0000000813a77c20 */ /* 0x000fe20008410000 */
[----:B------:R-:W-:Y:S01]  /*3440*/  @!P2 ISETP.GE.AND P0, PT, R170, R171, PT ;  /* 0x000000abaa00a20c */ /* 0x000fe20003f06270 */
[----:B------:R-:W-:Y:S01]  /*3450*/  FFMA.FTZ R152, -R152, R152, 1 ;  /* 0x3f80000098987423 */ /* 0x000fe20000010198 */
[-C--:B------:R-:W-:Y:S03]  /*3460*/  @!P2 ISETP.GE.AND P1, PT, R236, R169.reuse, PT ;  /* 0x000000a9ec00a20c */ /* 0x080fe60003f26270 */
[----:B------:R-:W1:Y:S01]  /*3470*/  MUFU.TANH R158, R158 ;  /* 0x0000009e009e7308 */ /* 0x000e620000002400 */
[-C--:B---3--:R-:W-:Y:S01]  /*3480*/  MOV R173, R156.reuse ;  /* 0x0000009c00ad7202 */ /* 0x088fe20000000f00 */
[--C-:B------:R-:W-:Y:S01]  /*3490*/  FFMA.FTZ R241, R175, UR7, -R168.reuse ;  /* 0x00000007aff17c23 */ /* 0x100fe200080108a8 */
[----:B------:R-:W-:Y:S01]  /*34a0*/  @!P2 FSEL R173, R156, -INF , !P0 ;  /* 0xff8000009cada808 */ /* 0x000fe20004000000 */
[----:B------:R-:W-:Y:S01]  /*34b0*/  FMUL.FTZ R151, R151, UR8 ;  /* 0x0000000897977c20 */ /* 0x000fe20008410000 */
[----:B------:R-:W-:Y:S01]  /*34c0*/  @!P2 ISETP.GE.AND P0, PT, R172, R169, PT ;  /* 0x000000a9ac00a20c */ /* 0x000fe20003f06270 */
[----:B------:R-:W-:Y:S01]  /*34d0*/  FMUL.FTZ R152, R152, UR8 ;  /* 0x0000000898987c20 */ /* 0x000fe20008410000 */
[----:B------:R-:W-:Y:S03]  /*34e0*/  @!P2 IADD3 R172, PT, PT, R206, 0x10, RZ ;  /* 0x00000010ceaca810 */ /* 0x000fe60007ffe0ff */
[----:B------:R-:W3:Y:S01]  /*34f0*/  MUFU.TANH R159, R159 ;  /* 0x0000009f009f7308 */ /* 0x000ee20000002400 */
[----:B--2---:R-:W-:Y:S01]  /*3500*/  MOV R213, R157 ;  /* 0x0000009d00d57202 */ /* 0x004fe20000000f00 */
[----:B------:R-:W-:Y:S01]  /*3510*/  FFMA.FTZ R240, R173, UR7, -R168 ;  /* 0x00000007adf07c23 */ /* 0x000fe200080108a8 */
[----:B------:R-:W-:Y:S01]  /*3520*/  @!P2 FSEL R213, R157, -INF , !P0 ;  /* 0xff8000009dd5a808 */ /* 0x000fe20004000000 */
[----:B------:R-:W-:Y:S01]  /*3530*/  FFMA.FTZ R155, -R155, R155, 1 ;  /* 0x3f8000009b9b7423 */ /* 0x000fe2000001019b */
[----:B------:R-:W-:Y:S01]  /*3540*/  @!P2 ISETP.GE.AND P0, PT, R170, R169, PT ;  /* 0x000000a9aa00a20c */ /* 0x000fe20003f06270 */
[----:B------:R-:W-:Y:S01]  /*3550*/  FFMA.FTZ R156, -R156, R156, 1 ;  /* 0x3f8000009c9c7423 */ /* 0x000fe2000001019c */
[----:B------:R-:W-:Y:S03]  /*3560*/  @!P2 IADD3 R170, PT, PT, R206, 0x11, RZ ;  /* 0x00000011ceaaa810 */ /* 0x000fe60007ffe0ff */
[----:B------:R-:W2:Y:S01]  /*3570*/  MUFU.TANH R160, R160 ;  /* 0x000000a000a07308 */ /* 0x000ea20000002400 */
[----:B-1----:R-:W-:Y:S01]  /*3580*/  MOV R173, R158 ;  /* 0x0000009e00ad7202 */ /* 0x002fe20000000f00 */
[--C-:B------:R-:W-:Y:S01]  /*3590*/  FFMA.FTZ R175, R213, UR7, -R166.reuse ;  /* 0x00000007d5af7c23 */ /* 0x100fe200080108a6 */
[----:B------:R-:W-:Y:S01]  /*35a0*/  @!P2 FSEL R173, R158, -INF , !P0 ;  /* 0xff8000009eada808 */ /* 0x000fe20004000000 */
[----:B------:R-:W-:Y:S01]  /*35b0*/  FMUL.FTZ R155, R155, UR8 ;  /* 0x000000089b9b7c20 */ /* 0x000fe20008410000 */
[----:B------:R-:W-:Y:S01]  /*35c0*/  @!P2 ISETP.GE.AND P0, PT, R172, R171, PT ;  /* 0x000000abac00a20c */ /* 0x000fe20003f06270 */
[----:B------:R-:W-:Y:S01]  /*35d0*/  FMUL.FTZ R156, R156, UR8 ;  /* 0x000000089c9c7c20 */ /* 0x000fe20008410000 */
[----:B------:R-:W-:Y:S03]  /*35e0*/  FFMA.FTZ R153, -R153, R153, 1 ;  /* 0x3f80000099997423 */ /* 0x000fe60000010199 */
[----:B------:R-:W1:Y:S01]  /*35f0*/  MUFU.TANH R161, R161 ;  /* 0x000000a100a17308 */ /* 0x000e620000002400 */
[-C--:B---3--:R-:W-:Y:S01]  /*3600*/  MOV R213, R159.reuse ;  /* 0x0000009f00d57202 */ /* 0x088fe20000000f00 */
[----:B------:R-:W-:Y:S01]  /*3610*/  FFMA.FTZ R174, R173, UR7, -R166 ;  /* 0x00000007adae7c23 */ /* 0x000fe200080108a6 */
[C---:B------:R-:W-:Y:S01]  /*3620*/  @!P2 FSEL R213, R159.reuse, -INF , !P0 ;  /* 0xff8000009fd5a808 */ /* 0x040fe20004000000 */
[----:B------:R-:W-:Y:S01]  /*3630*/  FFMA.FTZ R159, -R159, R159, 1 ;  /* 0x3f8000009f9f7423 */ /* 0x000fe2000001019f */
[----:B------:R-:W-:Y:S01]  /*3640*/  @!P2 ISETP.GE.AND P0, PT, R170, R171, PT ;  /* 0x000000abaa00a20c */ /* 0x000fe20003f06270 */
[----:B------:R-:W-:Y:S01]  /*3650*/  FFMA.FTZ R154, -R154, R154, 1 ;  /* 0x3f8000009a9a7423 */ /* 0x000fe2000001019a */
[----:B------:R-:W-:Y:S03]  /*3660*/  FMUL.FTZ R153, R153, UR8 ;  /* 0x0000000899997c20 */ /* 0x000fe60008410000 */
[----:B------:R-:W3:Y:S01]  /*3670*/  MUFU.TANH R162, R162 ;  /* 0x000000a200a27308 */ /* 0x000ee20000002400 */
[-C--:B--2---:R-:W-:Y:S01]  /*3680*/  MOV R173, R160.reuse ;  /* 0x000000a000ad7202 */ /* 0x084fe20000000f00 */
[--C-:B------:R-:W-:Y:S01]  /*3690*/  FFMA.FTZ R239, R213, UR7, -R168.reuse ;  /* 0x00000007d5ef7c23 */ /* 0x100fe200080108a8 */
[C---:B------:R-:W-:Y:S01]  /*36a0*/  @!P2 FSEL R173, R160.reuse, -INF , !P0 ;  /* 0xff800000a0ada808 */ /* 0x040fe20004000000 */
[----:B------:R-:W-:Y:S01]  /*36b0*/  FFMA.FTZ R160, -R160, R160, 1 ;  /* 0x3f800000a0a07423 */ /* 0x000fe200000101a0 */
[----:B------:R-:W-:Y:S01]  /*36c0*/  @!P2 ISETP.GE.AND P0, PT, R172, R169, PT ;  /* 0x000000a9ac00a20c */ /* 0x000fe20003f06270 */
[----:B------:R-:W-:Y:S01]  /*36d0*/  FMUL.FTZ R159, R159, UR8 ;  /* 0x000000089f9f7c20 */ /* 0x000fe20008410000 */
[----:B------:R-:W-:Y:S03]  /*36e0*/  FMUL.FTZ R154, R154, UR8 ;  /* 0x000000089a9a7c20 */ /* 0x000fe60008410000 */
[----:B------:R-:W2:Y:S01]  /*36f0*/  MUFU.TANH R163, R163 ;  /* 0x000000a300a37308 */ /* 0x000ea20000002400 */
[----:B-1----:R-:W-:Y:S01]  /*3700*/  MOV R213, R161 ;  /* 0x000000a100d57202 */ /* 0x002fe20000000f00 */
        /* <DEDUP_REMOVED lines=9> */
[----:B------:R-:W-:Y:S01]  /*37a0*/  @!P2 FSEL R237, R162, -INF , !P0 ;  /* 0xff800000a2eda808 */ /* 0x000fe20004000000 */
[----:B------:R-:W-:Y:S01]  /*37b0*/  FFMA.FTZ R158, -R158, R158, 1 ;  /* 0x3f8000009e9e7423 */ /* 0x000fe2000001019e */
[----:B------:R-:W-:Y:S01]  /*37c0*/  @!P2 ISETP.GE.AND P0, PT, R236, R171, PT ;  /* 0x000000abec00a20c */ /* 0x000fe20003f06270 */
[----:B------:R-:W-:Y:S01]  /*37d0*/  FFMA.FTZ R161, -R161, R161, 1 ;  /* 0x3f800000a1a17423 */ /* 0x000fe200000101a1 */
[----:B------:R-:W-:Y:S03]  /*37e0*/  FFMA.FTZ R162, -R162, R162, 1 ;  /* 0x3f800000a2a27423 */ /* 0x000fe600000101a2 */
        /* <DEDUP_REMOVED lines=16> */
[----:B------:R-:W-:Y:S02]  /*38f0*/  FFMA.FTZ R168, R171, UR7, -R168 ;  /* 0x00000007aba87c23 */ /* 0x000fe400080108a8 */
[----:B------:R-:W-:Y:S01]  /*3900*/  MUFU.EX2 R243, R243 ;  /* 0x000000f300f37308 */ /* 0x000fe20000000800 */
[-C--:B---3--:R-:W-:Y:S01]  /*3910*/  MOV R213, R165.reuse ;  /* 0x000000a500d57202 */ /* 0x088fe20000000f00 */
[----:B------:R-:W-:Y:S01]  /*3920*/  FMUL.FTZ R164, R164, UR8 ;  /* 0x00000008a4a47c20 */ /* 0x000fe20008410000 */
[C---:B------:R-:W-:Y:S01]  /*3930*/  @!P2 FSEL R213, R165.reuse, -INF , !P1 ;  /* 0xff800000a5d5a808 */ /* 0x040fe20004800000 */
[----:B------:R-:W-:Y:S01]  /*3940*/  FFMA.FTZ R165, -R165, R165, 1 ;  /* 0x3f800000a5a57423 */ /* 0x000fe200000101a5 */
[----:B------:R-:W-:Y:S05]  /*3950*/  FMUL.FTZ R162, R162, UR8 ;  /* 0x00000008a2a27c20 */ /* 0x000fea0008410000 */
[----:B------:R-:W1:Y:S01]  /*3960*/  MUFU.EX2 R242, R242 ;  /* 0x000000f200f27308 */ /* 0x000e620000000800 */
[-C--:B--2---:R-:W-:Y:S01]  /*3970*/  MOV R169, R167.reuse ;  /* 0x000000a700a97202 */ /* 0x084fe20000000f00 */
[--C-:B------:R-:W-:Y:S01]  /*3980*/  FFMA.FTZ R171, R213, UR7, -R166.reuse ;  /* 0x00000007d5ab7c23 */ /* 0x100fe200080108a6 */
[C---:B------:R-:W-:Y:S01]  /*3990*/  @!P2 FSEL R169, R167.reuse, -INF , !P0 ;  /* 0xff800000a7a9a808 */ /* 0x040fe20004000000 */
[----:B------:R-:W-:Y:S01]  /*39a0*/  FFMA.FTZ R167, -R167, R167, 1 ;  /* 0x3f800000a7a77423 */ /* 0x000fe200000101a7 */
[C---:B------:R-:W-:Y:S01]  /*39b0*/  LEA R244, P0, R194.reuse, R212, 0x2 ;  /* 0x000000d4c2f47211 */ /* 0x040fe200078010ff */
[----:B------:R-:W-:Y:S01]  /*39c0*/  FMUL.FTZ R165, R165, UR8 ;  /* 0x00000008a5a57c20 */ /* 0x000fe20008410000 */
[----:B------:R-:W-:Y:S03]  /*39d0*/  MOV R213, R211 ;  /* 0x000000d300d57202 */ /* 0x000fe60000000f00 */
[----:B------:R-:W-:Y:S01]  /*39e0*/  MUFU.EX2 R235, R235 ;  /* 0x000000eb00eb7308 */ /* 0x000fe20000000800 */
[----:B------:R-:W-:Y:S01]  /*39f0*/  FFMA.FTZ R166, R169, UR7, -R166 ;  /* 0x00000007a9a67c23 */ /* 0x000fe200080108a6 */
[----:B------:R-:W-:Y:S02]  /*3a00*/  ISETP.GT.AND P2, PT, R221, R208, PT ;  /* 0x000000d0dd00720c */ /* 0x000fe40003f44270 */
[----:B------:R-:W-:Y:S06]  /*3a10*/  LEA.HI.X R245, R194, R213, RZ, 0x2, P0 ;  /* 0x000000d5c2f57211 */ /* 0x000fec00000f14ff */
[----:B------:R-:W2:Y:S01]  /*3a20*/  MUFU.EX2 R234, R234 ;  /* 0x000000ea00ea7308 */ /* 0x000ea20000000800 */
[----:B-1----:R-:W-:Y:S01]  /*3a30*/  F2FP.BF16.F32.PACK_AB R250, R242, R243 ;  /* 0x000000f3f2fa723e */ /* 0x002fe200000010ff */
[----:B------:R-:W3:Y:S06]  /*3a40*/  LDG.E R169, desc[UR12][R244.64] ;  /* 0x0000000cf4a97981 */ /* 0x000eec000c1e1900 */
[----:B------:R-:W-:Y:S02]  /*3a50*/  STS [R200], R250 ;  /* 0x000000fac8007388 */ /* 0x000fe40000000800 */
[----:B------:R-:W-:Y:S10]  /*3a60*/  MUFU.EX2 R175, R175 ;  /* 0x000000af00af7308 */ /* 0x000ff40000000800 */
[----:B------:R-:W1:Y:S01]  /*3a70*/  MUFU.EX2 R174, R174 ;  /* 0x000000ae00ae7308 */ /* 0x000e620000000800 */
[----:B--2---:R-:W-:Y:S05]  /*3a80*/  F2FP.BF16.F32.PACK_AB R248, R234, R235 ;  /* 0x000000ebeaf8723e */ /* 0x004fea00000010ff */
[----:B------:R-:W-:Y:S04]  /*3a90*/  STS [R200+0x400], R248 ;  /* 0x000400f8c8007388 */ /* 0x000fe80000000800 */
[----:B------:R1:W-:Y:S10]  /*3aa0*/  MUFU.EX2 R236, R168 ;  /* 0x000000a800ec7308 */ /* 0x0003f40000000800 */
[----:B------:R-:W-:Y:S10]  /*3ab0*/  MUFU.EX2 R241, R241 ;  /* 0x000000f100f17308 */ /* 0x000ff40000000800 */
[----:B------:R-:W2:Y:S01]  /*3ac0*/  MUFU.EX2 R240, R240 ;  /* 0x000000f000f07308 */ /* 0x000ea20000000800 */
[----:B-1----:R-:W-:Y:S05]  /*3ad0*/  F2FP.BF16.F32.PACK_AB R168, R174, R175 ;  /* 0x000000afaea8723e */ /* 0x002fea00000010ff */
[----:B------:R1:W-:Y:S04]  /*3ae0*/  STS [R214+0x400], R168 ;  /* 0x000400a8d6007388 */ /* 0x0003e80000000800 */
[----:B------:R-:W-:Y:S10]  /*3af0*/  MUFU.EX2 R239, R239 ;  /* 0x000000ef00ef7308 */ /* 0x000ff40000000800 */
[----:B------:R-:W4:Y:S01]  /*3b00*/  MUFU.EX2 R238, R238 ;  /* 0x000000ee00ee7308 */ /* 0x000f220000000800 */
[----:B--2---:R-:W-:Y:S05]  /*3b10*/  F2FP.BF16.F32.PACK_AB R246, R240, R241 ;  /* 0x000000f1f0f6723e */ /* 0x004fea00000010ff */
[----:B------:R-:W-:Y:S04]  /*3b20*/  STS [R214], R246 ;  /* 0x000000f6d6007388 */ /* 0x000fe80000000800 */
[----:B------:R-:W-:Y:S02]  /*3b30*/  MUFU.EX2 R173, R173 ;  /* 0x000000ad00ad7308 */ /* 0x000fe40000000800 */
[----:B-1----:R3:W2:Y:S08]  /*3b40*/  LDG.E R168, desc[UR12][R244.64+0x20] ;  /* 0x0000200cf4a87981 */ /* 0x0026b0000c1e1900 */
[----:B------:R-:W1:Y:S01]  /*3b50*/  MUFU.EX2 R172, R172 ;  /* 0x000000ac00ac7308 */ /* 0x000e620000000800 */
[----:B----4-:R-:W-:Y:S05]  /*3b60*/  F2FP.BF16.F32.PACK_AB R251, R238, R239 ;  /* 0x000000efeefb723e */ /* 0x010fea00000010ff */
[----:B------:R-:W-:Y:S04]  /*3b70*/  STS [R224], R251 ;  /* 0x000000fbe0007388 */ /* 0x000fe80000000800 */
[----:B------:R-:W4:Y:S10]  /*3b80*/  MUFU.EX2 R237, R237 ;  /* 0x000000ed00ed7308 */ /* 0x000f340000000800 */
[----:B------:R-:W-:Y:S01]  /*3b90*/  MUFU.EX2 R171, R171 ;  /* 0x000000ab00ab7308 */ /* 0x000fe20000000800 */
[----:B-1----:R-:W-:Y:S05]  /*3ba0*/  F2FP.BF16.F32.PACK_AB R249, R172, R173 ;  /* 0x000000adacf9723e */ /* 0x002fea00000010ff */
[----:B------:R-:W-:Y:S04]  /*3bb0*/  STS [R224+0x400], R249 ;  /* 0x000400f9e0007388 */ /* 0x000fe80000000800 */
[----:B------:R1:W1:Y:S01]  /*3bc0*/  MUFU.EX2 R170, R166 ;  /* 0x000000a600aa7308 */ /* 0x0002620000000800 */
[----:B----4-:R-:W-:Y:S02]  /*3bd0*/  F2FP.BF16.F32.PACK_AB R247, R236, R237 ;  /* 0x000000edecf7723e */ /* 0x010fe400000010ff */
[----:B-1----:R-:W-:Y:S02]  /*3be0*/  IADD3 R166, PT, PT, R224, R215, RZ ;  /* 0x000000d7e0a67210 */ /* 0x002fe40007ffe0ff */
[----:B------:R-:W-:Y:S03]  /*3bf0*/  F2FP.BF16.F32.PACK_AB R213, R170, R171 ;  /* 0x000000abaad5723e */ /* 0x000fe600000010ff */
[----:B------:R-:W-:Y:S06]  /*3c00*/  STS [R166], R247 ;  /* 0x000000f7a6007388 */ /* 0x000fec0000000800 */
[----:B------:R-:W-:Y:S06]  /*3c10*/  STS [R166+0x400], R213 ;  /* 0x000400d5a6007388 */ /* 0x000fec0000000800 */
[----:B------:R-:W-:Y:S06]  /*3c20*/  LDSM.16.M88.4 R68, [R190+0xc000] ;  /* 0x00c00000be44783b */ /* 0x000fec0000000200 */
[----:B------:R-:W1:Y:S06]  /*3c30*/  LDSM.16.M88.4 R72, [R186+0x6000] ;  /* 0x00600000ba48783b */ /* 0x000e6c0000000200 */
[----:B------:R-:W4:Y:S06]  /*3c40*/  LDSM.16.M88.4 R76, [R186+0x6800] ;  /* 0x00680000ba4c783b */ /* 0x000f2c0000000200 */
        /* <DEDUP_REMOVED lines=8> */
[C---:B----4-:R-:W-:Y:S08]  /*3cd0*/  HMMA.16816.F32.BF16 R12, R68.reuse, R76, RZ ;  /* 0x0000004c440c723c */ /* 0x050ff000000418ff */
[----:B------:R-:W-:Y:S01]  /*3ce0*/  HMMA.16816.F32.BF16 R16, R68, R78, RZ ;  /* 0x0000004e4410723c */ /* 0x000fe200000418ff */
[----:B------:R-:W1:Y:S06]  /*3cf0*/  LDSM.16.M88.4 R68, [R184+0x6800] ;  /* 0x00680000b844783b */ /* 0x000e6c0000000200 */
[----:B------:R-:W4:Y:S01]  /*3d00*/  LDSM.16.M88.4 R76, [R183+0x6000] ;  /* 0x00600000b74c783b */ /* 0x000f220000000200 */
        /* <DEDUP_REMOVED lines=57> */
[C---:B------:R-:W-:Y:S08]  /*40a0*/  HMMA.16816.F32.BF16 R8, R76.reuse, R82, R8 ;  /* 0x000000524c08723c */ /* 0x040ff00000041808 */
[C---:B--2---:R-:W-:Y:S08]  /*40b0*/  HMMA.16816.F32.BF16 R12, R76.reuse, R72, R12 ;  /* 0x000000484c0c723c */ /* 0x044ff0000004180c */
[----:B------:R-:W-:Y:S01]  /*40c0*/  HMMA.16816.F32.BF16 R16, R76, R74, R16 ;  /* 0x0000004a4c10723c */ /* 0x000fe20000041810 */
[----:B------:R-:W2:Y:S07]  /*40d0*/  LDSM.16.M88.4 R72, [R183+0xa800] ;  /* 0x00a80000b748783b */ /* 0x000eae0000000200 */
[C---:B---3--:R-:W-:Y:S08]  /*40e0*/  HMMA.16816.F32.BF16 R4, R84.reuse, R88, R4 ;  /* 0x000000585404723c */ /* 0x048ff00000041804 */
[C---:B------:R-:W-:Y:S08]  /*40f0*/  HMMA.16816.F32.BF16 R8, R84.reuse, R90, R8 ;  /* 0x0000005a5408723c */ /* 0x040ff00000041808 */
[C---:B-1----:R-:W-:Y:S08]  /*4100*/  HMMA.16816.F32.BF16 R12, R84.reuse, R68, R12 ;  /* 0x00000044540c723c */ /* 0x042ff0000004180c */
[----:B------:R-:W-:Y:S08]  /*4110*/  HMMA.16816.F32.BF16 R16, R84, R70, R16 ;  /* 0x000000465410723c */ /* 0x000ff00000041810 */
[C---:B------:R-:W-:Y:S08]  /*4120*/  HMMA.16816.F32.BF16 R4, R92.reuse, R96, R4 ;  /* 0x000000605c04723c */ /* 0x040ff00000041804 */
        /* <DEDUP_REMOVED lines=8> */
[----:B------:R-:W-:Y:S01]  /*41b0*/  FMUL.FTZ R151, R244, R151 ;  /* 0x00000097f4977220 */ /* 0x000fe20000410000 */
[----:B------:R-:W-:Y:S01]  /*41c0*/  FADD.FTZ R242, -R169, R8 ;  /* 0x00000008a9f27221 */ /* 0x000fe20000010100 */
[----:B------:R-:W-:Y:S01]  /*41d0*/  FMUL.FTZ R152, R213, R152 ;  /* 0x00000098d5987220 */ /* 0x000fe20000410000 */
[----:B------:R-:W-:Y:S02]  /*41e0*/  FMUL.FTZ R243, R240, R243 ;  /* 0x000000f3f0f37220 */ /* 0x000fe40000410000 */
[----:B------:R-:W-:Y:S01]  /*41f0*/  FMUL.FTZ R242, R241, R242 ;  /* 0x000000f2f1f27220 */ /* 0x000fe20000410000 */
[C---:B------:R-:W-:Y:S01]  /*4200*/  FADD.FTZ R240, -R169.reuse, R12 ;  /* 0x0000000ca9f07221 */ /* 0x040fe20000010100 */
[----:B------:R-:W-:Y:S01]  /*4210*/  F2FP.BF16.F32.PACK_AB R151, R152, R151 ;  /* 0x000000979897723e */ /* 0x000fe200000010ff */
[----:B------:R-:W-:Y:S01]  /*4220*/  FADD.FTZ R213, -R169, R13 ;  /* 0x0000000da9d57221 */ /* 0x000fe20000010100 */
[----:B------:R-:W-:Y:S01]  /*4230*/  FMUL.FTZ R155, R242, R155 ;  /* 0x0000009bf29b7220 */ /* 0x000fe20000410000 */
        /* <DEDUP_REMOVED lines=11> */
[C---:B------:R-:W-:Y:S01]  /*42f0*/  FADD.FTZ R156, -R168.reuse, R10 ;  /* 0x0000000aa89c7221 */ /* 0x040fe20000010100 */
[----:B------:R-:W-:Y:S01]  /*4300*/  FMUL.FTZ R244, R237, R244 ;  /* 0x000000f4edf47220 */ /* 0x000fe20000410000 */
[----:B------:R-:W-:Y:S01]  /*4310*/  FMUL.FTZ R164, R169, R164 ;  /* 0x000000a4a9a47220 */ /* 0x000fe20000410000 */
[----:B------:R-:W-:Y:S01]  /*4320*/  FADD.FTZ R169, -R168, R7 ;  /* 0x00000007a8a97221 */ /* 0x000fe20000010100 */
[----:B------:R-:W-:Y:S01]  /*4330*/  FMUL.FTZ R152, R152, R153 ;  /* 0x0000009998987220 */ /* 0x000fe20000410000 */
[----:B------:R-:W-:Y:S01]  /*4340*/  F2FP.BF16.F32.PACK_AB R159, R160, R159 ;  /* 0x0000009fa09f723e */ /* 0x000fe200000010ff */
[----:B------:R-:W-:Y:S01]  /*4350*/  FMUL.FTZ R156, R175, R156 ;  /* 0x0000009caf9c7220 */ /* 0x000fe20000410000 */
[----:B------:R-:W-:Y:S01]  /*4360*/  FMUL.FTZ R169, R234, R169 ;  /* 0x000000a9eaa97220 */ /* 0x000fe20000410000 */
[C---:B------:R-:W-:Y:S01]  /*4370*/  FADD.FTZ R213, -R168.reuse, R11 ;  /* 0x0000000ba8d57221 */ /* 0x040fe20000010100 */
[C---:B------:R-:W-:Y:S01]  /*4380*/  FADD.FTZ R153, -R168.reuse, R15 ;  /* 0x0000000fa8997221 */ /* 0x040fe20000010100 */
[C---:B------:R-:W-:Y:S01]  /*4390*/  FADD.FTZ R160, -R168.reuse, R18 ;  /* 0x00000012a8a07221 */ /* 0x040fe20000010100 */
[----:B------:R-:W-:Y:S01]  /*43a0*/  FMUL.FTZ R169, R169, R154 ;  /* 0x0000009aa9a97220 */ /* 0x000fe20000410000 */
[C---:B------:R-:W-:Y:S01]  /*43b0*/  FADD.FTZ R154, -R168.reuse, R14 ;  /* 0x0000000ea89a7221 */ /* 0x040fe20000010100 */
[----:B------:R-:W-:Y:S01]  /*43c0*/  FADD.FTZ R175, -R168, R19 ;  /* 0x00000013a8af7221 */ /* 0x000fe20000010100 */
[----:B------:R-:W-:Y:S01]  /*43d0*/  FMUL.FTZ R163, R244, R163 ;  /* 0x000000a3f4a37220 */ /* 0x000fe20000410000 */
[----:B------:R-:W-:Y:S01]  /*43e0*/  FMUL.FTZ R213, R174, R213 ;  /* 0x000000d5aed57220 */ /* 0x000fe20000410000 */
[----:B------:R-:W-:Y:S01]  /*43f0*/  F2FP.BF16.F32.PACK_AB R169, R169, R152 ;  /* 0x00000098a9a9723e */ /* 0x000fe200000010ff */
[----:B------:R-:W-:Y:S01]  /*4400*/  FMUL.FTZ R154, R173, R154 ;  /* 0x0000009aad9a7220 */ /* 0x000fe20000410000 */
[----:B------:R-:W-:Y:S01]  /*4410*/  FMUL.FTZ R153, R172, R153 ;  /* 0x00000099ac997220 */ /* 0x000fe20000410000 */
[----:B------:R-:W-:Y:S01]  /*4420*/  FMUL.FTZ R160, R171, R160 ;  /* 0x000000a0aba07220 */ /* 0x000fe20000410000 */
[----:B------:R-:W-:Y:S01]  /*4430*/  FMUL.FTZ R175, R170, R175 ;  /* 0x000000afaaaf7220 */ /* 0x000fe20000410000 */
[----:B------:R-:W-:Y:S01]  /*4440*/  FMUL.FTZ R152, R167, UR8 ;  /* 0x00000008a7987c20 */ /* 0x000fe20008410000 */
[----:B------:R-:W-:Y:S01]  /*4450*/  F2FP.BF16.F32.PACK_AB R163, R164, R163 ;  /* 0x000000a3a4a3723e */ /* 0x000fe200000010ff */
[----:B------:R-:W-:Y:S01]  /*4460*/  FMUL.FTZ R156, R156, R157 ;  /* 0x0000009d9c9c7220 */ /* 0x000fe20000410000 */
        /* <DEDUP_REMOVED lines=32> */
.L_x_911:
[----:B------:R-:W-:Y:S01]  /*4670*/  F2FP.BF16.F32.PACK_AB R213, R213, R156 ;  /* 0x0000009cd5d5723e */ /* 0x000fe200000010ff */
[----:B------:R-:W-:Y:S01]  /*4680*/  STS [R200+-0x2000], R151 ;  /* 0xffe00097c8007388 */ /* 0x000fe20000000800 */
[----:B------:R-:W-:Y:S02]  /*4690*/  F2FP.BF16.F32.PACK_AB R153, R153, R154 ;  /* 0x0000009a9999723e */ /* 0x000fe400000010ff */
[----:B------:R-:W-:Y:S02]  /*46a0*/  F2FP.BF16.F32.PACK_AB R175, R175, R160 ;  /* 0x000000a0afaf723e */ /* 0x000fe400000010ff */
[----:B------:R-:W-:Y:S05]  /*46b0*/  STS [R200+-0x1c00], R169 ;  /* 0xffe400a9c8007388 */ /* 0x000fea0000000800 */
[----:B------:R-:W-:Y:S05]  /*46c0*/  STS [R214+-0x2000], R155 ;  /* 0xffe0009bd6007388 */ /* 0x000fea0000000800 */
[----:B------:R2:W-:Y:S05]  /*46d0*/  STS [R214+-0x1c00], R213 ;  /* 0xffe400d5d6007388 */ /* 0x0005ea0000000800 */
[----:B------:R-:W-:Y:S05]  /*46e0*/  STS [R224+-0x2000], R159 ;  /* 0xffe0009fe0007388 */ /* 0x000fea0000000800 */
[----:B------:R-:W-:Y:S05]  /*46f0*/  STS [R224+-0x1c00], R153 ;  /* 0xffe40099e0007388 */ /* 0x000fea0000000800 */
[----:B------:R-:W-:Y:S05]  /*4700*/  STS [R166+-0x2000], R163 ;  /* 0xffe000a3a6007388 */ /* 0x000fea0000000800 */
[----:B------:R-:W-:Y:S01]  /*4710*/  STS [R166+-0x1c00], R175 ;  /* 0xffe400afa6007388 */ /* 0x000fe20000000800 */
[----:B------:R-:W-:Y:S01]  /*4720*/  BAR.SYNC.DEFER_BLOCKING 0x0 ;  /* 0x0000000000007b1d */ /* 0x000fe20000010000 */
[----:B--2---:R-:W-:Y:S05]  /*4730*/  IMAD R213, R203, UR5, RZ ;  /* 0x00000005cbd57c24 */ /* 0x004fea000f8e02ff */
        /* <DEDUP_REMOVED lines=91> */
.L_x_912:
[----:B------:R-:W-:Y:S01]  /*4cf0*/  LDSM.16.M88.4 R148, [R180+0x1e000] ;  /* 0x01e00000b494783b */ /* 0x000fe20000000200 */
[----:B------:R-:W-:Y:S01]  /*4d00*/  IMAD.SHL.U32 R235, R213, 0x8, RZ ;  /* 0x00000008d5eb7824 */ /* 0x000fe200078e00ff */
[----:B------:R-:W-:Y:S01]  /*4d10*/  ISETP.GT.AND P1, PT, R221, R208, PT ;  /* 0x000000d0dd00720c */ /* 0x000fe20003f24270 */
[----:B------:R-:W-:Y:S01]  /*4d20*/  VIADD R216, R216, 0xffffffc0 ;  /* 0xffffffc0d8d87836 */ /* 0x000fe20000000000 */
[----:B------:R-:W2:Y:S01]  /*4d30*/  LDSM.16.MT88.4 R16, [R189+0x12000] ;  /* 0x01200000bd10783b */ /* 0x000ea20000004200 */
[----:B------:R-:W-:Y:S02]  /*4d40*/  @P2 IADD3 R212, P3, PT, R212, -0x100, RZ ;  /* 0xffffff00d4d42810 */ /* 0x000fe40007f7e0ff */
[----:B------:R-:W-:Y:S01]  /*4d50*/  LEA R234, P0, R235, R226, 0x2 ;  /* 0x000000e2ebea7211 */ /* 0x000fe200078010ff */
[----:B------:R-:W1:Y:S01]  /*4d60*/  LDSM.16.M88.4 R92, [R180+0x1f000] ;  /* 0x01f00000b45c783b */ /* 0x000e620000000200 */
[----:B------:R-:W-:Y:S02]  /*4d70*/  @P2 IADD3.X R211, PT, PT, R211, -0x1, RZ, P3, !PT ;  /* 0xffffffffd3d32810 */ /* 0x000fe40001ffe4ff */
[----:B------:R-:W-:Y:S01]  /*4d80*/  LEA.HI.X.SX32 R235, R235, R227, 0x2, P0 ;  /* 0x000000e3ebeb7211 */ /* 0x000fe200000f16ff */
[----:B------:R-:W3:Y:S01]  /*4d90*/  LDSM.16.MT88.4 R80, [R189+0x14000] ;  /* 0x01400000bd50783b */ /* 0x000ee20000004200 */
[C---:B------:R-:W-:Y:S03]  /*4da0*/  LEA R236, P0, R213.reuse, R234, 0x5 ;  /* 0x000000ead5ec7211 */ /* 0x040fe600078028ff */
[----:B------:R-:W4:Y:S01]  /*4db0*/  LDSM.16.MT88.4 R96, [R189+0x16000] ;  /* 0x01600000bd60783b */ /* 0x000f220000004200 */
[C---:B------:R-:W-:Y:S02]  /*4dc0*/  LEA.HI.X.SX32 R237, R213.reuse, R235, 0x5, P0 ;  /* 0x000000ebd5ed7211 */ /* 0x040fe400000f2eff */
[C---:B------:R-:W-:Y:S01]  /*4dd0*/  LEA R238, P0, R213.reuse, R236, 0x5 ;  /* 0x000000ecd5ee7211 */ /* 0x040fe200078028ff */
[----:B------:R-:W-:Y:S03]  /*4de0*/  LDSM.16.M88.4 R152, [R3+0x1e000] ;  /* 0x01e000000398783b */ /* 0x000fe60000000200 */
[C---:B------:R-:W-:Y:S01]  /*4df0*/  LEA.HI.X.SX32 R239, R213.reuse, R237, 0x5, P0 ;  /* 0x000000edd5ef7211 */ /* 0x040fe200000f2eff */
[----:B------:R-:W4:Y:S01]  /*4e00*/  LDSM.16.MT88.4 R156, [R189+0x12800] ;  /* 0x01280000bd9c783b */ /* 0x000f220000004200 */
[C---:B------:R-:W-:Y:S03]  /*4e10*/  LEA R240, P0, R213.reuse, R238, 0x5 ;  /* 0x000000eed5f07211 */ /* 0x040fe600078028ff */
[----:B------:R-:W4:Y:S01]  /*4e20*/  LDSM.16.M88.4 R160, [R3+0x1f000] ;  /* 0x01f0000003a0783b */ /* 0x000f220000000200 */
[C---:B------:R-:W-:Y:S02]  /*4e30*/  LEA.HI.X.SX32 R241, R213.reuse, R239, 0x5, P0 ;  /* 0x000000efd5f17211 */ /* 0x040fe400000f2eff */
[C---:B------:R-:W-:Y:S01]  /*4e40*/  LEA R242, P0, R213.reuse, R240, 0x5 ;  /* 0x000000f0d5f27211 */ /* 0x040fe200078028ff */
[----:B------:R-:W4:Y:S03]  /*4e50*/  LDSM.16.MT88.4 R164, [R189+0x14800] ;  /* 0x01480000bda4783b */ /* 0x000f260000004200 */
[C---:B------:R-:W-:Y:S01]  /*4e60*/  LEA.HI.X.SX32 R243, R213.reuse, R241, 0x5, P0 ;  /* 0x000000f1d5f37211 */ /* 0x040fe200000f2eff */
[----:B------:R-:W4:Y:S04]  /*4e70*/  LDSM.16.MT88.4 R168, [R189+0x16800] ;  /* 0x01680000bda8783b */ /* 0x000f280000004200 */
[----:B------:R-:W-:Y:S01]  /*4e80*/  LDSM.16.MT88.4 R172, [R189+0x15000] ;  /* 0x01500000bdac783b */ /* 0x000fe20000004200 */
[-C--:B--2---:R-:W-:Y:S08]  /*4e90*/  HMMA.16816.F32.BF16 R4, R148, R16.reuse, RZ ;  /* 0x000000109404723c */ /* 0x084ff000000418ff */
        /* <DEDUP_REMOVED lines=21> */
[----:B------:R-:W2:Y:S07]  /*4ff0*/  LDSM.16.M88.4 R164, [R2+0x1f000] ;  /* 0x01f0000002a4783b */ /* 0x000eae0000000200 */
[-C--:B------:R-:W-:Y:S08]  /*5000*/  HMMA.16816.F32.BF16 R84, R152, R168.reuse, R84 ;  /* 0x000000a89854723c */ /* 0x080ff00000041854 */
[C---:B------:R-:W-:Y:S08]  /*5010*/  HMMA.16816.F32.BF16 R88, R160.reuse, R168, R88 ;  /* 0x000000a8a058723c */ /* 0x040ff00000041858 */
[-C--:B------:R-:W-:Y:S01]  /*5020*/  HMMA.16816.F32.BF16 R92, R160, R170.reuse, R92 ;  /* 0x000000aaa05c723c */ /* 0x080fe2000004185c */
[----:B------:R-:W-:Y:S07]  /*5030*/  LDSM.16.MT88.4 R160, [R189+0x13800] ;  /* 0x01380000bda0783b */ /* 0x000fee0000004200 */
[----:B------:R-:W-:Y:S01]  /*5040*/  HMMA.16816.F32.BF16 R96, R152, R170, R96 ;  /* 0x000000aa9860723c */ /* 0x000fe20000041860 */
[----:B------:R-:W3:Y:S04]  /*5050*/  LDSM.16.MT88.4 R152, [R189+0x17000] ;  /* 0x01700000bd98783b */ /* 0x000ee80000004200 */
[----:B------:R-:W-:Y:S03]  /*5060*/  LDSM.16.M88.4 R168, [R0+0x1f000] ;  /* 0x01f0000000a8783b */ /* 0x000fe60000000200 */
[-C--:B-1----:R-:W-:Y:S08]  /*5070*/  HMMA.16816.F32.BF16 R4, R148, R156.reuse, R4 ;  /* 0x0000009c9404723c */ /* 0x082ff00000041804 */
[C---:B--2---:R-:W-:Y:S08]  /*5080*/  HMMA.16816.F32.BF16 R8, R164.reuse, R156, R8 ;  /* 0x0000009ca408723c */ /* 0x044ff00000041808 */
[-C--:B------:R-:W-:Y:S08]  /*5090*/  HMMA.16816.F32.BF16 R12, R164, R158.reuse, R12 ;  /* 0x0000009ea40c723c */ /* 0x080ff0000004180c */
[C---:B------:R-:W-:Y:S01]  /*50a0*/  HMMA.16816.F32.BF16 R16, R148.reuse, R158, R16 ;  /* 0x0000009e9410723c */ /* 0x040fe20000041810 */
[----:B------:R-:W1:Y:S07]  /*50b0*/  LDSM.16.M88.4 R156, [R0+0x1e000] ;  /* 0x01e00000009c783b */ /* 0x000e6e0000000200 */
[-C--:B------:R-:W-:Y:S08]  /*50c0*/  HMMA.16816.F32.BF16 R68, R148, R172.reuse, R68 ;  /* 0x000000ac9444723c */ /* 0x080ff00000041844 */
[C---:B------:R-:W-:Y:S04]  /*50d0*/  HMMA.16816.F32.BF16 R72, R164.reuse, R172, R72 ;  /* 0x000000aca448723c */ /* 0x040fe80000041848 */
[C---:B------:R-:W-:Y:S04]  /*50e0*/  LEA R172, P0, R213.reuse, R242, 0x5 ;  /* 0x000000f2d5ac7211 */ /* 0x040fe800078028ff */
[-C--:B------:R-:W-:Y:S03]  /*50f0*/  HMMA.16816.F32.BF16 R76, R164, R174.reuse, R76 ;  /* 0x000000aea44c723c */ /* 0x080fe6000004184c */
[C---:B------:R-:W-:Y:S05]  /*5100*/  LEA.HI.X.SX32 R173, R213.reuse, R243, 0x5, P0 ;  /* 0x000000f3d5ad7211 */ /* 0x040fea00000f2eff */
[C---:B------:R-:W-:Y:S04]  /*5110*/  HMMA.16816.F32.BF16 R80, R148.reuse, R174, R80 ;  /* 0x000000ae9450723c */ /* 0x040fe80000041850 */
[C---:B------:R-:W-:Y:S04]  /*5120*/  LEA R174, P0, R213.reuse, R172, 0x5 ;  /* 0x000000acd5ae7211 */ /* 0x040fe800078028ff */
[-C--:B---3--:R-:W-:Y:S03]  /*5130*/  HMMA.16816.F32.BF16 R84, R148, R152.reuse, R84 ;  /* 0x000000989454723c */ /* 0x088fe60000041854 */
[C---:B------:R-:W-:Y:S05]  /*5140*/  LEA.HI.X.SX32 R175, R213.reuse, R173, 0x5, P0 ;  /* 0x000000add5af7211 */ /* 0x040fea00000f2eff */
[C---:B------:R-:W-:Y:S04]  /*5150*/  HMMA.16816.F32.BF16 R88, R164.reuse, R152, R88 ;  /* 0x00000098a458723c */ /* 0x040fe80000041858 */
[C---:B------:R-:W-:Y:S04]  /*5160*/  IMAD.WIDE R244, R213.reuse, -0xc0, R174 ;  /* 0xffffff40d5f47825 */ /* 0x040fe800078e02ae */
[-C--:B------:R-:W-:Y:S01]  /*5170*/  HMMA.16816.F32.BF16 R92, R164, R154.reuse, R92 ;  /* 0x0000009aa45c723c */ /* 0x080fe2000004185c */
[----:B------:R-:W2:Y:S02]  /*5180*/  LDSM.16.MT88.4 R164, [R189+0x15800] ;  /* 0x01580000bda4783b */ /* 0x000ea40000004200 */
[C---:B------:R-:W-:Y:S04]  /*5190*/  LEA R152, P0, R213.reuse, R244, 0x5 ;  /* 0x000000f4d5987211 */ /* 0x040fe800078028ff */
[C---:B------:R-:W-:Y:S01]  /*51a0*/  LEA.HI.X.SX32 R153, R213.reuse, R245, 0x5, P0 ;  /* 0x000000f5d5997211 */ /* 0x040fe200000f2eff */
[----:B------:R-:W-:Y:S01]  /*51b0*/  HMMA.16816.F32.BF16 R96, R148, R154, R96 ;  /* 0x0000009a9460723c */ /* 0x000fe20000041860 */
[----:B------:R-:W3:Y:S03]  /*51c0*/  LDSM.16.MT88.4 R148, [R189+0x17800] ;  /* 0x01780000bd94783b */ /* 0x000ee60000004200 */
[C---:B------:R-:W-:Y:S04]  /*51d0*/  LEA R246, P0, R213.reuse, R152, 0x5 ;  /* 0x00000098d5f67211 */ /* 0x040fe800078028ff */
[-C--:B-1----:R-:W-:Y:S05]  /*51e0*/  HMMA.16816.F32.BF16 R4, R156, R160.reuse, R4 ;  /* 0x000000a09c04723c */ /* 0x082fea0000041804 */
[C---:B------:R-:W-:Y:S02]  /*51f0*/  LEA.HI.X.SX32 R247, R213.reuse, R153, 0x5, P0 ;  /* 0x00000099d5f77211 */ /* 0x040fe400000f2eff */
[C---:B------:R-:W-:Y:S01]  /*5200*/  LEA R154, P0, R213.reuse, R246, 0x5 ;  /* 0x000000f6d59a7211 */ /* 0x040fe200078028ff */
[C---:B------:R-:W-:Y:S04]  /*5210*/  HMMA.16816.F32.BF16 R8, R168.reuse, R160, R8 ;  /* 0x000000a0a808723c */ /* 0x040fe80000041808 */
[C---:B------:R-:W-:Y:S02]  /*5220*/  LEA.HI.X.SX32 R155, R213.reuse, R247, 0x5, P0 ;  /* 0x000000f7d59b7211 */ /* 0x040fe400000f2eff */
[C---:B------:R-:W-:Y:S02]  /*5230*/  LEA R160, P0, R213.reuse, R154, 0x5 ;  /* 0x0000009ad5a07211 */ /* 0x040fe400078028ff */
        /* <DEDUP_REMOVED lines=8> */
[C---:B------:R-:W-:Y:S04]  /*52c0*/  LEA.HI.X.SX32 R249, R213.reuse, R163, 0x5, P0 ;  /* 0x000000a3d5f97211 */ /* 0x040fe800000f2eff */
[-C--:B------:R-:W-:Y:S03]  /*52d0*/  HMMA.16816.F32.BF16 R76, R168, R166.reuse, R76 ;  /* 0x000000a6a84c723c */ /* 0x080fe6000004184c */
[C---:B------:R-:W-:Y:S05]  /*52e0*/  IMAD.WIDE R164, R213.reuse, -0xc0, R248 ;  /* 0xffffff40d5a47825 */ /* 0x040fea00078e02f8 */
[C---:B------:R-:W-:Y:S04]  /*52f0*/  HMMA.16816.F32.BF16 R80, R156.reuse, R166, R80 ;  /* 0x000000a69c50723c */ /* 0x040fe80000041850 */
[C---:B------:R-:W-:Y:S04]  /*5300*/  LEA R166, P0, R213.reuse, R164, 0x5 ;  /* 0x000000a4d5a67211 */ /* 0x040fe800078028ff */
[-C--:B---3--:R-:W-:Y:S03]  /*5310*/  HMMA.16816.F32.BF16 R84, R156, R148.reuse, R84 ;  /* 0x000000949c54723c */ /* 0x088fe60000041854 */
[C---:B------:R-:W-:Y:S02]  /*5320*/  LEA.HI.X.SX32 R167, R213.reuse, R165, 0x5, P0 ;  /* 0x000000a5d5a77211 */ /* 0x040fe400000f2eff */
[C---:B------:R-:W-:Y:S03]  /*5330*/  LEA R250, P0, R213.reuse, R166, 0x5 ;  /* 0x000000a6d5fa7211 */ /* 0x040fe600078028ff */
[C---:B------:R-:W-:Y:S04]  /*5340*/  HMMA.16816.F32.BF16 R88, R168.reuse, R148, R88 ;  /* 0x00000094a858723c */ /* 0x040fe80000041858 */
[C---:B------:R-:W-:Y:S04]  /*5350*/  LEA.HI.X.SX32 R251, R213.reuse, R167, 0x5, P0 ;  /* 0x000000a7d5fb7211 */ /* 0x040fe800000f2eff */
        /* <DEDUP_REMOVED lines=11> */
[----:B------:R2:W-:Y:S01]  /*5410*/  REDG.E.ADD.F32.FTZ.RN.STRONG.GPU desc[UR12][R226.64], R4 ;  /* 0x00000004e20079a6 */ /* 0x0005e2000c12f30c */
[C---:B------:R-:W-:Y:S03]  /*5420*/  LEA R158, P0, R213.reuse, R150, 0x5 ;  /* 0x00000096d59e7211 */ /* 0x040fe600078028ff */
[----:B------:R3:W-:Y:S01]  /*5430*/  REDG.E.ADD.F32.FTZ.RN.STRONG.GPU desc[UR12][R234.64], R5 ;  /* 0x00000005ea0079a6 */ /* 0x0007e2000c12f30c */
[C---:B------:R-:W-:Y:S03]  /*5440*/  LEA.HI.X.SX32 R159, R213.reuse, R151, 0x5, P0 ;  /* 0x00000097d59f7211 */ /* 0x040fe600000f2eff */
[----:B------:R4:W-:Y:S04]  /*5450*/  REDG.E.ADD.F32.FTZ.RN.STRONG.GPU desc[UR12][R236.64], R6 ;  /* 0x00000006ec0079a6 */ /* 0x0009e8000c12f30c */
[----:B------:R4:W-:Y:S04]  /*5460*/  REDG.E.ADD.F32.FTZ.RN.STRONG.GPU desc[UR12][R238.64], R7 ;  /* 0x00000007ee0079a6 */ /* 0x0009e8000c12f30c */
[----:B------:R4:W-:Y:S04]  /*5470*/  REDG.E.ADD.F32.FTZ.RN.STRONG.GPU desc[UR12][R240.64], R8 ;  /* 0x00000008f00079a6 */ /* 0x0009e8000c12f30c */
[----:B------:R4:W-:Y:S01]  /*5480*/  REDG.E.ADD.F32.FTZ.RN.STRONG.GPU desc[UR12][R242.64], R9 ;  /* 0x00000009f20079a6 */ /* 0x0009e2000c12f30c */
[C---:B-1----:R-:W-:Y:S03]  /*5490*/  IMAD.WIDE R156, R213.reuse, -0xc0, R158 ;  /* 0xffffff40d59c7825 */ /* 0x042fe600078e029e */
[----:B------:R1:W-:Y:S01]  /*54a0*/  REDG.E.ADD.F32.FTZ.RN.STRONG.GPU desc[UR12][R172.64], R10 ;  /* 0x0000000aac0079a6 */ /* 0x0003e2000c12f30c */
[C---:B--2---:R-:W-:Y:S03]  /*54b0*/  LEA R4, P0, R213.reuse, R156, 0x5 ;  /* 0x0000009cd5047211 */ /* 0x044fe600078028ff */
[----:B------:R2:W-:Y:S01]  /*54c0*/  REDG.E.ADD.F32.FTZ.RN.STRONG.GPU desc[UR12][R174.64], R11 ;  /* 0x0000000bae0079a6 */ /* 0x0005e2000c12f30c */
[C---:B---3--:R-:W-:Y:S03]  /*54d0*/  LEA.HI.X.SX32 R5, R213.reuse, R157, 0x5, P0 ;  /* 0x0000009dd5057211 */ /* 0x048fe600000f2eff */
[----:B------:R-:W-:Y:S01]  /*54e0*/  REDG.E.ADD.F32.FTZ.RN.STRONG.GPU desc[UR12][R226.64+0x80], R16 ;  /* 0x00008010e20079a6 */ /* 0x000fe2000c12f30c */
[C---:B------:R-:W-:Y:S03]  /*54f0*/  LEA R234, P0, R213.reuse, R4, 0x5 ;  /* 0x00000004d5ea7211 */ /* 0x040fe600078028ff */
[----:B------:R3:W-:Y:S01]  /*5500*/  REDG.E.ADD.F32.FTZ.RN.STRONG.GPU desc[UR12][R244.64+0x80], R17 ;  /* 0x00008011f40079a6 */ /* 0x0007e2000c12f30c */
[C---:B------:R-:W-:Y:S02]  /*5510*/  LEA.HI.X.SX32 R235, R213.reuse, R5, 0x5, P0 ;  /* 0x00000005d5eb7211 */ /* 0x040fe400000f2eff */
        /* <DEDUP_REMOVED lines=29> */
[----:B------:R1:W-:Y:S01]  /*56f0*/  REDG.E.ADD.F32.FTZ.RN.STRONG.GPU desc[UR12][R158.64+0x100], R75 ;  /* 0x0001004b9e0079a6 */ /* 0x0003e2000c12f30c */
[C---:B------:R-:W-:Y:S02]  /*5700*/  LEA.HI.X.SX32 R175, R213.reuse, R173, 0x5, P0 ;  /* 0x000000add5af7211 */ /* 0x040fe400000f2eff */
[C---:B------:R-:W-:Y:S01]  /*5710*/  LEA R10, P0, R213.reuse, R174, 0x5 ;  /* 0x000000aed50a7211 */ /* 0x040fe200078028ff */
[----:B------:R-:W-:Y:S03]  /*5720*/  REDG.E.ADD.F32.FTZ.RN.STRONG.GPU desc[UR12][R226.64+0x180], R80 ;  /* 0x00018050e20079a6 */ /* 0x000fe6000c12f30c */
[C---:B------:R-:W-:Y:S01]  /*5730*/  LEA.HI.X.SX32 R11, R213.reuse, R175, 0x5, P0 ;  /* 0x000000afd50b7211 */ /* 0x040fe200000f2eff */
[----:B------:R2:W-:Y:S01]  /*5740*/  REDG.E.ADD.F32.FTZ.RN.STRONG.GPU desc[UR12][R156.64+0x180], R81 ;  /* 0x000180519c0079a6 */ /* 0x0005e2000c12f30c */
[C---:B---3--:R-:W-:Y:S03]  /*5750*/  LEA R244, P0, R213.reuse, R10, 0x5 ;  /* 0x0000000ad5f47211 */ /* 0x048fe600078028ff */
        /* <DEDUP_REMOVED lines=12> */
[C---:B----4-:R-:W-:Y:S01]  /*5820*/  LEA R154, P0, R213.reuse, R246, 0x5 ;  /* 0x000000f6d59a7211 */ /* 0x050fe200078028ff */
[----:B------:R-:W-:Y:S03]  /*5830*/  REDG.E.ADD.F32.FTZ.RN.STRONG.GPU desc[UR12][R226.64+0x200], R84 ;  /* 0x00020054e20079a6 */ /* 0x000fe6000c12f30c */
[C---:B------:R-:W-:Y:S01]  /*5840*/  LEA.HI.X.SX32 R155, R213.reuse, R247, 0x5, P0 ;  /* 0x000000f7d59b7211 */ /* 0x040fe200000f2eff */
        /* <DEDUP_REMOVED lines=12> */
[----:B------:R-:W-:Y:S04]  /*5910*/  LDSM.16.MT88.4 R4, [R182+-0x2000] ;  /* 0xffe00000b604783b */ /* 0x000fe80000004200 */
[----:B------:R-:W1:Y:S04]  /*5920*/  LDSM.16.MT88.4 R8, [R178] ;  /* 0x00000000b208783b */ /* 0x000e680000004200 */
[----:B------:R-:W2:Y:S04]  /*5930*/  LDSM.16.MT88.4 R12, [R181+-0x2000] ;  /* 0xffe00000b50c783b */ /* 0x000ea80000004200 */
[----:B------:R-:W-:Y:S04]  /*5940*/  REDG.E.ADD.F32.FTZ.RN.STRONG.GPU desc[UR12][R244.64+0x200], R91 ;  /* 0x0002005bf40079a6 */ /* 0x000fe8000c12f30c */
[----:B------:R-:W-:Y:S04]  /*5950*/  REDG.E.ADD.F32.FTZ.RN.STRONG.GPU desc[UR12][R226.64+0x280], R96 ;  /* 0x00028060e20079a6 */ /* 0x000fe8000c12f30c */
[----:B------:R-:W-:Y:S04]  /*5960*/  REDG.E.ADD.F32.FTZ.RN.STRONG.GPU desc[UR12][R16.64+0x280], R97 ;  /* 0x00028061100079a6 */ /* 0x000fe8000c12f30c */
[----:B------:R-:W3:Y:S04]  /*5970*/  LDSM.16.MT88.4 R16, [R178+0x2000] ;  /* 0x00200000b210783b */ /* 0x000ee80000004200 */
[----:B------:R-:W4:Y:S04]  /*5980*/  LDSM.16.MT88.4 R68, [R178+0x4000] ;  /* 0x00400000b244783b */ /* 0x000f280000004200 */
[----:B------:R-:W-:Y:S04]  /*5990*/  LDSM.16.MT88.4 R72, [R182+-0x1800] ;  /* 0xffe80000b648783b */ /* 0x000fe80000004200 */
[----:B------:R-:W4:Y:S04]  /*59a0*/  LDSM.16.MT88.4 R76, [R178+0x800] ;  /* 0x00080000b24c783b */ /* 0x000f280000004200 */
[----:B------:R-:W4:Y:S01]  /*59b0*/  LDSM.16.MT88.4 R80, [R181+-0x1800] ;  /* 0xffe80000b550783b */ /* 0x000f220000004200 */
[-C--:B-1----:R-:W-:Y:S03]  /*59c0*/  HMMA.16816.F32.BF16 R100, R4, R8.reuse, R100 ;  /* 0x000000080464723c */ /* 0x082fe60000041864 */
[----:B------:R-:W1:Y:S04]  /*59d0*/  LDSM.16.MT88.4 R84, [R178+0x2800] ;  /* 0x00280000b254783b */ /* 0x000e680000004200 */
[----:B------:R-:W-:Y:S01]  /*59e0*/  LDSM.16.MT88.4 R88, [R178+0x1800] ;  /* 0x00180000b258783b */ /* 0x000fe20000004200 */
[C---:B--2---:R-:W-:Y:S03]  /*59f0*/  HMMA.16816.F32.BF16 R104, R12.reuse, R8, R104 ;  /* 0x000000080c68723c */ /* 0x044fe60000041868 */
[----:B------:R-:W-:Y:S04]  /*5a00*/  LDSM.16.MT88.4 R148, [R178+0x5800] ;  /* 0x00580000b294783b */ /* 0x000fe80000004200 */
[----:B------:R-:W-:Y:S01]  /*5a10*/  REDG.E.ADD.F32.FTZ.RN.STRONG.GPU desc[UR12][R152.64+0x280], R98 ;  /* 0x00028062980079a6 */ /* 0x000fe2000c12f30c */
[-C--:B------:R-:W-:Y:S03]  /*5a20*/  HMMA.16816.F32.BF16 R108, R12, R10.reuse, R108 ;  /* 0x0000000a0c6c723c */ /* 0x080fe6000004186c */
[----:B------:R-:W-:Y:S04]  /*5a30*/  REDG.E.ADD.F32.FTZ.RN.STRONG.GPU desc[UR12][R246.64+0x280], R99 ;  /* 0x00028063f60079a6 */ /* 0x000fe8000c12f30c */
[----:B------:R-:W-:Y:S01]  /*5a40*/  LDSM.16.MT88.4 R96, [R178+0x3800] ;  /* 0x00380000b260783b */ /* 0x000fe20000004200 */
[C---:B------:R-:W-:Y:S03]  /*5a50*/  HMMA.16816.F32.BF16 R112, R4.reuse, R10, R112 ;  /* 0x0000000a0470723c */ /* 0x040fe60000041870 */
[----:B------:R-:W2:Y:S04]  /*5a60*/  LDSM.16.MT88.4 R8, [R178+0x4800] ;  /* 0x00480000b208783b */ /* 0x000ea80000004200 */
[----:B------:R-:W-:Y:S01]  /*5a70*/  REDG.E.ADD.F32.FTZ.RN.STRONG.GPU desc[UR12][R154.64+0x280], R92 ;  /* 0x0002805c9a0079a6 */ /* 0x000fe2000c12f30c */
[-C--:B---3--:R-:W-:Y:S03]  /*5a80*/  HMMA.16816.F32.BF16 R116, R4, R16.reuse, R116 ;  /* 0x000000100474723c */ /* 0x088fe60000041874 */
[----:B------:R-:W-:Y:S04]  /*5a90*/  REDG.E.ADD.F32.FTZ.RN.STRONG.GPU desc[UR12][R160.64+0x280], R93 ;  /* 0x0002805da00079a6 */ /* 0x000fe8000c12f30c */
[----:B------:R-:W-:Y:S01]  /*5aa0*/  REDG.E.ADD.F32.FTZ.RN.STRONG.GPU desc[UR12][R158.64+0x280], R94 ;  /* 0x0002805e9e0079a6 */ /* 0x000fe2000c12f30c */
[C---:B------:R-:W-:Y:S03]  /*5ab0*/  HMMA.16816.F32.BF16 R120, R12.reuse, R16, R120 ;  /* 0x000000100c78723c */ /* 0x040fe60000041878 */
[----:B------:R-:W-:Y:S04]  /*5ac0*/  REDG.E.ADD.F32.FTZ.RN.STRONG.GPU desc[UR12][R156.64+0x280], R95 ;  /* 0x0002805f9c0079a6 */ /* 0x000fe8000c12f30c */
[----:B------:R-:W-:Y:S01]  /*5ad0*/  LDSM.16.MT88.4 R92, [R181+-0x800] ;  /* 0xfff80000b55c783b */ /* 0x000fe20000004200 */
        /* <DEDUP_REMOVED lines=14> */
[----:B------:R-:W4:Y:S07]  /*5bc0*/  LDSM.16.MT88.4 R76, [R178+0x5000] ;  /* 0x00500000b24c783b */ /* 0x000f2e0000004200 */
[-C--:B-1----:R-:W-:Y:S08]  /*5bd0*/  HMMA.16816.F32.BF16 R116, R72, R84.reuse, R116 ;  /* 0x000000544874723c */ /* 0x082ff00000041874 */
[C---:B------:R-:W-:Y:S08]  /*5be0*/  HMMA.16816.F32.BF16 R120, R80.reuse, R84, R120 ;  /* 0x000000545078723c */ /* 0x040ff00000041878 */
[-C--:B------:R-:W-:Y:S08]  /*5bf0*/  HMMA.16816.F32.BF16 R124, R80, R86.reuse, R124 ;  /* 0x00000056507c723c */ /* 0x080ff0000004187c */
[C---:B------:R-:W-:Y:S01]  /*5c00*/  HMMA.16816.F32.BF16 R128, R72.reuse, R86, R128 ;  /* 0x000000564880723c */ /* 0x040fe20000041880 */
[----:B------:R-:W1:Y:S07]  /*5c10*/  LDSM.16.MT88.4 R84, [R182+-0x800] ;  /* 0xfff80000b654783b */ /* 0x000e6e0000004200 */
        /* <DEDUP_REMOVED lines=12> */
[-C--:B------:R-:W-:Y:S08]  /*5ce0*/  HMMA.16816.F32.BF16 R132, R4, R76.reuse, R132 ;  /* 0x0000004c0484723c */ /* 0x080ff00000041884 */
[C---:B------:R-:W-:Y:S08]  /*5cf0*/  HMMA.16816.F32.BF16 R136, R16.reuse, R76, R136 ;  /* 0x0000004c1088723c */ /* 0x040ff00000041888 */
[-C--:B------:R-:W-:Y:S08]  /*5d00*/  HMMA.16816.F32.BF16 R140, R16, R78.reuse, R140 ;  /* 0x0000004e108c723c */ /* 0x080ff0000004188c */
[----:B------:R-:W-:Y:S04]  /*5d10*/  HMMA.16816.F32.BF16 R144, R4, R78, R144 ;  /* 0x0000004e0490723c */ /* 0x000fe80000041890 */
[----:B------:R-:W-:Y:S01]  /*5d20*/  LOP3.LUT R4, R221, 0x1, RZ, 0xc0, !PT ;  /* 0x00000001dd047812 */ /* 0x000fe200078ec0ff */
[----:B------:R-:W-:Y:S01]  /*5d30*/  VIADD R6, R178, 0xffffa000 ;  /* 0xffffa000b2067836 */ /* 0x000fe20000000000 */
[----:B------:R-:W-:Y:S02]  /*5d40*/  @P2 IADD3 R5, P4, PT, R232, -0x100, RZ ;  /* 0xffffff00e8052810 */ /* 0x000fe40007f9e0ff */
[-C--:B-1----:R-:W-:Y:S05]  /*5d50*/  HMMA.16816.F32.BF16 R100, R84, R88.reuse, R100 ;  /* 0x000000585464723c */ /* 0x082fea0000041864 */
        /* <DEDUP_REMOVED lines=22> */
[----:B------:R-:W-:Y:S01]  /*5ec0*/  ISETP.NE.AND P1, PT, R225, -0x1, PT ;  /* 0xffffffffe100780c */ /* 0x000fe20003f25270 */
[----:B------:R-:W2:Y:S01]  /*5ed0*/  S2R R0, SR_CTAID.Y ;  /* 0x0000000000007919 */ /* 0x000ea20000002600 */
[----:B------:R-:W-:Y:S02]  /*5ee0*/  F2FP.BF16.F32.PACK_AB R20, R21, R20 ;  /* 0x000000141514723e */ /* 0x000fe400000010ff */
[----:B------:R-:W-:Y:S02]  /*5ef0*/  F2FP.BF16.F32.PACK_AB R22, R23, R22 ;  /* 0x000000161716723e */ /* 0x000fe400000010ff */
[----:B------:R-:W-:Y:S02]  /*5f00*/  F2FP.BF16.F32.PACK_AB R32, R33, R32 ;  /* 0x000000202120723e */ /* 0x000fe400000010ff */
[----:B------:R-:W-:-:S02]  /*5f10*/  F2FP.BF16.F32.PACK_AB R34, R35, R34 ;  /* 0x000000222322723e */ /* 0x000fc400000010ff */
[----:B------:R-:W-:Y:S01]  /*5f20*/  F2FP.BF16.F32.PACK_AB R24, R25, R24 ;  /* 0x000000181918723e */ /* 0x000fe200000010ff */
[----:B------:R-:W-:Y:S01]  /*5f30*/  @P0 VIADD R7, R199, 0xffffffc0 ;  /* 0xffffffc0c7070836 */ /* 0x000fe20000000000 */
[----:B------:R-:W-:Y:S01]  /*5f40*/  F2FP.BF16.F32.PACK_AB R26, R27, R26 ;  /* 0x0000001a1b1a723e */ /* 0x000fe200000010ff */
[----:B------:R-:W3:Y:S01]  /*5f50*/  @P1 LDC.64 R4, c[0x0][0x5c0] ;  /* 0x00017000ff041b82 */ /* 0x000ee20000000a00 */
        /* <DEDUP_REMOVED lines=138> */
[----:B---3--:R-:W-:-:S03]  /*6800*/  @P1 IMAD R44, R47, R5, RZ ;  /* 0x000000052f2c1224 */ /* 0x008fc600078e02ff */
[----:B------:R4:W-:Y:S01]  /*6810*/  STS [R199+0xb400], R58 ;  /* 0x00b4003ac7007388 */ /* 0x0009e20000000800 */
[----:B-1----:R-:W-:-:S03]  /*6820*/  @P1 IMAD.WIDE.U32 R46, R47, R4, RZ ;  /* 0x000000042f2e1225 */ /* 0x002fc600078e00ff */
[----:B------:R4:W-:Y:S02]  /*6830*/  STS [R7+0xb000], R60 ;  /* 0x00b0003c07007388 */ /* 0x0009e40000000800 */
[----:B------:R-:W-:Y:S02]  /*6840*/  @P1 IADD3 R44, PT, PT, R47, R44, RZ ;  /* 0x0000002c2f2c1210 */ /* 0x000fe40007ffe0ff */
[----:B------:R4:W-:Y:S01]  /*6850*/  STS [R7+0xb400], R62 ;  /* 0x00b4003e07007388 */ /* 0x0009e20000000800 */
[----:B--2---:R-:W-:Y:S05]  /*6860*/  @P1 BRA `(.L_x_914) ;  /* 0x0000000000241947 */ /* 0x004fea0003800000 */
[----:B------:R-:W1:Y:S01]  /*6870*/  LDC.64 R4, c[0x0][0x5c0] ;  /* 0x00017000ff047b82 */ /* 0x000e620000000a00 */
[----:B------:R-:W-:-:S07]  /*6880*/  SHF.R.S32.HI R9, RZ, 0x1f, R222 ;  /* 0x0000001fff097819 */ /* 0x000fce00000114de */
[----:B----4-:R-:W2:Y:S01]  /*6890*/  LDC.64 R6, c[0x0][0x5a8] ;  /* 0x00016a00ff067b82 */ /* 0x010ea20000000a00 */
[-C--:B-1----:R-:W-:Y:S02]  /*68a0*/  IMAD R8, R9, R4.reuse, RZ ;  /* 0x0000000409087224 */ /* 0x082fe400078e02ff */
[----:B------:R-:W-:-:S04]  /*68b0*/  IMAD.WIDE.U32 R10, R222, R4, RZ ;  /* 0x00000004de0a7225 */ /* 0x000fc800078e00ff */
[----:B------:R-:W-:-:S05]  /*68c0*/  IMAD R8, R222, R5, R8 ;  /* 0x00000005de087224 */ /* 0x000fca00078e0208 */
[----:B------:R-:W-:-:S03]  /*68d0*/  IADD3 R11, PT, PT, R11, R8, RZ ;  /* 0x000000080b0b7210 */ /* 0x000fc60007ffe0ff */
[----:B--2---:R-:W-:-:S04]  /*68e0*/  IMAD.WIDE.U32 R46, R0, R6, R10 ;  /* 0x00000006002e7225 */ /* 0x004fc800078e000a */
[----:B------:R-:W-:Y:S02]  /*68f0*/  IMAD R44, R0, R7, R47 ;  /* 0x00000007002c7224 */ /* 0x000fe400078e022f */
.L_x_914:
[----:B------:R-:W-:Y:S05]  /*6900*/  @P0 BRA `(.L_x_915) ;  /* 0x0000000000300947 */ /* 0x000fea0003800000 */
[----:B------:R-:W1:Y:S01]  /*6910*/  LDCU.64 UR4, c[0x0][0x5c8] ;  /* 0x0000b900ff0477ac */ /* 0x000e620008000a00 */
[----:B------:R-:W-:Y:S01]  /*6920*/  SHF.R.S32.HI R9, RZ, 0x1f, R222 ;  /* 0x0000001fff097819 */ /* 0x000fe200000114de */
[----:B------:R-:W2:Y:S01]  /*6930*/  LDCU.64 UR6, c[0x0][0x5b0] ;  /* 0x0000b600ff0677ac */ /* 0x000ea20008000a00 */
[----:B-1----:R-:W-:Y:S02]  /*6940*/  MOV R6, UR4 ;  /* 0x0000000400067c02 */ /* 0x002fe40008000f00 */
[----:B----4-:R-:W-:-:S03]  /*6950*/  MOV R7, UR5 ;  /* 0x0000000500077c02 */ /* 0x010fc60008000f00 */
[-C--:B------:R-:W-:Y:S02]  /*6960*/  IMAD R8, R9, R6.reuse, RZ ;  /* 0x0000000609087224 */ /* 0x080fe400078e02ff */
[----:B------:R-:W-:-:S04]  /*6970*/  IMAD.WIDE.U32 R10, R222, R6, RZ ;  /* 0x00000006de0a7225 */ /* 0x000fc800078e00ff */
[----:B------:R-:W-:-:S05]  /*6980*/  IMAD R9, R222, R7, R8 ;  /* 0x00000007de097224 */ /* 0x000fca00078e0208 */
[----:B------:R-:W-:-:S03]  /*6990*/  IADD3 R11, PT, PT, R11, R9, RZ ;  /* 0x000000090b0b7210 */ /* 0x000fc60007ffe0ff */
[----:B--2---:R-:W-:-:S04]  /*69a0*/  IMAD.WIDE.U32 R56, R0, UR6, R10 ;  /* 0x0000000600387c25 */ /* 0x004fc8000f8e000a */
[----:B------:R-:W-:Y:S01]  /*69b0*/  IMAD R0, R0, UR7, R57 ;  /* 0x0000000700007c24 */ /* 0x000fe2000f8e0239 */
[----:B------:R-:W-:Y:S06]  /*69c0*/  BRA `(.L_x_916) ;  /* 0x0000000000147947 */ /* 0x000fec0003800000 */
.L_x_915:
[----:B----4-:R-:W1:Y:S01]  /*69d0*/  LDC.64 R6, c[0x0][0x5c8] ;  /* 0x00017200ff067b82 */ /* 0x010e620000000a00 */
[----:B------:R-:W-:-:S05]  /*69e0*/  IADD3 R56, PT, PT, R222, R225, RZ ;  /* 0x000000e1de387210 */ /* 0x000fca0007ffe0ff */
[C---:B-1----:R-:W-:Y:S02]  /*69f0*/  IMAD R0, R56.reuse, R7, RZ ;  /* 0x0000000738007224 */ /* 0x042fe400078e02ff */
[----:B------:R-:W-:-:S05]  /*6a00*/  IMAD.WIDE.U32 R56, R56, R6, RZ ;  /* 0x0000000638387225 */ /* 0x000fca00078e00ff */
[----:B------:R-:W-:-:S07]  /*6a10*/  IADD3 R0, PT, PT, R57, R0, RZ ;  /* 0x0000000039007210 */ /* 0x000fce0007ffe0ff */
.L_x_916:
        /* <DEDUP_REMOVED lines=40> */
.L_x_918:
[----:B------:R-:W-:Y:S05]  /*6ca0*/  BSYNC.RECONVERGENT B0 ;  /* 0x0000000000007941 */ /* 0x000fea0003800200 */
.L_x_917:
        /* <DEDUP_REMOVED lines=14> */
.L_x_920:
[----:B------:R-:W-:Y:S05]  /*6d90*/  BSYNC.RECONVERGENT B0 ;  /* 0x0000000000007941 */ /* 0x000fea0003800200 */
.L_x_919:
        /* <DEDUP_REMOVED lines=20> */
.L_x_922:
[----:B------:R-:W-:Y:S05]  /*6ee0*/  BSYNC.RECONVERGENT B0 ;  /* 0x0000000000007941 */ /* 0x000fea0003800200 */
.L_x_921:
        /* <DEDUP_REMOVED lines=9> */
[----:B-1----:R3:W-:Y:S04]  /*6f80*/  STG.E.128 desc[UR12][R6.64], R24 ;  /* 0x0000001806007986 */ /* 0x0027e8000c101d0c */
[----:B------:R3:W-:Y:S04]  /*6f90*/  STG.E.128 desc[UR12][R6.64+0x80], R16 ;  /* 0x0000801006007986 */ /* 0x0007e8000c101d0c */
[----:B------:R3:W-:Y:S02]  /*6fa0*/  STG.E.128 desc[UR12][R6.64+0x100], R8 ;  /* 0x0001000806007986 */ /* 0x0007e4000c101d0c */
.L_x_910:
[----:B------:R-:W-:Y:S05]  /*6fb0*/  BSYNC.RECONVERGENT B1 ;  /* 0x0000000000017941 */ /* 0x000fea0003800200 */
.L_x_888:
        /* <DEDUP_REMOVED lines=11> */
.L_x_924:
        /* <DEDUP_REMOVED lines=9> */
.L_x_1099:


//--------------------- .text._ZN5flash44flash_bwd_dq_dk_dv_loop_seqk_parallel_kernelI23Flash_bwd_kernel_traitsILi192ELi64ELi64ELi8ELi4ELi2ELi2ELb0ELb0EN7cutlass10bfloat16_tE19Flash_kernel_traitsILi192ELi64ELi64ELi8ES3_EELb1ELb1ELb0ELb1ELb0ELb0ELb0EEEvNS_16Flash_bwd_paramsE --------------------------
	.section	.text._ZN5flash44flash_bwd_dq_dk_dv_loop_seqk_parallel_kernelI23Flash_bwd_kernel_traitsILi192ELi64ELi64ELi8ELi4ELi2ELi2ELb0ELb0EN7cutlass10bfloat16_tE19Flash_kernel_traitsILi192ELi64ELi64ELi8ES3_EELb1ELb1ELb0ELb1ELb0ELb0ELb0EEEvNS_16Flash_bwd_paramsE,"ax",@progbits
	.align	128
        .global         _ZN5flash44flash_bwd_dq_dk_dv_loop_seqk_parallel_kernelI23Flash_bwd_kernel_traitsILi192ELi64ELi64ELi8ELi4ELi2ELi2ELb0ELb0EN7cutlass10bfloat16_tE19Flash_kernel_traitsILi192ELi64ELi64ELi8ES3_EELb1ELb1ELb0ELb1ELb0ELb0ELb0EEEvNS_16Flash_bwd_paramsE
        .type           _ZN5flash44flash_bwd_dq_dk_dv_loop_seqk_parallel_kernelI23Flash_bwd_kernel_traitsILi192ELi64ELi64ELi8ELi4ELi2ELi2ELb0ELb0EN7cutlass10bfloat16_tE19Flash_kernel_traitsILi192ELi64ELi64ELi8ES3_EELb1ELb1ELb0ELb1ELb0ELb0ELb0EEEvNS_16Flash_bwd_paramsE,@function
        .size           _ZN5flash44flash_bwd_dq_dk_dv_loop_seqk_parallel_kernelI23Flash_bwd_kernel_traitsILi192ELi64ELi64ELi8ELi4ELi2ELi2ELb0ELb0EN7cutlass10bfloat16_tE19Flash_kernel_traitsILi192ELi64ELi64ELi8ES3_EELb1ELb1ELb0ELb1ELb0ELb0ELb0EEEvNS_16Flash_bwd_paramsE,(.L_x_1100 - _ZN5flash44flash_bwd_dq_dk_dv_loop_seqk_parallel_kernelI23Flash_bwd_kernel_traitsILi192ELi64ELi64ELi8ELi4ELi2ELi2ELb0ELb0EN7cutlass10bfloat16_tE19Flash_kernel_traitsILi192ELi64ELi64ELi8ES3_EELb1ELb1ELb0ELb1ELb0ELb0ELb0EEEvNS_16Flash_bwd_paramsE)
        .other          _ZN5flash44flash_bwd_dq_dk_dv_loop_seqk_parallel_kernelI23Flash_bwd_kernel_traitsILi192ELi64ELi64ELi8ELi4ELi2ELi2ELb0ELb0EN7cutlass10bfloat16_tE19Flash_kernel_traitsILi192ELi64ELi64ELi8ES3_EELb1ELb1ELb0ELb1ELb0ELb0ELb0EEEvNS_16Flash_bwd_paramsE,@"STO_CUDA_ENTRY STV_DEFAULT"
_ZN5flash44flash_bwd_dq_dk_dv_loop_seqk_parallel_kernelI23Flash_bwd_kernel_traitsILi192ELi64ELi64ELi8ELi4ELi2ELi2ELb0ELb0EN7cutlass10bfloat16_tE19Flash_kernel_traitsILi192ELi64ELi64ELi8ES3_EELb1ELb1ELb0ELb1ELb0ELb0ELb0EEEvNS_16Flash_bwd_paramsE:
.text._ZN5flash44flash_bwd_dq_dk_dv_loop_seqk_parallel_kernelI23Flash_bwd_kernel_traitsILi192ELi64ELi64ELi8ELi4ELi2ELi2ELb0ELb0EN7cutlass10bfloat16_tE19Flash_kernel_traitsILi192ELi64ELi64ELi8ES3_EELb1ELb1ELb0ELb1ELb0ELb0ELb0EEEvNS_16Flash_bwd_paramsE:
        /* <DEDUP_REMOVED lines=14> */
[----:B------:R-:W-:Y:S01]  /*00e0*/  UMOV UR4, 0x400 ;  /* 0x0000040000047882 */ /* 0x000fe20000000000 */
[----:B------:R-:W1:Y:S01]  /*00f0*/  LDCU.64 UR18, c[0x0][0x358] ;  /* 0x00006b00ff1277ac */ /* 0x000e620008000a00 */
[----:B------:R-:W4:Y:S02]  /*0100*/  S2R R196, SR_CTAID.Z ;  /* 0x0000000000c47919 */ /* 0x000f240000002700 */
[----:B------:R-:W4:Y:S01]  /*0110*/  LDC.64 R202, c[0x0][0x460] ;  /* 0x00011800ffca7b82 */ /* 0x000f220000000a00 */
[----:B------:R-:W1:Y:S01]  /*0120*/  LDCU.64 UR8, c[0x0][0x470] ;  /* 0x00008e00ff0877ac */ /* 0x000e620008000a00 */
[----:B------:R-:W-:Y:S01]  /*0130*/  UMOV UR23, URZ ;  /* 0x000000ff00177c82 */ /* 0x000fe20008000000 */
[----:B------:R-:W-:-:S05]  /*0140*/  UMOV UR24, URZ ;  /* 0x000000ff00187c82 */ /* 0x000fca0008000000 */
[----:B------:R-:W4:Y:S01]  /*0150*/  S2UR UR16, SR_CTAID.X ;  /* 0x00000000001079c3 */ /* 0x000f220000002500 */
        /* <DEDUP_REMOVED lines=12> */
[----:B------:R-:W-:Y:S01]  /*0220*/  IMAD.SHL.U32 R199, R193, 0x8, RZ ;  /* 0x00000008c1c77824 */ /* 0x000fe200078e00ff */
[----:B------:R-:W-:-:S02]  /*0230*/  LOP3.LUT R205, R0, 0x20, R5, 0x78, !PT ;  /* 0x0000002000cd7812 */ /* 0x000fc400078e7805 */
[----:B------:R-:W-:Y:S02]  /*0240*/  LOP3.LUT R198, R198, 0x7, R5, 0xf8, !PT ;  /* 0x00000007c6c67812 */ /* 0x000fe400078ef805 */
[C---:B------:R-:W-:Y:S02]  /*0250*/  LOP3.LUT R5, R2.reuse, 0x200, RZ, 0xc0, !PT ;  /* 0x0000020002057812 */ /* 0x040fe400078ec0ff */
[----:B------:R-:W-:Y:S02]  /*0260*/  LOP3.LUT R6, R2, 0xc00, RZ, 0xc0, !PT ;  /* 0x00000c0002067812 */ /* 0x000fe400078ec0ff */
[--C-:B------:R-:W-:Y:S02]  /*0270*/  LOP3.LUT R4, R5, 0x3800, R204.reuse, 0xf8, !PT ;  /* 0x0000380005047812 */ /* 0x100fe400078ef8cc */
[----:B------:R-:W-:Y:S02]  /*0280*/  LOP3.LUT R205, R205, 0x1c0, R204, 0xf8, !PT ;  /* 0x000001c0cdcd7812 */ /* 0x000fe400078ef8cc */
[----:B------:R-:W-:-:S02]  /*0290*/  SHF.R.U32.HI R201, RZ, 0x3, R193 ;  /* 0x00000003ffc97819 */ /* 0x000fc400000116c1 */
[----:B------:R-:W-:Y:S02]  /*02a0*/  LOP3.LUT R204, R204, 0x1c0, RZ, 0xc0, !PT ;  /* 0x000001c0cccc7812 */ /* 0x000fe400078ec0ff */
[----:B------:R-:W-:Y:S02]  /*02b0*/  LOP3.LUT R6, R6, 0x6, R3, 0xf8, !PT ;  /* 0x0000000606067812 */ /* 0x000fe400078ef803 */
[----:B------:R-:W-:Y:S02]  /*02c0*/  LOP3.LUT R12, R2, 0x400, RZ, 0xc0, !PT ;  /* 0x00000400020c7812 */ /* 0x000fe400078ec0ff */
[----:B------:R-:W-:Y:S02]  /*02d0*/  LOP3.LUT R204, R204, 0x18, R201, 0xf8, !PT ;  /* 0x00000018cccc7812 */ /* 0x000fe400078ef8c9 */
[----:B------:R-:W-:Y:S02]  /*02e0*/  LOP3.LUT R8, R186, 0x1c0, RZ, 0xc0, !PT ;  /* 0x000001c0ba087812 */ /* 0x000fe400078ec0ff */
[----:B------:R-:W-:-:S02]  /*02f0*/  LOP3.LUT R10, R189, 0x10, RZ, 0xc0, !PT ;  /* 0x00000010bd0a7812 */ /* 0x000fc400078ec0ff */
[----:B------:R-:W-:Y:S02]  /*0300*/  LOP3.LUT R205, R6, R205, RZ, 0xfc, !PT ;  /* 0x000000cd06cd7212 */ /* 0x000fe400078efcff */
[----:B------:R-:W-:Y:S02]  /*0310*/  LOP3.LUT R6, R3, 0x20, RZ, 0xc0, !PT ;  /* 0x0000002003067812 */ /* 0x000fe400078ec0ff */
[----:B------:R-:W-:Y:S02]  /*0320*/  LOP3.LUT R0, R199, 0x1f8, RZ, 0xc0, !PT ;  /* 0x000001f8c7007812 */ /* 0x000fe400078ec0ff */
[--C-:B------:R-:W-:Y:S02]  /*0330*/  LOP3.LUT R5, R12, 0x6, R3.reuse, 0xf8, !PT ;  /* 0x000000060c057812 */ /* 0x100fe400078ef803 */
[----:B------:R-:W-:Y:S02]  /*0340*/  LOP3.LUT R204, R204, 0x38, R3, 0x78, !PT ;  /* 0x00000038cccc7812 */ /* 0x000fe400078e7803 */
[----:B------:R-:W-:-:S02]  /*0350*/  LOP3.LUT R8, R8, 0x38, R199, 0xf8, !PT ;  /* 0x0000003808087812 */ /* 0x000fc400078ef8c7 */
[----:B------:R-:W-:Y:S02]  /*0360*/  LOP3.LUT R191, R10, 0x8, R193, 0xf8, !PT ;  /* 0x000000080abf7812 */ /* 0x000fe400078ef8c1 */
[----:B------:R-:W-:Y:S02]  /*0370*/  LOP3.LUT R3, R6, 0x18, R201, 0xf8, !PT ;  /* 0x0000001806037812 */ /* 0x000fe400078ef8c9 */
[----:B------:R-:W-:Y:S02]  /*0380*/  R2P PR, R193, 0xc ;  /* 0x0000000cc1007804 */ /* 0x000fe40000000000 */
[--C-:B------:R-:W-:Y:S02]  /*0390*/  LOP3.LUT R0, R0, 0x38, R193.reuse, 0x78, !PT ;  /* 0x0000003800007812 */ /* 0x100fe400078e78c1 */
[----:B------:R-:W-:Y:S02]  /*03a0*/  LOP3.LUT R204, R5, R204, RZ, 0xfc, !PT ;  /* 0x000000cc05cc7212 */ /* 0x000fe400078efcff */
[----:B------:R-:W-:-:S02]  /*03b0*/  LOP3.LUT R193, R8, 0x8, R193, 0x78, !PT ;  /* 0x0000000808c17812 */ /* 0x000fc400078e78c1 */
[----:B------:R-:W-:Y:S02]  /*03c0*/  LOP3.LUT R189, R8, 0x8, R189, 0x78, !PT ;  /* 0x0000000808bd7812 */ /* 0x000fe400078e78bd */
[----:B------:R-:W-:Y:S02]  /*03d0*/  LOP3.LUT R191, R191, R8, RZ, 0x3c, !PT ;  /* 0x00000008bfbf7212 */ /* 0x000fe400078e3cff */
[----:B------:R-:W-:Y:S02]  /*03e0*/  LOP3.LUT R5, R186, 0x200, RZ, 0xc0, !PT ;  /* 0x00000200ba057812 */ /* 0x000fe400078ec0ff */
[----:B------:R-:W-:Y:S02]  /*03f0*/  LOP3.LUT R8, R3, 0x1c0, R186, 0xf8, !PT ;  /* 0x000001c003087812 */ /* 0x000fe400078ef8ba */
[----:B------:R-:W-:Y:S02]  /*0400*/  LOP3.LUT R193, R4, R193, RZ, 0xfc, !PT ;  /* 0x000000c104c17212 */ /* 0x000fe400078efcff */
[----:B------:R-:W-:-:S02]  /*0410*/  LOP3.LUT R6, R5, 0xc00, R2, 0xf8, !PT ;  /* 0x00000c0005067812 */ /* 0x000fc400078ef802 */
[--C-:B------:R-:W-:Y:S02]  /*0420*/  LOP3.LUT R4, R5, 0x400, R2.reuse, 0xf8, !PT ;  /* 0x0000040005047812 */ /* 0x100fe400078ef802 */
[----:B------:R-:W-:Y:S02]  /*0430*/  LOP3.LUT R3, R8, 0x38, R199, 0x78, !PT ;  /* 0x0000003808037812 */ /* 0x000fe400078e78c7 */
[----:B------:R-:W-:Y:S02]  /*0440*/  LEA R205, R205, UR5, 0x1 ;  /* 0x00000005cdcd7c11 */ /* 0x000fe4000f8e08ff */
[-C--:B------:R-:W-:Y:S02]  /*0450*/  LOP3.LUT R195, R6, R189.reuse, RZ, 0xfc, !PT ;  /* 0x000000bd06c37212 */ /* 0x080fe400078efcff */
[----:B------:R-:W-:Y:S01]  /*0460*/  SEL R184, R184, 0xffffffe0, !P2 ;  /* 0xffffffe0b8b87807 */ /* 0x000fe20005000000 */
[----:B------:R-:W-:Y:S01]  /*0470*/  VIADD R207, R205, 0x20 ;  /* 0x00000020cdcf7836 */ /* 0x000fe20000000000 */
[----:B------:R-:W-:Y:S01]  /*0480*/  LOP3.LUT R191, R191, 0x200, R2, 0xf8, !PT ;  /* 0x00000200bfbf7812 */ /* 0x000fe200078ef802 */
[----:B------:R-:W-:Y:S01]  /*0490*/  @P3 VIADD R207, R205, 0xffffffe0 ;  /* 0xffffffe0cdcf3836 */ /* 0x000fe20000000000 */
[----:B------:R-:W-:Y:S01]  /*04a0*/  LOP3.LUT R189, R4, R189, RZ, 0xfc, !PT ;  /* 0x000000bd04bd7212 */ /* 0x000fe200078efcff */
[----:B------:R-:W-:Y:S01]  /*04b0*/  IMAD.SHL.U32 R184, R184, 0x2, RZ ;  /* 0x00000002b8b87824 */ /* 0x000fe200078e00ff */
[----:B------:R-:W-:-:S02]  /*04c0*/  LOP3.LUT R186, R3, 0x200, R186, 0xf8, !PT ;  /* 0x0000020003ba7812 */ /* 0x000fc400078ef8ba */
[C---:B----4-:R-:W-:Y:S02]  /*04d0*/  LEA R202, P0, R197.reuse, R202, 0x2 ;  /* 0x000000cac5ca7211 */ /* 0x050fe400078010ff */
[----:B------:R-:W-:Y:S02]  /*04e0*/  LOP3.LUT R0, R0, 0x1e00, R199, 0xf8, !PT ;  /* 0x00001e0000007812 */ /* 0x000fe400078ef8c7 */
[----:B------:R-:W-:Y:S02]  /*04f0*/  LEA.HI.X R203, R197, R203, RZ, 0x2, P0 ;  /* 0x000000cbc5cb7211 */ /* 0x000fe400000f14ff */
[----:B------:R-:W-:Y:S02]  /*0500*/  LOP3.LUT R200, R199, 0x38, RZ, 0xc0, !PT ;  /* 0x00000038c7c87812 */ /* 0x000fe400078ec0ff */
[----:B------:R-:W-:Y:S02]  /*0510*/  LEA R206, R0, UR6, 0x1 ;  /* 0x0000000600ce7c11 */ /* 0x000fe4000f8e08ff */
[----:B------:R-:W-:-:S02]  /*0520*/  LEA R204, R204, UR4, 0x1 ;  /* 0x00000004cccc7c11 */ /* 0x000fc4000f8e08ff */
[----:B------:R-:W-:Y:S02]  /*0530*/  LEA R193, R193, UR4, 0x1 ;  /* 0x00000004c1c17c11 */ /* 0x000fe4000f8e08ff */
[----:B------:R-:W-:Y:S02]  /*0540*/  LEA R191, R191, UR5, 0x1 ;  /* 0x00000005bfbf7c11 */ /* 0x000fe4000f8e08ff */
[----:B------:R-:W-:Y:S02]  /*0550*/  LEA R195, R195, UR6, 0x1 ;  /* 0x00000006c3c37c11 */ /* 0x000fe4000f8e08ff */
[----:B------:R-:W-:Y:S02]  /*0560*/  LEA R189, R189, UR6, 0x1 ;  /* 0x00000006bdbd7c11 */ /* 0x000fe4000f8e08ff */
[----:B------:R-:W-:-:S07]  /*0570*/  LEA R186, R186, UR6, 0x1 ;  /* 0x00000006baba7c11 */ /* 0x000fce000f8e08ff */
.L_x_988:
        /* <DEDUP_REMOVED lines=45> */
.L_x_925:
        /* <DEDUP_REMOVED lines=13> */
[----:B------:R-:W-:-:S04]  /*0920*/  IADD3 R15, PT, PT, R236, -0x40, RZ ;  /* 0xffffffc0ec0f7810 */ /* 0x000fc80007ffe0ff */
[----:B------:R-:W-:Y:S01]  /*0930*/  SHF.R.S32.HI R19, RZ, 0x1f, R15 ;  /* 0x0000001fff137819 */ /* 0x000fe2000001140f */
[----:B--2---:R-:W-:-:S04]  /*0940*/  @!P3 IMAD.WIDE.U32 R26, R197, R4, RZ ;  /* 0x00000004c51ab225 */ /* 0x004fc800078e00ff */
[----:B------:R-:W-:Y:S02]  /*0950*/  @!P3 IMAD R0, R197, R5, R27 ;  /* 0x00000005c500b224 */ /* 0x000fe400078e021b */
        /* <DEDUP_REMOVED lines=14> */
.L_x_927:
[----:B------:R-:W2:Y:S01]  /*0a40*/  LDCU.64 UR12, c[0x0][0x3b8] ;  /* 0x00007700ff0c77ac */ /* 0x000ea20008000a00 */
[----:B-1----:R-:W-:-:S05]  /*0a50*/  IADD3 R10, PT, PT, R238, R241, RZ ;  /* 0x000000f1ee0a7210 */ /* 0x002fca0007ffe0ff */
[C---:B--2---:R-:W-:Y:S02]  /*0a60*/  IMAD R8, R10.reuse, UR13, RZ ;  /* 0x0000000d0a087c24 */ /* 0x044fe4000f8e02ff */
[----:B------:R-:W-:-:S05]  /*0a70*/  IMAD.WIDE.U32 R10, R10, UR12, RZ ;  /* 0x0000000c0a0a7c25 */ /* 0x000fca000f8e00ff */
[----:B------:R-:W-:Y:S02]  /*0a80*/  IADD3 R8, PT, PT, R11, R8, RZ ;  /* 0x000000080b087210 */ /* 0x000fe40007ffe0ff */
.L_x_928:
[----:B------:R-:W1:Y:S01]  /*0a90*/  LDC R3, c[0x0][0x3e8] ;  /* 0x0000fa00ff037b82 */ /* 0x000e620000000800 */
[----:B------:R-:W-:Y:S01]  /*0aa0*/  USHF.R.S32.HI UR20, URZ, 0x1f, UR21 ;  /* 0x0000001fff147899 */ /* 0x000fe20008011415 */
        /* <DEDUP_REMOVED lines=37> */
.L_x_929:
[----:B------:R-:W1:Y:S01]  /*0d00*/  LDCU.64 UR10, c[0x0][0x3c0] ;  /* 0x00007800ff0a77ac */ /* 0x000e620008000a00 */
[----:B------:R-:W-:-:S05]  /*0d10*/  IADD3 R2, PT, PT, R238, R241, RZ ;  /* 0x000000f1ee027210 */ /* 0x000fca0007ffe0ff */
[C---:B-1----:R-:W-:Y:S02]  /*0d20*/  IMAD R9, R2.reuse, UR11, RZ ;  /* 0x0000000b02097c24 */ /* 0x042fe4000f8e02ff */
[----:B------:R-:W-:-:S05]  /*0d30*/  IMAD.WIDE.U32 R2, R2, UR10, RZ ;  /* 0x0000000a02027c25 */ /* 0x000fca000f8e00ff */
[----:B------:R-:W-:Y:S02]  /*0d40*/  IADD3 R9, PT, PT, R3, R9, RZ ;  /* 0x0000000903097210 */ /* 0x000fe40007ffe0ff */
[----:B------:R-:W-:-:S07]  /*0d50*/  MOV R12, R2 ;  /* 0x00000002000c7202 */ /* 0x000fce0000000f00 */
.L_x_930:
[----:B------:R-:W1:Y:S01]  /*0d60*/  @!P3 LDC.64 R4, c[0x0][0x588] ;  /* 0x00016200ff04bb82 */ /* 0x000e620000000a00 */
[----:B------:R-:W2:Y:S07]  /*0d70*/  LDCU UR22, c[0x0][0x3e0] ;  /* 0x00007c00ff1677ac */ /* 0x000eae0008000800 */
[----:B------:R-:W3:Y:S08]  /*0d80*/  @P3 LDC.64 R2, c[0x0][0x590] ;  /* 0x00016400ff023b82 */ /* 0x000ef00000000a00 */
[----:B------:R-:W2:Y:S01]  /*0d90*/  LDC R11, c[0x0][0x44c] ;  /* 0x00011300ff0b7b82 */ /* 0x000ea20000000800 */
[----:B-1----:R-:W-:-:S04]  /*0da0*/  @!P3 IMAD.WIDE.U32 R16, R197, R4, RZ ;  /* 0x00000004c510b225 */ /* 0x002fc800078e00ff */
[----:B------:R-:W-:Y:S02]  /*0db0*/  @!P3 IMAD R5, R197, R5, R17 ;  /* 0x00000005c505b224 */ /* 0x000fe400078e0211 */
[----:B---3--:R-:W-:Y:S01]  /*0dc0*/  @P3 IMAD.WIDE.U32 R20, R13, R2, RZ ;  /* 0x000000020d143225 */ /* 0x008fe200078e00ff */
[----:B------:R-:W-:-:S03]  /*0dd0*/  @!P3 MOV R2, R16 ;  /* 0x000000100002b202 */ /* 0x000fc60000000f00 */
        /* <DEDUP_REMOVED lines=9> */
[----:B------:R-:W-:Y:S02]  /*0e70*/  IMAD R3, R197, UR5, RZ ;  /* 0x00000005c5037c24 */ /* 0x000fe4000f8e02ff */
[----:B------:R-:W-:-:S03]  /*0e80*/  IMAD.WIDE.U32 R20, R22, UR22, RZ ;  /* 0x0000001616147c25 */ /* 0x000fc6000f8e00ff */
[----:B------:R-:W-:Y:S01]  /*0e90*/  IADD3 R3, PT, PT, R23, R3, RZ ;  /* 0x0000000317037210 */ /* 0x000fe20007ffe0ff */
[----:B------:R-:W-:-:S04]  /*0ea0*/  IMAD.WIDE.U32 R28, R20, R11, RZ ;  /* 0x0000000b141c7225 */ /* 0x000fc800078e00ff */
[----:B------:R-:W-:-:S04]  /*0eb0*/  IMAD R3, R3, UR22, RZ ;  /* 0x0000001603037c24 */ /* 0x000fc8000f8e02ff */
[----:B------:R-:W-:-:S05]  /*0ec0*/  IMAD R3, R22, UR4, R3 ;  /* 0x0000000416037c24 */ /* 0x000fca000f8e0203 */
[----:B------:R-:W-:-:S05]  /*0ed0*/  IADD3 R14, PT, PT, R21, R3, RZ ;  /* 0x00000003150e7210 */ /* 0x000fca0007ffe0ff */
[----:B------:R-:W-:-:S04]  /*0ee0*/  IMAD R23, R14, R11, RZ ;  /* 0x0000000b0e177224 */ /* 0x000fc800078e02ff */
[----:B------:R-:W-:-:S05]  /*0ef0*/  IMAD R23, R4, R20, R23 ;  /* 0x0000001404177224 */ /* 0x000fca00078e0217 */
[----:B------:R-:W-:Y:S01]  /*0f00*/  IADD3 R23, PT, PT, R29, R23, RZ ;  /* 0x000000171d177210 */ /* 0x000fe20007ffe0ff */
[----:B------:R-:W-:Y:S06]  /*0f10*/  BRA `(.L_x_932) ;  /* 0x00000000000c7947 */ /* 0x000fec0003800000 */
.L_x_931:
[-C--:B------:R-:W-:Y:S02]  /*0f20*/  IMAD R23, R17, R13.reuse, RZ ;  /* 0x0000000d11177224 */ /* 0x080fe400078e02ff */
[----:B------:R-:W-:-:S05]  /*0f30*/  IMAD.WIDE.U32 R28, R16, R13, RZ ;  /* 0x0000000d101c7225 */ /* 0x000fca00078e00ff */
[----:B------:R-:W-:-:S07]  /*0f40*/  IADD3 R23, PT, PT, R29, R23, RZ ;  /* 0x000000171d177210 */ /* 0x000fce0007ffe0ff */
.L_x_932:
        /* <DEDUP_REMOVED lines=20> */
.L_x_933:
[----:B------:R-:W1:Y:S01]  /*1090*/  LDC R14, c[0x0][0x434] ;  /* 0x00010d00ff0e7b82 */ /* 0x000e620000000800 */
[----:B------:R-:W-:-:S04]  /*10a0*/  IMAD R3, R197, UR22, R196 ;  /* 0x00000016c5037c24 */ /* 0x000fc8000f8e02c4 */
[----:B-1----:R-:W-:-:S03]  /*10b0*/  IMAD R14, R3, R14, RZ ;  /* 0x0000000e030e7224 */ /* 0x002fc600078e02ff */
.L_x_934:
        /* <DEDUP_REMOVED lines=11> */
.L_x_935:
[----:B------:R-:W1:Y:S01]  /*1170*/  LDC R20, c[0x0][0x444] ;  /* 0x00011100ff147b82 */ /* 0x000e620000000800 */
[----:B------:R-:W-:-:S04]  /*1180*/  IMAD R3, R197, UR22, R196 ;  /* 0x00000016c5037c24 */ /* 0x000fc8000f8e02c4 */
[----:B-1----:R-:W-:-:S07]  /*1190*/  IMAD R20, R3, R20, RZ ;  /* 0x0000001403147224 */ /* 0x002fce00078e02ff */
.L_x_936:
[----:B------:R-:W1:Y:S01]  /*11a0*/  LDCU.128 UR4, c[0x0][0x590] ;  /* 0x0000b200ff0477ac */ /* 0x000e620008000c00 */
[----:B------:R-:W-:Y:S01]  /*11b0*/  IADD3 R30, P0, PT, R200, R2, RZ ;  /* 0x00000002c81e7210 */ /* 0x000fe20007f1e0ff */
[----:B------:R-:W2:Y:S01]  /*11c0*/  S2R R13, SR_TID.X ;  /* 0x00000000000d7919 */ /* 0x000ea20000002100 */
[----:B------:R-:W3:Y:S01]  /*11d0*/  LDC.64 R2, c[0x0][0x3b0] ;  /* 0x0000ec00ff027b82 */ /* 0x000ee20000000a00 */
[----:B------:R-:W-:Y:S01]  /*11e0*/  IMAD.MOV.U32 R18, RZ, RZ, R200 ;  /* 0x000000ffff127224 */ /* 0x000fe200078e00c8 */
[----:B------:R-:W4:Y:S01]  /*11f0*/  LDCU.64 UR14, c[0x0][0x3c8] ;  /* 0x00007900ff0e77ac */ /* 0x000f220008000a00 */
[----:B------:R-:W-:Y:S01]  /*1200*/  IMAD.X R31, RZ, RZ, R5, P0 ;  /* 0x000000ffff1f7224 */ /* 0x000fe200000e0605 */
[----:B------:R-:W-:Y:S01]  /*1210*/  IADD3 R28, P1, P0, R24, R28, R22 ;  /* 0x0000001c181c7210 */ /* 0x000fe2000783e016 */
[----:B------:R-:W-:Y:S01]  /*1220*/  BSSY.RECONVERGENT B1, `(.L_x_926) ;  /* 0x0000779000017945 */ /* 0x000fe20003800200 */
[C---:B------:R-:W-:Y:S02]  /*1230*/  LOP3.LUT R209, R200.reuse, 0x40, RZ, 0xfc, !PT ;  /* 0x00000040c8d17812 */ /* 0x040fe400078efcff */
[----:B------:R-:W5:Y:S01]  /*1240*/  LDC.64 R250, c[0x0][0x420] ;  /* 0x00010800fffa7b82 */ /* 0x000f620000000a00 */
[----:B------:R-:W-:Y:S01]  /*1250*/  LOP3.LUT R208, R200, 0x80, RZ, 0xfc, !PT ;  /* 0x00000080c8d07812 */ /* 0x000fe200078efcff */
[----:B-1----:R-:W-:Y:S01]  /*1260*/  IMAD R4, R19, UR4, RZ ;  /* 0x0000000413047c24 */ /* 0x002fe2000f8e02ff */
[----:B------:R-:W-:Y:S01]  /*1270*/  USHF.L.U64.HI UR25, UR4, 0x5, UR5 ;  /* 0x0000000504197899 */ /* 0x000fe20008010205 */
[----:B------:R-:W-:Y:S01]  /*1280*/  IMAD.WIDE.U32 R30, R15, UR4, R30 ;  /* 0x000000040f1e7c25 */ /* 0x000fe2000f8e001e */
[----:B------:R-:W-:-:S03]  /*1290*/  USHF.L.U32 UR26, UR4, 0x5, URZ ;  /* 0x00000005041a7899 */ /* 0x000fc600080006ff */
[----:B------:R-:W-:-:S04]  /*12a0*/  IMAD R4, R15, UR5, R4 ;  /* 0x000000050f047c24 */ /* 0x000fc8000f8e0204 */
[----:B------:R-:W-:Y:S02]  /*12b0*/  IMAD.IADD R31, R31, 0x1, R4 ;  /* 0x000000011f1f7824 */ /* 0x000fe400078e0204 */
[----:B------:R-:W1:Y:S01]  /*12c0*/  LDC.64 R4, c[0x0][0x5f8] ;  /* 0x00017e00ff047b82 */ /* 0x000e620000000a00 */
[----:B------:R-:W-:-:S04]  /*12d0*/  IMAD.WIDE.U32 R32, R196, UR6, R30 ;  /* 0x00000006c4207c25 */ /* 0x000fc8000f8e001e */
[----:B------:R-:W-:Y:S01]  /*12e0*/  IMAD R25, R196, UR7, R33 ;  /* 0x00000007c4197c24 */ /* 0x000fe2000f8e0221 */
[----:B------:R-:W4:Y:S01]  /*12f0*/  LDCU.64 UR6, c[0x0][0x550] ;  /* 0x0000aa00ff0677ac */ /* 0x000f220008000a00 */
[-C--:B---3--:R-:W-:Y:S02]  /*1300*/  IMAD R30, R19, R2.reuse, RZ ;  /* 0x00000002131e7224 */ /* 0x088fe400078e02ff */
[----:B------:R-:W-:Y:S02]  /*1310*/  IMAD.MOV.U32 R19, RZ, RZ, RZ ;  /* 0x000000ffff137224 */ /* 0x000fe400078e00ff */
[C---:B------:R-:W-:Y:S02]  /*1320*/  IMAD R21, R15.reuse, R3, R30 ;  /* 0x000000030f157224 */ /* 0x040fe400078e021e */
[----:B------:R-:W-:Y:S01]  /*1330*/  IMAD.WIDE.U32 R30, R15, R2, R18 ;  /* 0x000000020f1e7225 */ /* 0x000fe200078e0012 */
[----:B------:R-:W-:-:S03]  /*1340*/  SHF.R.S32.HI R15, RZ, 0x1f, R22 ;  /* 0x0000001fff0f7819 */ /* 0x000fc60000011416 */
[----:B------:R-:W-:Y:S01]  /*1350*/  IMAD.MOV.U32 R24, RZ, RZ, R32 ;  /* 0x000000ffff187224 */ /* 0x000fe200078e0020 */
[----:B------:R-:W-:Y:S01]  /*1360*/  IADD3.X R15, PT, PT, R16, R23, R15, P1, P0 ;  /* 0x00000017100f7210 */ /* 0x000fe20000fe040f */
[----:B------:R-:W-:Y:S01]  /*1370*/  IMAD R22, R11, UR22, RZ ;  /* 0x000000160b167c24 */ /* 0x000fe2000f8e02ff */
[----:B------:R-:W3:Y:S01]  /*1380*/  LDC R23, c[0x0][0x508] ;  /* 0x00014200ff177b82 */ /* 0x000ee20000000800 */
[----:B------:R-:W-:Y:S01]  /*1390*/  IMAD.WIDE.U32 R24, R201, UR4, R24 ;  /* 0x00000004c9187c25 */ /* 0x000fe2000f8e0018 */
[----:B------:R-:W-:Y:S02]  /*13a0*/  IADD3 R26, P3, PT, R26, R30, RZ ;  /* 0x0000001e1a1a7210 */ /* 0x000fe40007f7e0ff */
[----:B--2---:R-:W-:Y:S01]  /*13b0*/  LOP3.LUT R11, R13, 0x1f, RZ, 0xc0, !PT ;  /* 0x0000001f0d0b7812 */ /* 0x004fe200078ec0ff */
[----:B------:R-:W-:Y:S01]  /*13c0*/  IMAD R16, R201, UR5, R25 ;  /* 0x00000005c9107c24 */ /* 0x000fe2000f8e0219 */
[----:B----4-:R-:W-:Y:S01]  /*13d0*/  LEA R246, P0, R24, UR6, 0x1 ;  /* 0x0000000618f67c11 */ /* 0x010fe2000f8008ff */
[----:B------:R-:W2:Y:S01]  /*13e0*/  LDCU.64 UR4, c[0x0][0x380] ;  /* 0x00007000ff0477ac */ /* 0x000ea20008000a00 */
[----:B------:R-:W-:Y:S01]  /*13f0*/  IADD3.X R27, PT, PT, R0, R31, R21, P3, !PT ;  /* 0x0000001f001b7210 */ /* 0x000fe20001ffe415 */
[----:B-1----:R-:W-:Y:S01]  /*1400*/  IMAD.WIDE.U32 R30, R4, UR16, RZ ;  /* 0x00000010041e7c25 */ /* 0x002fe2000f8e00ff */
[----:B------:R-:W-:-:S02]  /*1410*/  SHF.R.U32.HI R0, RZ, 0x5, R13 ;  /* 0x00000005ff007819 */ /* 0x000fc4000001160d */
[----:B------:R-:W-:Y:S01]  /*1420*/  ISETP.NE.AND P3, PT, RZ, UR27, PT ;  /* 0x0000001bff007c0c */ /* 0x000fe2000bf65270 */
[----:B------:R-:W-:Y:S01]  /*1430*/  IMAD.WIDE.U32 R26, R196, UR14, R26 ;  /* 0x0000000ec41a7c25 */ /* 0x000fe2000f8e001a */
[----:B------:R-:W-:Y:S01]  /*1440*/  LEA.HI.X R247, R24, UR7, R16, 0x1, P0 ;  /* 0x0000000718f77c11 */ /* 0x000fe200080f0c10 */
[----:B------:R-:W1:Y:S01]  /*1450*/  LDCU.64 UR6, c[0x0][0x570] ;  /* 0x0000ae00ff0677ac */ /* 0x000e620008000a00 */
[----:B------:R-:W4:Y:S01]  /*1460*/  LDC.64 R24, c[0x0][0x5e8] ;  /* 0x00017a00ff187b82 */ /* 0x000f220000000a00 */
[----:B------:R-:W-:Y:S01]  /*1470*/  IMAD R21, R22, R0, R11 ;  /* 0x0000000016157224 */ /* 0x000fe200078e020b */
[----:B------:R-:W-:Y:S01]  /*1480*/  SEL R4, R30, RZ, P3 ;  /* 0x000000ff1e047207 */ /* 0x000fe20001800000 */
[----:B------:R-:W-:Y:S01]  /*1490*/  IMAD R16, R5, UR16, R31 ;  /* 0x0000001005107c24 */ /* 0x000fe2000f8e021f */
[----:B------:R-:W-:Y:S01]  /*14a0*/  SHF.L.U32 R22, R22, 0x6, RZ ;  /* 0x0000000616167819 */ /* 0x000fe200000006ff */
[----:B------:R-:W-:Y:S01]  /*14b0*/  IMAD R27, R196, UR15, R27 ;  /* 0x0000000fc41b7c24 */ /* 0x000fe2000f8e021b */
[----:B------:R-:W-:Y:S01]  /*14c0*/  IADD3 R5, P1, P0, R21, R28, R4 ;  /* 0x0000001c15057210 */ /* 0x000fe2000783e004 */
[----:B------:R-:W-:Y:S01]  /*14d0*/  VIADD R4, R232, UR21 ;  /* 0x00000015e8047c36 */ /* 0x000fe20008000000 */
[----:B------:R-:W-:Y:S01]  /*14e0*/  SHF.R.S32.HI R21, RZ, 0x1f, R21 ;  /* 0x0000001fff157819 */ /* 0x000fe20000011415 */
[----:B------:R-:W-:Y:S01]  /*14f0*/  IMAD.WIDE.U32 R26, R201, R2, R26 ;  /* 0x00000002c91a7225 */ /* 0x000fe200078e001a */
[----:B------:R-:W-:-:S02]  /*1500*/  SEL R16, R16, RZ, P3 ;  /* 0x000000ff10107207 */ /* 0x000fc40001800000 */
[----:B---3--:R-:W-:Y:S02]  /*1510*/  IADD3 R23, PT, PT, R4, -R23, -R239 ;  /* 0x8000001704177210 */ /* 0x008fe40007ffe8ef */
[----:B------:R-:W-:Y:S01]  /*1520*/  IADD3.X R15, PT, PT, R21, R15, R16, P1, P0 ;  /* 0x0000000f150f7210 */ /* 0x000fe20000fe0410 */
[----:B------:R-:W-:Y:S01]  /*1530*/  IMAD R21, R17, 0x40, R20 ;  /* 0x0000004011157824 */ /* 0x000fe200078e0214 */
[----:B------:R-:W-:Y:S02]  /*1540*/  SHF.R.S32.HI R20, RZ, 0x1f, R23 ;  /* 0x0000001fff147819 */ /* 0x000fe40000011417 */
[----:B------:R-:W-:Y:S01]  /*1550*/  IADD3 R16, P0, PT, R22, R5, RZ ;  /* 0x0000000516107210 */ /* 0x000fe20007f1e0ff */
[----:B------:R-:W-:Y:S01]  /*1560*/  IMAD R5, R201, R3, R27 ;  /* 0x00000003c9057224 */ /* 0x000fe200078e021b */
[----:B------:R-:W-:Y:S02]  /*1570*/  LEA.HI R20, R20, R23, RZ, 0x6 ;  /* 0x0000001714147211 */ /* 0x000fe400078f30ff */
[----:B--2---:R-:W-:Y:S01]  /*1580*/  LEA R248, P1, R26, UR4, 0x1 ;  /* 0x000000041af87c11 */ /* 0x004fe2000f8208ff */
[----:B----4-:R-:W-:Y:S01]  /*1590*/  IMAD.WIDE R222, R21, 0x4, R24 ;  /* 0x0000000415de7825 */ /* 0x010fe200078e0218 */
[----:B------:R-:W-:-:S02]  /*15a0*/  SHF.R.S32.HI R20, RZ, 0x6, R20 ;  /* 0x00000006ff147819 */ /* 0x000fc40000011414 */
[----:B------:R-:W-:Y:S01]  /*15b0*/  LEA.HI.X R249, R26, UR5, R5, 0x1, P1 ;  /* 0x000000051af97c11 */ /* 0x000fe200088f0c05 */
[----:B------:R-:W-:Y:S01]  /*15c0*/  IMAD.MOV.U32 R224, RZ, RZ, R222 ;  /* 0x000000ffffe07224 */ /* 0x000fe200078e00de */
[----:B------:R-:W-:Y:S01]  /*15d0*/  VIMNMX R222, PT, PT, RZ, R20, !PT ;  /* 0x00000014ffde7248 */ /* 0x000fe20007fe0100 */
[----:B------:R-:W-:Y:S01]  /*15e0*/  IMAD R5, R17, 0x40, R14 ;  /* 0x0000004011057824 */ /* 0x000fe200078e020e */
[----:B------:R-:W-:Y:S02]  /*15f0*/  LEA.HI.X.SX32 R15, R22, R15, 0x1, P0 ;  /* 0x0000000f160f7211 */ /* 0x000fe400000f0eff */
[----:B------:R-:W-:Y:S01]  /*1600*/  ISETP.GT.AND P1, PT, R237, R222, PT ;  /* 0x000000deed00720c */ /* 0x000fe20003f24270 */
[----:B-----5:R-:W-:Y:S01]  /*1610*/  IMAD.WIDE R250, R5, 0x4, R250 ;  /* 0x0000000405fa7825 */ /* 0x020fe200078e02fa */
[----:B-1----:R-:W-:Y:S02]  /*1620*/  LEA R244, P0, R16, UR6, 0x2 ;  /* 0x0000000610f47c11 */ /* 0x002fe4000f8010ff */
[----:B------:R-:W-:-:S02]  /*1630*/  SHF.L.U32 R21, R2, 0x5, RZ ;  /* 0x0000000502157819 */ /* 0x000fc400000006ff */
[----:B------:R-:W-:Y:S02]  /*1640*/  LEA.HI.X R245, R16, UR7, R15, 0x2, P0 ;  /* 0x0000000710f57c11 */ /* 0x000fe400080f140f */
[C---:B------:R-:W-:Y:S02]  /*1650*/  IADD3 R5, P0, PT, R201.reuse, 0x20, RZ ;  /* 0x00000020c9057810 */ /* 0x040fe40007f1e0ff */
[----:B------:R-:W-:Y:S01]  /*1660*/  SHF.L.U64.HI R15, R2, 0x5, R3 ;  /* 0x00000005020f7819 */ /* 0x000fe20000010203 */
[----:B------:R-:W-:Y:S02]  /*1670*/  VIADD R2, R201, 0x20 ;  /* 0x00000020c9027836 */ /* 0x000fe40000000000 */
        /* <DEDUP_REMOVED lines=14> */
.L_x_938:
[----:B------:R-:W1:Y:S01]  /*1760*/  LDCU.64 UR10, c[0x0][0x5c0] ;  /* 0x0000b800ff0a77ac */ /* 0x000e620008000a00 */
[----:B------:R-:W-:-:S05]  /*1770*/  IADD3 R0, PT, PT, R238, R241, RZ ;  /* 0x000000f1ee007210 */ /* 0x000fca0007ffe0ff */
[C---:B-1----:R-:W-:Y:S02]  /*1780*/  IMAD R4, R0.reuse, UR11, RZ ;  /* 0x0000000b00047c24 */ /* 0x042fe4000f8e02ff */
[----:B------:R-:W-:-:S05]  /*1790*/  IMAD.WIDE.U32 R6, R0, UR10, RZ ;  /* 0x0000000a00067c25 */ /* 0x000fca000f8e00ff */
[----:B------:R-:W-:Y:S02]  /*17a0*/  IADD3 R0, PT, PT, R7, R4, RZ ;  /* 0x0000000407007210 */ /* 0x000fe40007ffe0ff */
[----:B------:R-:W-:Y:S02]  /*17b0*/  MOV R4, R6 ;  /* 0x0000000600047202 */ /* 0x000fe40000000f00 */
.L_x_939:
        /* <DEDUP_REMOVED lines=11> */
.L_x_940:
[----:B------:R-:W1:Y:S01]  /*1870*/  LDCU.64 UR6, c[0x0][0x5c8] ;  /* 0x0000b900ff0677ac */ /* 0x000e620008000a00 */
[----:B------:R-:W-:-:S05]  /*1880*/  IADD3 R238, PT, PT, R238, R241, RZ ;  /* 0x000000f1eeee7210 */ /* 0x000fca0007ffe0ff */
[C---:B-1----:R-:W-:Y:S02]  /*1890*/  IMAD R6, R238.reuse, UR7, RZ ;  /* 0x00000007ee067c24 */ /* 0x042fe4000f8e02ff */
[----:B------:R-:W-:-:S05]  /*18a0*/  IMAD.WIDE.U32 R8, R238, UR6, RZ ;  /* 0x00000006ee087c25 */ /* 0x000fca000f8e00ff */
[----:B------:R-:W-:-:S07]  /*18b0*/  IADD3 R6, PT, PT, R9, R6, RZ ;  /* 0x0000000609067210 */ /* 0x000fce0007ffe0ff */
.L_x_941:
        /* <DEDUP_REMOVED lines=29> */
.L_x_943:
[----:B------:R-:W-:Y:S05]  /*1a90*/  BSYNC.RECONVERGENT B0 ;  /* 0x0000000000007941 */ /* 0x000fea0003800200 */
.L_x_942:
        /* <DEDUP_REMOVED lines=17> */
.L_x_945:
[----:B------:R-:W-:Y:S05]  /*1bb0*/  BSYNC.RECONVERGENT B0 ;  /* 0x0000000000007941 */ /* 0x000fea0003800200 */
.L_x_944:
        /* <DEDUP_REMOVED lines=13> */
[----:B-12---:R-:W-:-:S04]  /*1c90*/  IMAD.WIDE.U32 R12, R201, UR6, R6 ;  /* 0x00000006c90c7c25 */ /* 0x006fc8000f8e0006 */
        /* <DEDUP_REMOVED lines=9> */
.L_x_947:
[----:B------:R-:W-:Y:S05]  /*1d30*/  BSYNC.RECONVERGENT B0 ;  /* 0x0000000000007941 */ /* 0x000fea0003800200 */
.L_x_946:
        /* <DEDUP_REMOVED lines=18> */
.L_x_937:
        /* <DEDUP_REMOVED lines=28> */
.L_x_951:
[----:B------:R2:W-:Y:S01]  /*2020*/  STS.128 [R206+0x10000], RZ ;  /* 0x010000ffce007388 */ /* 0x0005e20000000c00 */
[----:B------:R-:W-:Y:S05]  /*2030*/  BRA `(.L_x_952) ;  /* 0x00000000000c7947 */ /* 0x000fea0003800000 */
.L_x_950:
[----:B------:R1:W-:Y:S04]  /*2040*/  STS.128 [R206+0xc000], RZ ;  /* 0x00c000ffce007388 */ /* 0x0003e80000000c00 */
[----:B------:R1:W-:Y:S04]  /*2050*/  STS.128 [R206+0xe000], RZ ;  /* 0x00e000ffce007388 */ /* 0x0003e80000000c00 */
[----:B------:R1:W-:Y:S02]  /*2060*/  STS.128 [R206+0x10000], RZ ;  /* 0x010000ffce007388 */ /* 0x0003e40000000c00 */
.L_x_952:
[----:B------:R-:W-:Y:S05]  /*2070*/  BSYNC.RECONVERGENT B0 ;  /* 0x0000000000007941 */ /* 0x000fea0003800200 */
.L_x_949:
        /* <DEDUP_REMOVED lines=31> */
.L_x_955:
[----:B------:R1:W-:Y:S02]  /*2270*/  STS.128 [R206+0x11000], RZ ;  /* 0x011000ffce007388 */ /* 0x0003e40000000c00 */
.L_x_954:
[----:B------:R-:W-:Y:S05]  /*2280*/  BSYNC.RECONVERGENT B0 ;  /* 0x0000000000007941 */ /* 0x000fea0003800200 */
.L_x_953:
        /* <DEDUP_REMOVED lines=23> */
.L_x_958:
[----:B------:R1:W-:Y:S01]  /*2400*/  STS.128 [R235+0x4000], RZ ;  /* 0x004000ffeb007388 */ /* 0x0003e20000000c00 */
[----:B------:R-:W-:Y:S05]  /*2410*/  BRA `(.L_x_959) ;  /* 0x00000000000c7947 */ /* 0x000fea0003800000 */
.L_x_957:
[----:B------:R1:W-:Y:S04]  /*2420*/  STS.128 [R235], RZ ;  /* 0x000000ffeb007388 */ /* 0x0003e80000000c00 */
[----:B------:R1:W-:Y:S04]  /*2430*/  STS.128 [R235+0x2000], RZ ;  /* 0x002000ffeb007388 */ /* 0x0003e80000000c00 */
[----:B------:R1:W-:Y:S02]  /*2440*/  STS.128 [R235+0x4000], RZ ;  /* 0x004000ffeb007388 */ /* 0x0003e40000000c00 */
.L_x_959:
[----:B------:R-:W-:Y:S05]  /*2450*/  BSYNC.RECONVERGENT B0 ;  /* 0x0000000000007941 */ /* 0x000fea0003800200 */
.L_x_956:
        /* <DEDUP_REMOVED lines=27> */
.L_x_962:
[----:B------:R1:W-:Y:S02]  /*2610*/  STS.128 [R235+0x5000], RZ ;  /* 0x005000ffeb007388 */ /* 0x0003e40000000c00 */
.L_x_961:
[----:B------:R-:W-:Y:S05]  /*2620*/  BSYNC.RECONVERGENT B0 ;  /* 0x0000000000007941 */ /* 0x000fea0003800200 */
.L_x_960:
[C---:B------:R-:W-:Y:S01]  /*2630*/  ISETP.GE.AND P1, PT, R198.reuse, R17, PT ;  /* 0x00000011c600720c */ /* 0x040fe20003f26270 */
[----:B------:R-:W-:Y:S01]  /*2640*/  IMAD.MOV.U32 R234, RZ, RZ, 0x7f800000 ;  /* 0x7f800000ffea7424 */ /* 0x000fe200078e00ff */
[----:B------:R-:W-:Y:S01]  /*2650*/  MOV R233, 0x7f800000 ;  /* 0x7f80000000e97802 */ /* 0x000fe20000000f00 */
[C---:B------:R-:W-:Y:S01]  /*2660*/  IMAD.WIDE.U32 R20, R198.reuse, 0x4, R250 ;  /* 0x00000004c6147825 */ /* 0x040fe200078e00fa */
[----:B------:R-:W2:Y:S03]  /*2670*/  LDCU.64 UR4, c[0x0][0x3d0] ;  /* 0x00007a00ff0477ac */ /* 0x000ea60008000a00 */
[----:B-1----:R-:W-:-:S05]  /*2680*/  VIADD R14, R198, 0x8 ;  /* 0x00000008c60e7836 */ /* 0x002fca0000000000 */
[----:B------:R-:W-:Y:S01]  /*2690*/  ISETP.GE.AND P0, PT, R14, R17, PT ;  /* 0x000000110e00720c */ /* 0x000fe20003f06270 */
[----:B------:R1:W5:Y:S01]  /*26a0*/  @!P1 LDG.E R234, desc[UR18][R20.64] ;  /* 0x0000001214ea9981 */ /* 0x000362000c1e1900 */
[----:B------:R-:W-:Y:S01]  /*26b0*/  IMAD.U32 R15, RZ, RZ, UR12 ;  /* 0x0000000cff0f7e24 */ /* 0x000fe2000f8e00ff */
[----:B------:R-:W-:-:S03]  /*26c0*/  UIMAD UR6, UR20, UR12, URZ ;  /* 0x0000000c140672a4 */ /* 0x000fc6000f8e02ff */
[----:B------:R-:W-:Y:S01]  /*26d0*/  IMAD.WIDE.U32 R14, R15, UR21, R18 ;  /* 0x000000150f0e7c25 */ /* 0x000fe2000f8e0012 */
[----:B------:R-:W-:-:S06]  /*26e0*/  UIMAD UR6, UR21, UR13, UR6 ;  /* 0x0000000d150672a4 */ /* 0x000fcc000f8e0206 */
[----:B------:R1:W5:Y:S01]  /*26f0*/  @!P0 LDG.E R233, desc[UR18][R20.64+0x20] ;  /* 0x0000201214e98981 */ /* 0x000362000c1e1900 */
[----:B------:R-:W-:Y:S01]  /*2700*/  IADD3 R16, P0, PT, R10, R14, RZ ;  /* 0x0000000e0a107210 */ /* 0x000fe20007f1e0ff */
[----:B--2---:R-:W-:Y:S01]  /*2710*/  IMAD R10, R6, UR4, RZ ;  /* 0x00000004060a7c24 */ /* 0x004fe2000f8e02ff */
[----:B------:R-:W-:Y:S02]  /*2720*/  BSSY.RECONVERGENT B0, `(.L_x_963) ;  /* 0x0000027000007945 */ /* 0x000fe40003800200 */
[----:B------:R-:W-:Y:S01]  /*2730*/  IADD3.X R17, PT, PT, R8, UR6, R15, P0, !PT ;  /* 0x0000000608117c10 */ /* 0x000fe200087fe40f */
[----:B------:R-:W-:Y:S01]  /*2740*/  IMAD R15, R7, UR5, R10 ;  /* 0x00000005070f7c24 */ /* 0x000fe2000f8e020a */
[----:B------:R-:W-:Y:S01]  /*2750*/  IADD3 R8, PT, PT, R239, -UR21, RZ ;  /* 0x80000015ef087c10 */ /* 0x000fe2000fffe0ff */
[----:B------:R-:W-:-:S03]  /*2760*/  IMAD.WIDE.U32 R16, R7, UR4, R16 ;  /* 0x0000000407107c25 */ /* 0x000fc6000f8e0010 */
[----:B------:R-:W-:Y:S02]  /*2770*/  ISETP.GE.AND P4, PT, R201, R8, PT ;  /* 0x00000008c900720c */ /* 0x000fe40003f86270 */
[----:B------:R-:W-:-:S11]  /*2780*/  IADD3 R15, PT, PT, R17, R15, RZ ;  /* 0x0000000f110f7210 */ /* 0x000fd60007ffe0ff */
[----:B------:R-:W-:Y:S05]  /*2790*/  @P4 BRA `(.L_x_964) ;  /* 0x0000000000704947 */ /* 0x000fea0003800000 */
[----:B------:R-:W2:Y:S01]  /*27a0*/  LDCU UR6, c[0x0][0x440] ;  /* 0x00008800ff0677ac */ /* 0x000ea20008000800 */
[----:B------:R-:W-:Y:S01]  /*27b0*/  IMAD.MOV.U32 R14, RZ, RZ, R16 ;  /* 0x000000ffff0e7224 */ /* 0x000fe200078e0010 */
[----:B------:R-:W1:Y:S03]  /*27c0*/  LDCU.64 UR4, c[0x0][0x388] ;  /* 0x00007100ff0477ac */ /* 0x000e660008000a00 */
        /* <DEDUP_REMOVED lines=23> */
.L_x_965:
[----:B------:R2:W-:Y:S01]  /*2940*/  STS.128 [R206+0x16000], RZ ;  /* 0x016000ffce007388 */ /* 0x0005e20000000c00 */
[----:B------:R-:W-:Y:S05]  /*2950*/  BRA `(.L_x_966) ;  /* 0x00000000000c7947 */ /* 0x000fea0003800000 */
.L_x_964:
[----:B------:R2:W-:Y:S04]  /*2960*/  STS.128 [R206+0x12000], RZ ;  /* 0x012000ffce007388 */ /* 0x0005e80000000c00 */
[----:B------:R2:W-:Y:S04]  /*2970*/  STS.128 [R206+0x14000], RZ ;  /* 0x014000ffce007388 */ /* 0x0005e80000000c00 */
[----:B------:R2:W-:Y:S02]  /*2980*/  STS.128 [R206+0x16000], RZ ;  /* 0x016000ffce007388 */ /* 0x0005e40000000c00 */
.L_x_966:
[----:B------:R-:W-:Y:S05]  /*2990*/  BSYNC.RECONVERGENT B0 ;  /* 0x0000000000007941 */ /* 0x000fea0003800200 */
.L_x_963:
        /* <DEDUP_REMOVED lines=34> */
.L_x_969:
[----:B------:R3:W-:Y:S02]  /*2bc0*/  STS.128 [R206+0x17000], RZ ;  /* 0x017000ffce007388 */ /* 0x0007e40000000c00 */
.L_x_968:
[----:B------:R-:W-:Y:S05]  /*2bd0*/  BSYNC.RECONVERGENT B0 ;  /* 0x0000000000007941 */ /* 0x000fea0003800200 */
.L_x_967:
[----:B------:R-:W2:Y:S01]  /*2be0*/  LDCU.64 UR4, c[0x0][0x3d8] ;  /* 0x00007b00ff0477ac */ /* 0x000ea20008000a00 */
[----:B------:R-:W-:Y:S01]  /*2bf0*/  MOV R15, UR10 ;  /* 0x0000000a000f7c02 */ /* 0x000fe20008000f00 */
[----:B------:R-:W-:Y:S01]  /*2c00*/  BSSY.RECONVERGENT B0, `(.L_x_970) ;  /* 0x000002a000007945 */ /* 0x000fe20003800200 */
[----:B------:R-:W-:-:S03]  /*2c10*/  UIMAD UR6, UR20, UR10, URZ ;  /* 0x0000000a140672a4 */ /* 0x000fc6000f8e02ff */
[----:B------:R-:W-:Y:S01]  /*2c20*/  IMAD.WIDE.U32 R14, R15, UR21, R18 ;  /* 0x000000150f0e7c25 */ /* 0x000fe2000f8e0012 */
[----:B------:R-:W-:Y:S02]  /*2c30*/  UIMAD UR6, UR21, UR11, UR6 ;  /* 0x0000000b150672a4 */ /* 0x000fe4000f8e0206 */
[----:B------:R-:W-:-:S04]  /*2c40*/  IADD3 R8, P0, PT, R12, R14, RZ ;  /* 0x0000000e0c087210 */ /* 0x000fc80007f1e0ff */
[----:B------:R-:W-:Y:S01]  /*2c50*/  IADD3.X R9, PT, PT, R9, UR6, R15, P0, !PT ;  /* 0x0000000609097c10 */ /* 0x000fe200087fe40f */
[----:B--2---:R-:W-:Y:S02]  /*2c60*/  IMAD R6, R6, UR4, RZ ;  /* 0x0000000406067c24 */ /* 0x004fe4000f8e02ff */
[----:B------:R-:W-:-:S04]  /*2c70*/  IMAD.WIDE.U32 R8, R7, UR4, R8 ;  /* 0x0000000407087c25 */ /* 0x000fc8000f8e0008 */
[----:B------:R-:W-:-:S05]  /*2c80*/  IMAD R6, R7, UR5, R6 ;  /* 0x0000000507067c24 */ /* 0x000fca000f8e0206 */
[----:B------:R-:W-:Y:S01]  /*2c90*/  IADD3 R7, PT, PT, R9, R6, RZ ;  /* 0x0000000609077210 */ /* 0x000fe20007ffe0ff */
[----:B------:R-:W-:Y:S06]  /*2ca0*/  @P4 BRA `(.L_x_971) ;  /* 0x0000000000704947 */ /* 0x000fec0003800000 */
[----:B------:R-:W2:Y:S01]  /*2cb0*/  LDCU UR6, c[0x0][0x440] ;  /* 0x00008800ff0677ac */ /* 0x000ea20008000800 */
[----:B------:R-:W-:Y:S01]  /*2cc0*/  IMAD.MOV.U32 R6, RZ, RZ, R8 ;  /* 0x000000ffff067224 */ /* 0x000fe200078e0008 */
[----:B------:R-:W1:Y:S03]  /*2cd0*/  LDCU.64 UR4, c[0x0][0x390] ;  /* 0x00007200ff0477ac */ /* 0x000e660008000a00 */
[----:B---3--:R-:W-:-:S04]  /*2ce0*/  IMAD.WIDE.U32 R16, R201, UR10, R6 ;  /* 0x0000000ac9107c25 */ /* 0x008fc8000f8e0006 */
        /* <DEDUP_REMOVED lines=22> */
.L_x_972:
[----:B------:R3:W-:Y:S01]  /*2e50*/  STS.128 [R206+0x1c000], RZ ;  /* 0x01c000ffce007388 */ /* 0x0007e20000000c00 */
[----:B------:R-:W-:Y:S05]  /*2e60*/  BRA `(.L_x_973) ;  /* 0x00000000000c7947 */ /* 0x000fea0003800000 */
.L_x_971:
[----:B------:R2:W-:Y:S04]  /*2e70*/  STS.128 [R206+0x18000], RZ ;  /* 0x018000ffce007388 */ /* 0x0005e80000000c00 */
[----:B------:R2:W-:Y:S04]  /*2e80*/  STS.128 [R206+0x1a000], RZ ;  /* 0x01a000ffce007388 */ /* 0x0005e80000000c00 */
[----:B------:R2:W-:Y:S02]  /*2e90*/  STS.128 [R206+0x1c000], RZ ;  /* 0x01c000ffce007388 */ /* 0x0005e40000000c00 */
.L_x_973:
[----:B------:R-:W-:Y:S05]  /*2ea0*/  BSYNC.RECONVERGENT B0 ;  /* 0x0000000000007941 */ /* 0x000fea0003800200 */
.L_x_970:
[----:B------:R1:W-:Y:S01]  /*2eb0*/  @P3 STS.128 [R206+0x19000], RZ ;  /* 0x019000ffce003388 */ /* 0x0003e20000000c00 */
[----:B------:R-:W-:Y:S03]  /*2ec0*/  BSSY.RECONVERGENT B0, `(.L_x_974) ;  /* 0x000001f000007945 */ /* 0x000fe60003800200 */
[----:B------:R1:W-:Y:S04]  /*2ed0*/  @P3 STS.128 [R206+0x1b000], RZ ;  /* 0x01b000ffce003388 */ /* 0x0003e80000000c00 */
[----:B------:R1:W-:Y:S01]  /*2ee0*/  @P3 STS.128 [R206+0x1d000], RZ ;  /* 0x01d000ffce003388 */ /* 0x0003e20000000c00 */
[----:B------:R-:W-:Y:S05]  /*2ef0*/  @P3 BRA `(.L_x_975) ;  /* 0x00000000006c3947 */ /* 0x000fea0003800000 */
[----:B------:R-:W3:Y:S01]  /*2f00*/  LDCU UR6, c[0x0][0x440] ;  /* 0x00008800ff0677ac */ /* 0x000ee20008000800 */
[----:B------:R-:W-:Y:S02]  /*2f10*/  IMAD R2, R3, UR10, RZ ;  /* 0x0000000a03027c24 */ /* 0x000fe4000f8e02ff */
[----:B------:R-:W-:Y:S01]  /*2f20*/  IMAD.MOV.U32 R6, RZ, RZ, R8 ;  /* 0x000000ffff067224 */ /* 0x000fe200078e0008 */
[----:B------:R-:W4:Y:S01]  /*2f30*/  LDCU.64 UR4, c[0x0][0x390] ;  /* 0x00007200ff0477ac */ /* 0x000f220008000a00 */
[C---:B------:R-:W-:Y:S02]  /*2f40*/  IMAD R2, R5.reuse, UR11, R2 ;  /* 0x0000000b05027c24 */ /* 0x040fe4000f8e0202 */
[----:B------:R-:W-:-:S04]  /*2f50*/  IMAD.WIDE.U32 R6, R5, UR10, R6 ;  /* 0x0000000a05067c25 */ /* 0x000fc8000f8e0006 */
[----:B------:R-:W-:Y:S01]  /*2f60*/  IMAD.IADD R2, R7, 0x1, R2 ;  /* 0x0000000107027824 */ /* 0x000fe200078e0202 */
[----:B---3--:R-:W-:Y:S02]  /*2f70*/  ISETP.GE.AND P2, PT, R200, UR6, PT ;  /* 0x00000006c8007c0c */ /* 0x008fe4000bf46270 */
[----:B------:R-:W-:Y:S02]  /*2f80*/  ISETP.GE.AND P1, PT, R209, UR6, PT ;  /* 0x00000006d1007c0c */ /* 0x000fe4000bf26270 */
[----:B----4-:R-:W-:Y:S02]  /*2f90*/  LEA R8, P3, R6, UR4, 0x1 ;  /* 0x0000000406087c11 */ /* 0x010fe4000f8608ff */
        /* <DEDUP_REMOVED lines=17> */
.L_x_975:
[----:B------:R-:W-:Y:S05]  /*30b0*/  BSYNC.RECONVERGENT B0 ;  /* 0x0000000000007941 */ /* 0x000fea0003800200 */
.L_x_974:
[----:B------:R-:W2:Y:S01]  /*30c0*/  LDCU.64 UR4, c[0x0][0x538] ;  /* 0x0000a700ff0477ac */ /* 0x000ea20008000a00 */
[----:B---3--:R-:W3:Y:S01]  /*30d0*/  LDC.64 R8, c[0x0][0x528] ;  /* 0x00014a00ff087b82 */ /* 0x008ee20000000a00 */
[----:B------:R-:W4:Y:S01]  /*30e0*/  S2R R212, SR_TID.X ;  /* 0x0000000000d47919 */ /* 0x000f220000002100 */
[----:B------:R-:W-:Y:S01]  /*30f0*/  LOP3.LUT P2, RZ, R13, 0x2, RZ, 0xc0, !PT ;  /* 0x000000020dff7812 */ /* 0x000fe2000784c0ff */
[----:B------:R-:W4:Y:S01]  /*3100*/  LDCU UR10, c[0x0][0x590] ;  /* 0x0000b200ff0a77ac */ /* 0x000f220008000800 */
[----:B------:R-:W0:Y:S01]  /*3110*/  LDGDEPBAR ;  /* 0x00000000000079af */ /* 0x000e220000000000 */
[----:B------:R-:W-:Y:S01]  /*3120*/  IMAD.MOV.U32 R214, RZ, RZ, RZ ;  /* 0x000000ffffd67224 */ /* 0x000fe200078e00ff */
[----:B------:R-:W1:Y:S02]  /*3130*/  LDCU UR7, c[0x0][0x45c] ;  /* 0x00008b80ff0777ac */ /* 0x000e640008000800 */
[----:B------:R-:W4:Y:S01]  /*3140*/  LDC R210, c[0x0][0x44c] ;  /* 0x00011300ffd27b82 */ /* 0x000f220000000800 */
[----:B------:R-:W1:Y:S01]  /*3150*/  LDCU.U8 UR6, c[0x0][0x4f8] ;  /* 0x00009f00ff0677ac */ /* 0x000e620008000000 */
[----:B--2---:R-:W-:-:S04]  /*3160*/  ISETP.NE.U32.AND P3, PT, RZ, UR4, PT ;  /* 0x00000004ff007c0c */ /* 0x004fc8000bf65070 */
[----:B------:R-:W-:Y:S01]  /*3170*/  ISETP.NE.AND.EX P3, PT, RZ, UR5, PT, P3 ;  /* 0x00000005ff007c0c */ /* 0x000fe2000bf65330 */
[----:B---3--:R-:W2:Y:S04]  /*3180*/  LDG.E.64 R226, desc[UR18][R8.64+0x8] ;  /* 0x0000081208e27981 */ /* 0x008ea8000c1e1b00 */
[----:B-1----:R1:W3:Y:S08]  /*3190*/  LDG.E.64 R14, desc[UR18][R8.64] ;  /* 0x00000012080e7981 */ /* 0x0022f0000c1e1b00 */
[----:B------:R-:W4:Y:S01]  /*31a0*/  @P3 LDC.64 R2, c[0x0][0x540] ;  /* 0x00015000ff023b82 */ /* 0x000f220000000a00 */
[----:B------:R-:W-:-:S02]  /*31b0*/  @P3 IMAD.MOV.U32 R6, RZ, RZ, R196 ;  /* 0x000000ffff063224 */ /* 0x000fc400078e00c4 */
[----:B------:R-:W-:Y:S02]  /*31c0*/  @P3 IMAD.MOV.U32 R7, RZ, RZ, RZ ;  /* 0x000000ffff073224 */ /* 0x000fe400078e00ff */
[----:B----4-:R-:W-:-:S03]  /*31d0*/  @P3 IMAD.WIDE.U32 R6, R197, R2, R6 ;  /* 0x00000002c5063225 */ /* 0x010fc600078e0006 */
[----:B------:R-:W4:Y:S01]  /*31e0*/  @P3 LDC R2, c[0x0][0x458] ;  /* 0x00011600ff023b82 */ /* 0x000f220000000800 */
[----:B------:R-:W-:Y:S01]  /*31f0*/  @P3 IMAD R3, R197, R3, R7 ;  /* 0x00000003c5033224 */ /* 0x000fe200078e0207 */
[----:B------:R-:W-:Y:S01]  /*3200*/  @P3 LEA R16, P0, R6, UR4, 0x2 ;  /* 0x0000000406103c11 */ /* 0x000fe2000f8010ff */
[----:B------:R-:W-:Y:S01]  /*3210*/  IMAD.MOV.U32 R194, RZ, RZ, 0x20 ;  /* 0x00000020ffc27424 */ /* 0x000fe200078e00ff */
[----:B------:R-:W-:Y:S01]  /*3220*/  IADD3 R7, PT, PT, R236, R198, R239 ;  /* 0x000000c6ec077210 */ /* 0x000fe20007ffe0ef */
[----:B------:R-:W-:Y:S01]  /*3230*/  IMAD.MOV.U32 R228, RZ, RZ, 0x10 ;  /* 0x00000010ffe47424 */ /* 0x000fe200078e00ff */
[----:B------:R-:W-:Y:S01]  /*3240*/  @P3 LEA.HI.X R17, R6, UR5, R3, 0x2, P0 ;  /* 0x0000000506113c11 */ /* 0x000fe200080f1403 */
[----:B------:R-:W-:Y:S01]  /*3250*/  IMAD.SHL.U32 R6, R13, 0x2, RZ ;  /* 0x000000020d067824 */ /* 0x000fe200078e00ff */
[----:B----4-:R-:W4:Y:S03]  /*3260*/  @P3 MUFU.RCP R2, R2 ;  /* 0x0000000200023308 */ /* 0x010f260000001000 */
[----:B------:R-:W4:Y:S01]  /*3270*/  @P3 LDG.E R5, desc[UR18][R16.64] ;  /* 0x0000001210053981 */ /* 0x000f22000c1e1900 */
[----:B------:R-:W-:Y:S01]  /*3280*/  IMAD R3, R197, UR22, R196 ;  /* 0x00000016c5037c24 */ /* 0x000fe2000f8e02c4 */
[----:B------:R-:W-:Y:S01]  /*3290*/  SHF.R.U32.HI R13, RZ, 0x2, R13 ;  /* 0x00000002ff0d7819 */ /* 0x000fe2000001160d */
[----:B------:R-:W-:Y:S01]  /*32a0*/  IMAD.IADD R232, R7, 0x1, -R232 ;  /* 0x0000000107e87824 */ /* 0x000fe200078e0ae8 */
[----:B------:R-:W-:Y:S01]  /*32b0*/  LOP3.LUT R6, R6, 0x6, RZ, 0xc0, !PT ;  /* 0x0000000606067812 */ /* 0x000fe200078ec0ff */
[----:B-1----:R-:W-:Y:S01]  /*32c0*/  IMAD.SHL.U32 R8, R3, 0x20, RZ ;  /* 0x0000002003087824 */ /* 0x002fe200078e00ff */
[----:B------:R-:W-:Y:S01]  /*32d0*/  IADD3 R221, PT, PT, R4, 0x40, -R239 ;  /* 0x0000004004dd7810 */ /* 0x000fe20007ffe8ef */
[----:B------:R-:W-:Y:S01]  /*32e0*/  IMAD.IADD R190, R193, 0x1, R184 ;  /* 0x00000001c1be7824 */ /* 0x000fe200078e02b8 */
[----:B------:R-:W-:Y:S01]  /*32f0*/  LOP3.LUT R3, R6, 0xe0, R13, 0xf8, !PT ;  /* 0x000000e006037812 */ /* 0x000fe200078ef80d */
[----:B------:R-:W-:Y:S01]  /*3300*/  IMAD.IADD R187, R195, 0x1, R185 ;  /* 0x00000001c3bb7824 */ /* 0x000fe200078e02b9 */
[----:B------:R-:W-:Y:S01]  /*3310*/  SEL R194, R194, 0xffffffe0, !P2 ;  /* 0xffffffe0c2c27807 */ /* 0x000fe20005000000 */
[----:B------:R-:W-:Y:S01]  /*3320*/  IMAD.MOV.U32 R230, RZ, RZ, R235 ;  /* 0x000000ffffe67224 */ /* 0x000fe200078e00eb */
[----:B------:R-:W-:Y:S01]  /*3330*/  CS2R R142, SRZ ;  /* 0x00000000008e7805 */ /* 0x000fe2000001ff00 */
[----:B------:R-:W-:Y:S01]  /*3340*/  VIADD R3, R3, UR21 ;  /* 0x0000001503037c36 */ /* 0x000fe20008000000 */
[----:B------:R-:W-:Y:S01]  /*3350*/  CS2R R140, SRZ ;  /* 0x00000000008c7805 */ /* 0x000fe2000001ff00 */
[----:B------:R-:W-:Y:S01]  /*3360*/  IMAD.MOV.U32 R211, RZ, RZ, 0x20 ;  /* 0x00000020ffd37424 */ /* 0x000fe200078e00ff */
[----:B------:R-:W-:Y:S01]  /*3370*/  CS2R R146, SRZ ;  /* 0x0000000000927805 */ /* 0x000fe2000001ff00 */
[C---:B------:R-:W-:Y:S01]  /*3380*/  VIADD R9, R3.reuse, 0x1 ;  /* 0x0000000103097836 */ /* 0x040fe20000000000 */
[----:B------:R-:W-:Y:S01]  /*3390*/  I2FP.F32.S32 R219, R3 ;  /* 0x0000000300db7245 */ /* 0x000fe20000201400 */
[C---:B------:R-:W-:Y:S01]  /*33a0*/  VIADD R217, R3.reuse, 0x8 ;  /* 0x0000000803d97836 */ /* 0x040fe20000000000 */
[----:B------:R-:W-:Y:S01]  /*33b0*/  CS2R R144, SRZ ;  /* 0x0000000000907805 */ /* 0x000fe2000001ff00 */
[C---:B------:R-:W-:Y:S01]  /*33c0*/  VIADD R7, R3.reuse, 0x9 ;  /* 0x0000000903077836 */ /* 0x040fe20000000000 */
[----:B------:R-:W-:Y:S01]  /*33d0*/  CS2R R138, SRZ ;  /* 0x00000000008a7805 */ /* 0x000fe2000001ff00 */
[C---:B------:R-:W-:Y:S01]  /*33e0*/  VIADD R215, R3.reuse, 0x10 ;  /* 0x0000001003d77836 */ /* 0x040fe20000000000 */
[----:B------:R-:W-:Y:S01]  /*33f0*/  CS2R R136, SRZ ;  /* 0x0000000000887805 */ /* 0x000fe2000001ff00 */
[----:B------:R-:W-:Y:S01]  /*3400*/  VIADD R213, R3, 0x18 ;  /* 0x0000001803d57836 */ /* 0x000fe20000000000 */
[----:B------:R-:W-:-:S02]  /*3410*/  I2FP.F32.S32 R9, R9 ;  /* 0x0000000900097245 */ /* 0x000fc40000201400 */
[----:B------:R-:W-:Y:S02]  /*3420*/  CS2R R134, SRZ ;  /* 0x0000000000867805 */ /* 0x000fe4000001ff00 */
[----:B------:R-:W-:Y:S02]  /*3430*/  I2FP.F32.S32 R217, R217 ;  /* 0x000000d900d97245 */ /* 0x000fe40000201400 */
[----:B------:R-:W-:Y:S02]  /*3440*/  CS2R R132, SRZ ;  /* 0x0000000000847805 */ /* 0x000fe4000001ff00 */
[----:B------:R-:W-:Y:S02]  /*3450*/  I2FP.F32.S32 R7, R7 ;  /* 0x0000000700077245 */ /* 0x000fe40000201400 */
[----:B------:R-:W-:Y:S02]  /*3460*/  CS2R R126, SRZ ;  /* 0x00000000007e7805 */ /* 0x000fe4000001ff00 */
[----:B------:R-:W-:-:S02]  /*3470*/  I2FP.F32.S32 R215, R215 ;  /* 0x000000d700d77245 */ /* 0x000fc40000201400 */
[----:B------:R-:W-:Y:S02]  /*3480*/  CS2R R124, SRZ ;  /* 0x00000000007c7805 */ /* 0x000fe4000001ff00 */
[----:B------:R-:W-:Y:S02]  /*3490*/  I2FP.F32.S32 R213, R213 ;  /* 0x000000d500d57245 */ /* 0x000fe40000201400 */
[----:B------:R-:W-:Y:S02]  /*34a0*/  CS2R R130, SRZ ;  /* 0x0000000000827805 */ /* 0x000fe4000001ff00 */
[----:B------:R-:W-:Y:S01]  /*34b0*/  LOP3.LUT R4, R0, 0x3, RZ, 0xc0, !PT ;  /* 0x0000000300047812 */ /* 0x000fe200078ec0ff */
        /* <DEDUP_REMOVED lines=38> */
[----:B------:R-:W-:Y:S01]  /*3720*/  CS2R R20, SRZ ;  /* 0x0000000000147805 */ /* 0x000fe2000001ff00 */
[----:B------:R-:W-:Y:S01]  /*3730*/  IMAD R231, R237, 0x4, R4 ;  /* 0x00000004ede77824 */ /* 0x000fe200078e0204 */
[----:B------:R-:W-:Y:S01]  /*3740*/  SHF.R.U32.HI R229, RZ, 0x7, R212 ;  /* 0x00000007ffe57819 */ /* 0x000fe200000116d4 */
[----:B------:R-:W-:Y:S01]  /*3750*/  IMAD.IADD R188, R194, 0x1, R190 ;  /* 0x00000001c2bc7824 */ /* 0x000fe200078e02be */
[----:B------:R-:W1:Y:S01]  /*3760*/  LDCU UR4, c[0x0][0x440] ;  /* 0x00008800ff0477ac */ /* 0x000e620008000800 */
[----:B------:R-:W-:Y:S01]  /*3770*/  IMAD.IADD R192, R193, 0x1, R194 ;  /* 0x00000001c1c07824 */ /* 0x000fe200078e02c2 */
[----:B------:R-:W1:Y:S01]  /*3780*/  LDCU UR5, c[0x0][0x3e0] ;  /* 0x00007c00ff0577ac */ /* 0x000e620008000800 */
[----:B------:R-:W-:-:S02]  /*3790*/  USHF.L.U32 UR10, UR10, 0x6, URZ ;  /* 0x000000060a0a7899 */ /* 0x000fc400080006ff */
[----:B------:R-:W-:Y:S01]  /*37a0*/  UIADD3 UR21, UPT, UPT, UR21, 0x40, URZ ;  /* 0x0000004015157890 */ /* 0x000fe2000fffe0ff */
[----:B--2---:R-:W-:Y:S02]  /*37b0*/  IADD3 R242, P1, P0, R8, R226, R11 ;  /* 0x000000e208f27210 */ /* 0x004fe4000783e00b */
[----:B------:R-:W-:Y:S02]  /*37c0*/  SHF.R.S32.HI R226, RZ, 0x1f, R8 ;  /* 0x0000001fffe27819 */ /* 0x000fe40000011408 */
[----:B---3--:R-:W-:Y:S02]  /*37d0*/  R2UR UR32, R14 ;  /* 0x000000000e2072ca */ /* 0x008fe400000e0000 */
[----:B------:R-:W-:Y:S02]  /*37e0*/  R2UR UR33, R15 ;  /* 0x000000000f2172ca */ /* 0x000fe400000e0000 */
[----:B------:R-:W-:Y:S02]  /*37f0*/  IADD3.X R226, PT, PT, R226, R227, RZ, P1, P0 ;  /* 0x000000e3e2e27210 */ /* 0x000fe40000fe04ff */
[----:B------:R-:W-:-:S04]  /*3800*/  LOP3.LUT P1, RZ, R212, 0x4, RZ, 0xc0, !PT ;  /* 0x00000004d4ff7812 */ /* 0x000fc8000782c0ff */
[----:B------:R-:W-:Y:S01]  /*3810*/  SEL R228, R228, 0xfffffff0, !P1 ;  /* 0xfffffff0e4e47807 */ /* 0x000fe20004800000 */
[----:B------:R-:W-:Y:S01]  /*3820*/  IMAD.WIDE.U32 R242, R242, -0x2daee0ad, RZ ;  /* 0xd2511f53f2f27825 */ /* 0x000fe200078e00ff */
[----:B------:R-:W-:-:S03]  /*3830*/  LOP3.LUT P0, RZ, R212, 0x2, RZ, 0xc0, !PT ;  /* 0x00000002d4ff7812 */ /* 0x000fc6000780c0ff */
        /* <DEDUP_REMOVED lines=12> */
[----:B------:R-:W-:Y:S01]  /*3900*/  UIADD3 UR11, UPT, UPT, UR33, 0x646e171e, URZ ;  /* 0x646e171e210b7890 */ /* 0x000fe2000fffe0ff */
[----:B----4-:R-:W-:Y:S01]  /*3910*/  @P3 FMUL.FTZ R214, R5, R2 ;  /* 0x0000000205d63220 */ /* 0x010fe20000410000 */
[----:B------:R-:W-:-:S02]  /*3920*/  VIADD R5, R3, 0x11 ;  /* 0x0000001103057836 */ /* 0x000fc40000000000 */
[----:B------:R-:W-:-:S03]  /*3930*/  VIADD R3, R3, 0x19 ;  /* 0x0000001903037836 */ /* 0x000fc60000000000 */
[----:B------:R-:W-:Y:S02]  /*3940*/  I2FP.F32.S32 R5, R5 ;  /* 0x0000000500057245 */ /* 0x000fe40000201400 */
[----:B------:R-:W-:Y:S01]  /*3950*/  I2FP.F32.S32 R3, R3 ;  /* 0x0000000300037245 */ /* 0x000fe20000201400 */
[-C--:B------:R-:W-:Y:S01]  /*3960*/  FMUL.FTZ R220, R9, R214.reuse ;  /* 0x000000d609dc7220 */ /* 0x080fe20000410000 */
[-C--:B------:R-:W-:Y:S01]  /*3970*/  FMUL.FTZ R217, R217, R214.reuse ;  /* 0x000000d6d9d97220 */ /* 0x080fe20000410000 */
[-C--:B------:R-:W-:Y:S01]  /*3980*/  FMUL.FTZ R218, R7, R214.reuse ;  /* 0x000000d607da7220 */ /* 0x080fe20000410000 */
[-C--:B------:R-:W-:Y:S01]  /*3990*/  FMUL.FTZ R215, R215, R214.reuse ;  /* 0x000000d6d7d77220 */ /* 0x080fe20000410000 */
[-C--:B------:R-:W-:Y:S01]  /*39a0*/  FMUL.FTZ R216, R5, R214.reuse ;  /* 0x000000d605d87220 */ /* 0x080fe20000410000 */
[-C--:B------:R-:W-:Y:S01]  /*39b0*/  FMUL.FTZ R213, R213, R214.reuse ;  /* 0x000000d6d5d57220 */ /* 0x080fe20000410000 */
[-C--:B------:R-:W-:Y:S01]  /*39c0*/  FMUL.FTZ R219, R219, R214.reuse ;  /* 0x000000d6dbdb7220 */ /* 0x080fe20000410000 */
[----:B------:R-:W-:Y:S01]  /*39d0*/  FMUL.FTZ R214, R3, R214 ;  /* 0x000000d603d67220 */ /* 0x000fe20000410000 */
[----:B------:R-:W-:-:S02]  /*39e0*/  IMAD.IADD R3, R195, 0x1, R184 ;  /* 0x00000001c3037824 */ /* 0x000fc400078e02b8 */
[----:B-1----:R-:W-:-:S07]  /*39f0*/  IMAD.IADD R2, R189, 0x1, R184 ;  /* 0x00000001bd027824 */ /* 0x002fce00078e02b8 */
.L_x_978:
[----:B------:R-:W0:Y:S01]  /*3a00*/  LDGDEPBAR ;  /* 0x00000000000079af */ /* 0x000e220000000000 */
[C---:B------:R-:W-:Y:S01]  /*3a10*/  IMAD.IADD R148, R187.reuse, 0x1, R194 ;  /* 0x00000001bb947824 */ /* 0x040fe200078e02c2 */
[----:B------:R-:W-:Y:S01]  /*3a20*/  LEA R168, P1, R198, R224, 0x2 ;  /* 0x000000e0c6a87211 */ /* 0x000fe200078210ff */
[----:B------:R-:W-:Y:S01]  /*3a30*/  IMAD.IADD R149, R187, 0x1, R184 ;  /* 0x00000001bb957824 */ /* 0x000fe200078e02b8 */
[----:B-----5:R-:W-:Y:S01]  /*3a40*/  FSETP.NEU.FTZ.AND P4, PT, R234, -INF , PT ;  /* 0xff800000ea00780b */ /* 0x020fe20003f9d000 */
[----:B------:R-:W-:Y:S02]  /*3a50*/  IMAD.MOV.U32 R225, RZ, RZ, R223 ;  /* 0x000000ffffe17224 */ /* 0x000fe400078e00df */
[----:B------:R-:W-:Y:S02]  /*3a60*/  IMAD.IADD R194, R194, 0x1, R149 ;  /* 0x00000001c2c27824 */ /* 0x000fe400078e0295 */
[----:B------:R-:W-:Y:S01]  /*3a70*/  VIADD R236, R236, 0xffffffc0 ;  /* 0xffffffc0ecec7836 */ /* 0x000fe20000000000 */
[----:B------:R-:W-:Y:S01]  /*3a80*/  LEA.HI.X R169, R198, R225, RZ, 0x2, P1 ;  /* 0x000000e1c6a97211 */ /* 0x000fe200008f14ff */
[----:B------:R-:W-:Y:S01]  /*3a90*/  IMAD.U32 R150, RZ, RZ, UR17 ;  /* 0x00000011ff967e24 */ /* 0x000fe2000f8e00ff */
[----:B------:R-:W-:Y:S01]  /*3aa0*/  FSETP.NEU.FTZ.AND P1, PT, R233, -INF , PT ;  /* 0xff800000e900780b */ /* 0x000fe20003f3d000 */
[----:B------:R-:W-:Y:S01]  /*3ab0*/  VIADD R231, R231, 0xfffffffc ;  /* 0xfffffffce7e77836 */ /* 0x000fe20000000000 */
[----:B------:R-:W-:Y:S01]  /*3ac0*/  ISETP.GE.AND P6, PT, R236, R221, PT ;  /* 0x000000ddec00720c */ /* 0x000fe20003fc6270 */
[----:B------:R-:W-:Y:S02]  /*3ad0*/  IMAD R151, R150, 0x2, R229 ;  /* 0x0000000296977824 */ /* 0x000fe400078e02e5 */
[----:B------:R-:W-:Y:S01]  /*3ae0*/  IMAD.WIDE.U32 R160, R231, -0x326172a9, RZ ;  /* 0xcd9e8d57e7a07825 */ /* 0x000fe200078e00ff */
[----:B------:R-:W-:Y:S02]  /*3af0*/  ISETP.GT.AND P6, PT, R239, UR21, P6 ;  /* 0x00000015ef007c0c */ /* 0x000fe4000b7c4270 */
[----:B------:R-:W-:Y:S01]  /*3b00*/  LOP3.LUT R150, R151, UR33, R243, 0x96, !PT ;  /* 0x0000002197967c12 */ /* 0x000fe2000f8e96f3 */
[----:B------:R-:W-:Y:S01]  /*3b10*/  VIADD R237, R237, 0xffffffff ;  /* 0xffffffffeded7836 */ /* 0x000fe20000000000 */
[----:B------:R-:W-:Y:S01]  /*3b20*/  LOP3.LUT R158, R226, UR32, R161, 0x96, !PT ;  /* 0x00000020e29e7c12 */ /* 0x000fe2000f8e96a1 */
[----:B------:R-:W-:Y:S04]  /*3b30*/  DEPBAR.LE SB0, 0x0 ;  /* 0x000080000000791a */ /* 0x000fe80000000000 */
[----:B------:R-:W-:Y:S01]  /*3b40*/  BAR.SYNC.DEFER_BLOCKING 0x0 ;  /* 0x0000000000007b1d */ /* 0x000fe20000010000 */
[----:B------:R-:W-:Y:S03]  /*3b50*/  IMAD.WIDE.U32 R158, R158, -0x2daee0ad, RZ ;  /* 0xd2511f539e9e7825 */ /* 0x000fe600078e00ff */
[----:B------:R-:W-:Y:S01]  /*3b60*/  @!P6 SHF.R.U32.HI R153, RZ, 0x2, R212 ;  /* 0x00000002ff99e819 */ /* 0x000fe200000116d4 */
[----:B------:R-:W-:Y:S01]  /*3b70*/  @!P6 IMAD.SHL.U32 R152, R212, 0x2, RZ ;  /* 0x00000002d498e824 */ /* 0x000fe200078e00ff */
[----:B------:R-:W-:Y:S01]  /*3b80*/  @!P6 VIADDMNMX R156, R232, 0xffffffc1, R239, PT ;  /* 0xffffffc1e89ce846 */ /* 0x000fe200038001ef */
[----:B------:R-:W-:Y:S01]  /*3b90*/  IMAD.WIDE.U32 R162, R150, -0x326172a9, RZ ;  /* 0xcd9e8d5796a27825 */ /* 0x000fe200078e00ff */
[----:B------:R-:W-:Y:S02]  /*3ba0*/  LOP3.LUT R150, R242, UR30, R159, 0x96, !PT ;  /* 0x0000001ef2967c12 */ /* 0x000fe4000f8e969f */
[----:B------:R-:W-:Y:S02]  /*3bb0*/  @!P6 LOP3.LUT R152, R152, 0x6, RZ, 0xc0, !PT ;  /* 0x000000069898e812 */ /* 0x000fe400078ec0ff */
[----:B------:R-:W-:Y:S01]  /*3bc0*/  LOP3.LUT R160, R160, UR31, R163, 0x96, !PT ;  /* 0x0000001fa0a07c12 */ /* 0x000fe2000f8e96a3 */
[----:B------:R-:W-:Y:S01]  /*3bd0*/  IMAD.WIDE.U32 R150, R150, -0x326172a9, RZ ;  /* 0xcd9e8d5796967825 */ /* 0x000fe200078e00ff */
[----:B------:R-:W-:Y:S02]  /*3be0*/  @!P6 LOP3.LUT R153, R152, 0xe0, R153, 0xf8, !PT ;  /* 0x000000e09899e812 */ /* 0x000fe400078ef899 */
[----:B------:R-:W-:Y:S01]  /*3bf0*/  @!P6 VIADDMNMX R154, R232, 0xffffffc9, R239, PT ;  /* 0xffffffc9e89ae846 */ /* 0x000fe200038001ef */
[----:B------:R-:W-:Y:S01]  /*3c00*/  IMAD.U32 R152, RZ, RZ, UR17 ;  /* 0x00000011ff987e24 */ /* 0x000fe2000f8e00ff */
[----:B------:R-:W-:Y:S01]  /*3c10*/  LOP3.LUT R162, R162, UR29, R151, 0x96, !PT ;  /* 0x0000001da2a27c12 */ /* 0x000fe2000f8e9697 */
[----:B------:R-:W-:Y:S04]  /*3c20*/  IMAD.WIDE.U32 R160, R160, -0x2daee0ad, RZ ;  /* 0xd2511f53a0a07825 */ /* 0x000fe800078e00ff */
[----:B------:R-:W-:Y:S01]  /*3c30*/  IMAD.WIDE.U32 R162, R162, -0x2daee0ad, RZ ;  /* 0xd2511f53a2a27825 */ /* 0x000fe200078e00ff */
[----:B------:R-:W-:Y:S02]  /*3c40*/  LDSM.16.M88.4 R68, [R187] ;  /* 0x00000000bb44783b */ /* 0x000fe40000000200 */
[----:B------:R-:W-:Y:S01]  /*3c50*/  LOP3.LUT R158, R158, UR28, R161, 0x96, !PT ;  /* 0x0000001c9e9e7c12 */ /* 0x000fe2000f8e96a1 */
[----:B------:R-:W-:Y:S02]  /*3c60*/  @!P6 IMAD R153, R152, 0x40, R153 ;  /* 0x000000409899e824 */ /* 0x000fe400078e0299 */
[----:B------:R-:W-:Y:S01]  /*3c70*/  FMUL.FTZ R161, R234, 1.4426950216293334961 ;  /* 0x3fb8aa3beaa17820 */ /* 0x000fe20000410000 */
[----:B------:R-:W1:Y:S01]  /*3c80*/  LDSM.16.M88.4 R72, [R193] ;  /* 0x00000000c148783b */ /* 0x000e620000000200 */
[----:B------:R-:W-:Y:S03]  /*3c90*/  IMAD.WIDE.U32 R158, R158, -0x326172a9, RZ ;  /* 0xcd9e8d579e9e7825 */ /* 0x000fe600078e00ff */
[----:B------:R-:W-:Y:S01]  /*3ca0*/  FSEL R161, R161, RZ, P4 ;  /* 0x000000ffa1a17208 */ /* 0x000fe20002000000 */
[C---:B------:R-:W-:Y:S01]  /*3cb0*/  @!P6 VIADD R155, R153.reuse, 0x8 ;  /* 0x00000008999be836 */ /* 0x040fe20000000000 */
[----:B------:R-:W2:Y:S01]  /*3cc0*/  LDSM.16.M88.4 R76, [R193+0x800] ;  /* 0x00080000c14c783b */ /* 0x000ea20000000200 */
[----:B------:R-:W-:Y:S01]  /*3cd0*/  LOP3.LUT R152, R150, UR27, R159, 0x96, !PT ;  /* 0x0000001b96987c12 */ /* 0x000fe2000f8e969f */
[----:B------:R-:W-:Y:S02]  /*3ce0*/  @!P6 VIADD R159, R153, 0x10 ;  /* 0x00000010999fe836 */ /* 0x000fe40000000000 */
[----:B------:R-:W-:Y:S01]  /*3cf0*/  @!P6 ISETP.GE.AND P4, PT, R155, R156, PT ;  /* 0x0000009c9b00e20c */ /* 0x000fe20003f86270 */
[----:B------:R-:W-:Y:S01]  /*3d00*/  @!P6 VIADD R167, R153, 0x19 ;  /* 0x0000001999a7e836 */ /* 0x000fe20000000000 */
[----:B------:R-:W-:Y:S01]  /*3d10*/  LDSM.16.M88.4 R80, [R148] ;  /* 0x000000009450783b */ /* 0x000fe20000000200 */
[----:B------:R-:W-:Y:S01]  /*3d20*/  @!P6 ISETP.GE.AND P5, PT, R155, R154, PT ;  /* 0x0000009a9b00e20c */ /* 0x000fe20003fa6270 */
[C---:B------:R-:W-:Y:S02]  /*3d30*/  @!P6 VIADD R165, R153.reuse, 0x18 ;  /* 0x0000001899a5e836 */ /* 0x040fe40000000000 */
[----:B------:R-:W-:Y:S02]  /*3d40*/  @!P6 VIADD R151, R153, 0x1 ;  /* 0x000000019997e836 */ /* 0x000fe40000000000 */
[----:B------:R-:W3:Y:S01]  /*3d50*/  LDSM.16.M88.4 R84, [R192] ;  /* 0x00000000c054783b */ /* 0x000ee20000000200 */
[----:B------:R-:W-:Y:S02]  /*3d60*/  IMAD.WIDE.U32 R174, R152, -0x2daee0ad, RZ ;  /* 0xd2511f5398ae7825 */ /* 0x000fe400078e00ff */
[C---:B------:R-:W-:Y:S02]  /*3d70*/  @!P6 ISETP.GE.AND P3, PT, R151.reuse, R156, PT ;  /* 0x0000009c9700e20c */ /* 0x040fe40003f66270 */
[----:B------:R-:W-:Y:S01]  /*3d80*/  @!P6 ISETP.GE.AND P2, PT, R151, R154, PT ;  /* 0x0000009a9700e20c */ /* 0x000fe20003f46270 */
[----:B------:R-:W4:Y:S01]  /*3d90*/  LDSM.16.M88.4 R88, [R192+0x800] ;  /* 0x00080000c058783b */ /* 0x000f220000000200 */
[----:B------:R-:W-:Y:S01]  /*3da0*/  LOP3.LUT R151, R160, UR22, R163, 0x96, !PT ;  /* 0x00000016a0977c12 */ /* 0x000fe2000f8e96a3 */
[----:B------:R-:W-:Y:S01]  /*3db0*/  FMUL.FTZ R160, R233, 1.4426950216293334961 ;  /* 0x3fb8aa3be9a07820 */ /* 0x000fe20000410000 */
[----:B------:R-:W-:Y:S03]  /*3dc0*/  @!P6 VIADD R163, R153, 0x9 ;  /* 0x0000000999a3e836 */ /* 0x000fe60000000000 */
[----:B------:R-:W-:Y:S01]  /*3dd0*/  LDSM.16.M88.4 R92, [R149] ;  /* 0x00000000955c783b */ /* 0x000fe20000000200 */
[----:B------:R-:W-:Y:S01]  /*3de0*/  FSEL R160, R160, RZ, P1 ;  /* 0x000000ffa0a07208 */ /* 0x000fe20000800000 */
[----:B------:R-:W-:Y:S01]  /*3df0*/  IMAD.WIDE.U32 R172, R151, -0x326172a9, RZ ;  /* 0xcd9e8d5797ac7825 */ /* 0x000fe200078e00ff */
[----:B------:R-:W-:Y:S03]  /*3e00*/  @!P6 ISETP.GE.AND P1, PT, R153, R156, PT ;  /* 0x0000009c9900e20c */ /* 0x000fe60003f26270 */
        /* <DEDUP_REMOVED lines=55> */
[----:B------:R-:W2:Y:S06]  /*4180*/  LDSM.16.M88.4 R72, [R192+0x4800] ;  /* 0x00480000c048783b */ /* 0x000eac0000000200 */
[----:B------:R-:W4:Y:S01]  /*4190*/  LDSM.16.M88.4 R84, [R149+0x4000] ;  /* 0x004000009554783b */ /* 0x000f220000000200 */
[C---:B------:R-:W-:Y:S08]  /*41a0*/  HMMA.16816.F32.BF16 R4, R92.reuse, R96, R4 ;  /* 0x000000605c04723c */ /* 0x040ff00000041804 */
[C---:B------:R-:W-:Y:S08]  /*41b0*/  HMMA.16816.F32.BF16 R8, R92.reuse, R98, R8 ;  /* 0x000000625c08723c */ /* 0x040ff00000041808 */
[C---:B-1----:R-:W-:Y:S08]  /*41c0*/  HMMA.16816.F32.BF16 R12, R92.reuse, R68, R12 ;  /* 0x000000445c0c723c */ /* 0x042ff0000004180c */
[----:B------:R-:W-:Y:S01]  /*41d0*/  HMMA.16816.F32.BF16 R16, R92, R70, R16 ;  /* 0x000000465c10723c */ /* 0x000fe20000041810 */
[----:B------:R1:W4:Y:S07]  /*41e0*/  LDSM.16.M88.4 R68, [R190+0x4800] ;  /* 0x00480000be44783b */ /* 0x00032e0000000200 */
[C---:B---3--:R-:W-:Y:S08]  /*41f0*/  HMMA.16816.F32.BF16 R4, R76.reuse, R80, R4 ;  /* 0x000000504c04723c */ /* 0x048ff00000041804 */
[C---:B------:R-:W-:Y:S08]  /*4200*/  HMMA.16816.F32.BF16 R8, R76.reuse, R82, R8 ;  /* 0x000000524c08723c */ /* 0x040ff00000041808 */
[C---:B--2---:R-:W-:Y:S03]  /*4210*/  HMMA.16816.F32.BF16 R12, R76.reuse, R72, R12 ;  /* 0x000000484c0c723c */ /* 0x044fe6000004180c */
[----:B-1----:R-:W-:Y:S05]  /*4220*/  IMAD.IADD R190, R193, 0x1, R184 ;  /* 0x00000001c1be7824 */ /* 0x002fea00078e02b8 */
[----:B------:R-:W-:Y:S01]  /*4230*/  HMMA.16816.F32.BF16 R16, R76, R74, R16 ;  /* 0x0000004a4c10723c */ /* 0x000fe20000041810 */
[----:B------:R1:W-:Y:S06]  /*4240*/  LDSM.16.M88.4 R72, [R194+0x4000] ;  /* 0x00400000c248783b */ /* 0x0003ec0000000200 */
[----:B------:R-:W2:Y:S01]  /*4250*/  LDSM.16.M88.4 R76, [R188+0x4000] ;  /* 0x00400000bc4c783b */ /* 0x000ea20000000200 */
[C---:B----4-:R-:W-:Y:S08]  /*4260*/  HMMA.16816.F32.BF16 R4, R84.reuse, R88, R4 ;  /* 0x000000585404723c */ /* 0x050ff00000041804 */
[C---:B------:R-:W-:Y:S08]  /*4270*/  HMMA.16816.F32.BF16 R8, R84.reuse, R90, R8 ;  /* 0x0000005a5408723c */ /* 0x040ff00000041808 */
[C---:B------:R-:W-:Y:S03]  /*4280*/  HMMA.16816.F32.BF16 R12, R84.reuse, R68, R12 ;  /* 0x00000044540c723c */ /* 0x040fe6000004180c */
[----:B-1----:R-:W-:Y:S05]  /*4290*/  SEL R194, R211, 0xffffffe0, !P0 ;  /* 0xffffffe0d3c27807 */ /* 0x002fea0004000000 */
[----:B------:R-:W-:Y:S01]  /*42a0*/  HMMA.16816.F32.BF16 R16, R84, R70, R16 ;  /* 0x000000465410723c */ /* 0x000fe20000041810 */
[----:B------:R1:W3:Y:S02]  /*42b0*/  LDSM.16.M88.4 R68, [R188+0x4800] ;  /* 0x00480000bc44783b */ /* 0x0002e40000000200 */
[--C-:B------:R-:W-:Y:S02]  /*42c0*/  IMAD.IADD R149, R195, 0x1, R194.reuse ;  /* 0x00000001c3957824 */ /* 0x100fe400078e02c2 */
[----:B------:R-:W-:Y:S02]  /*42d0*/  IMAD.IADD R192, R193, 0x1, R194 ;  /* 0x00000001c1c07824 */ /* 0x000fe400078e02c2 */
[C---:B------:R-:W-:Y:S01]  /*42e0*/  IMAD.IADD R148, R194.reuse, 0x1, R3 ;  /* 0x00000001c2947824 */ /* 0x040fe200078e0203 */
[C---:B--2---:R-:W-:Y:S08]  /*42f0*/  HMMA.16816.F32.BF16 R4, R72.reuse, R76, R4 ;  /* 0x0000004c4804723c */ /* 0x044ff00000041804 */
[C---:B------:R-:W-:Y:S03]  /*4300*/  HMMA.16816.F32.BF16 R8, R72.reuse, R78, R8 ;  /* 0x0000004e4808723c */ /* 0x040fe60000041808 */
[----:B-1----:R-:W-:Y:S08]  /*4310*/  IMAD.IADD R188, R194, 0x1, R190 ;  /* 0x00000001c2bc7824 */ /* 0x002ff000078e02be */
[C---:B------:R-:W-:Y:S01]  /*4320*/  FADD.FTZ R150, R219.reuse, R4 ;  /* 0x00000004db967221 */ /* 0x040fe20000010000 */
[C---:B------:R-:W-:Y:S01]  /*4330*/  FADD.FTZ R155, R220.reuse, R7 ;  /* 0x00000007dc9b7221 */ /* 0x040fe20000010000 */
[----:B------:R-:W-:Y:S01]  /*4340*/  FADD.FTZ R166, R220, R5 ;  /* 0x00000005dca67221 */ /* 0x000fe20000010000 */
[----:B------:R-:W-:Y:S02]  /*4350*/  FADD.FTZ R157, R219, R6 ;  /* 0x00000006db9d7221 */ /* 0x000fe40000010000 */
[----:B------:R-:W-:Y:S01]  /*4360*/  @!P6 FSEL R150, R150, -INF , !P1 ;  /* 0xff8000009696e808 */ /* 0x000fe20004800000 */
[C---:B---3--:R-:W-:Y:S03]  /*4370*/  HMMA.16816.F32.BF16 R12, R72.reuse, R68, R12 ;  /* 0x00000044480c723c */ /* 0x048fe6000004180c */
[----:B------:R-:W-:Y:S01]  /*4380*/  FADD.FTZ R164, R217, R8 ;  /* 0x00000008d9a47221 */ /* 0x000fe20000010000 */
[----:B------:R-:W-:Y:S01]  /*4390*/  @!P6 ISETP.GE.AND P1, PT, R153, R154, PT ;  /* 0x0000009a9900e20c */ /* 0x000fe20003f26270 */
[----:B------:R-:W-:Y:S01]  /*43a0*/  FADD.FTZ R170, R218, R9 ;  /* 0x00000009daaa7221 */ /* 0x000fe20000010000 */
[----:B------:R-:W-:Y:S01]  /*43b0*/  @!P6 FSEL R155, R155, -INF , !P2 ;  /* 0xff8000009b9be808 */ /* 0x000fe20005000000 */
[----:B------:R-:W-:Y:S01]  /*43c0*/  FFMA.FTZ R150, R150, UR7, -R161 ;  /* 0x0000000796967c23 */ /* 0x000fe200080108a1 */
[----:B------:R-:W-:Y:S03]  /*43d0*/  HMMA.16816.F32.BF16 R16, R72, R70, R16 ;  /* 0x000000464810723c */ /* 0x000fe60000041810 */
[----:B------:R-:W-:Y:S02]  /*43e0*/  @!P6 FSEL R164, R164, -INF , !P4 ;  /* 0xff800000a4a4e808 */ /* 0x000fe40006000000 */
[----:B------:R-:W-:Y:S01]  /*43f0*/  @!P6 FSEL R157, R157, -INF , !P1 ;  /* 0xff8000009d9de808 */ /* 0x000fe20004800000 */
[----:B------:R-:W1:Y:S01]  /*4400*/  MUFU.EX2 R150, R150 ;  /* 0x0000009600967308 */ /* 0x000e620000000800 */
[C---:B------:R-:W-:Y:S02]  /*4410*/  @!P6 ISETP.GE.AND P2, PT, R159.reuse, R156, PT ;  /* 0x0000009c9f00e20c */ /* 0x040fe40003f46270 */
[----:B------:R-:W-:Y:S01]  /*4420*/  @!P6 ISETP.GE.AND P4, PT, R159, R154, PT ;  /* 0x0000009a9f00e20c */ /* 0x000fe20003f86270 */
[----:B------:R-:W-:Y:S01]  /*4430*/  FADD.FTZ R159, R217, R10 ;  /* 0x0000000ad99f7221 */ /* 0x000fe20000010000 */
[----:B------:R-:W-:Y:S01]  /*4440*/  @!P6 FSEL R166, R166, -INF , !P3 ;  /* 0xff800000a6a6e808 */ /* 0x000fe20005800000 */
[--C-:B------:R-:W-:Y:S01]  /*4450*/  FFMA.FTZ R152, R157, UR7, -R160.reuse ;  /* 0x000000079d987c23 */ /* 0x100fe200080108a0 */
[C---:B------:R-:W-:Y:S01]  /*4460*/  @!P6 ISETP.GE.AND P3, PT, R163.reuse, R156, PT ;  /* 0x0000009ca300e20c */ /* 0x040fe20003f66270 */
[----:B------:R-:W-:Y:S01]  /*4470*/  FADD.FTZ R157, R218, R11 ;  /* 0x0000000bda9d7221 */ /* 0x000fe20000010000 */
[----:B------:R-:W-:Y:S01]  /*4480*/  @!P6 ISETP.GE.AND P1, PT, R163, R154, PT ;  /* 0x0000009aa300e20c */ /* 0x000fe20003f26270 */
[----:B------:R-:W-:Y:S01]  /*4490*/  @!P6 VIADD R163, R153, 0x11 ;  /* 0x0000001199a3e836 */ /* 0x000fe20000000000 */
[----:B------:R-:W-:Y:S01]  /*44a0*/  @!P6 FSEL R170, R170, -INF , !P3 ;  /* 0xff800000aaaae808 */ /* 0x000fe20005800000 */
[--C-:B------:R-:W-:Y:S01]  /*44b0*/  FFMA.FTZ R171, R166, UR7, -R161.reuse ;  /* 0x00000007a6ab7c23 */ /* 0x100fe200080108a1 */
[----:B------:R-:W-:Y:S01]  /*44c0*/  @!P6 FSEL R159, R159, -INF , !P5 ;  /* 0xff8000009f9fe808 */ /* 0x000fe20006800000 */
[----:B------:R-:W-:Y:S01]  /*44d0*/  FFMA.FTZ R153, R155, UR7, -R160 ;  /* 0x000000079b997c23 */ /* 0x000fe200080108a0 */
[C---:B------:R-:W-:Y:S01]  /*44e0*/  @!P6 ISETP.GE.AND P3, PT, R163.reuse, R156, PT ;  /* 0x0000009ca300e20c */ /* 0x040fe20003f66270 */
[----:B------:R2:W3:Y:S01]  /*44f0*/  MUFU.EX2 R151, R171 ;  /* 0x000000ab00977308 */ /* 0x0004e20000000800 */
[-C--:B------:R-:W-:Y:S01]  /*4500*/  @!P6 ISETP.GE.AND P5, PT, R163, R154.reuse, PT ;  /* 0x0000009aa300e20c */ /* 0x080fe20003fa6270 */
[----:B------:R-:W-:Y:S01]  /*4510*/  FFMA.FTZ R155, R164, UR7, -R161 ;  /* 0x00000007a49b7c23 */ /* 0x000fe200080108a1 */
[----:B------:R-:W-:Y:S01]  /*4520*/  LOP3.LUT R163, R158, UR20, R173, 0x96, !PT ;  /* 0x000000149ea37c12 */ /* 0x000fe2000f8e96ad */
[----:B------:R-:W-:Y:S01]  /*4530*/  FFMA.FTZ R173, R170, UR7, -R161 ;  /* 0x00000007aaad7c23 */ /* 0x000fe200080108a1 */
[----:B------:R-:W-:Y:S01]  /*4540*/  LOP3.LUT R166, R162, UR15, R175, 0x96, !PT ;  /* 0x0000000fa2a67c12 */ /* 0x000fe2000f8e96af */
[----:B------:R-:W-:Y:S01]  /*4550*/  FADD.FTZ R162, R216, R13 ;  /* 0x0000000dd8a27221 */ /* 0x000fe20000010000 */
[----:B------:R-:W-:Y:S01]  /*4560*/  FADD.FTZ R158, R215, R12 ;  /* 0x0000000cd79e7221 */ /* 0x000fe20000010000 */
[----:B------:R-:W-:Y:S04]  /*4570*/  IMAD.WIDE.U32 R176, R163, -0x2daee0ad, RZ ;  /* 0xd2511f53a3b07825 */ /* 0x000fe800078e00ff */
[----:B------:R-:W-:Y:S01]  /*4580*/  FADD.FTZ R163, R215, R14 ;  /* 0x0000000ed7a37221 */ /* 0x000fe20000010000 */
[----:B------:R-:W-:Y:S01]  /*4590*/  MUFU.EX2 R155, R155 ;  /* 0x0000009b009b7308 */ /* 0x000fe20000000800 */
[----:B------:R-:W-:Y:S01]  /*45a0*/  @!P6 FSEL R162, R162, -INF , !P3 ;  /* 0xff800000a2a2e808 */ /* 0x000fe20005800000 */
[----:B------:R-:W-:Y:S01]  /*45b0*/  IMAD.WIDE.U32 R178, R166, -0x326172a9, RZ ;  /* 0xcd9e8d57a6b27825 */ /* 0x000fe200078e00ff */
[----:B------:R-:W-:Y:S02]  /*45c0*/  LOP3.LUT R174, R174, UR13, R177, 0x96, !PT ;  /* 0x0000000daeae7c12 */ /* 0x000fe4000f8e96b1 */
[----:B------:R-:W-:Y:S01]  /*45d0*/  @!P6 FSEL R163, R163, -INF , !P4 ;  /* 0xff800000a3a3e808 */ /* 0x000fe20006000000 */
[----:B------:R-:W-:Y:S01]  /*45e0*/  FADD.FTZ R180, R213, R16 ;  /* 0x00000010d5b47221 */ /* 0x000fe20000010000 */
[-C--:B------:R-:W-:Y:S01]  /*45f0*/  @!P6 ISETP.GE.AND P4, PT, R167, R154.reuse, PT ;  /* 0x0000009aa700e20c */ /* 0x080fe20003f86270 */
[----:B------:R-:W-:Y:S01]  /*4600*/  IMAD.WIDE.U32 R174, R174, -0x326172a9, RZ ;  /* 0xcd9e8d57aeae7825 */ /* 0x000fe200078e00ff */
[----:B------:R-:W-:Y:S01]  /*4610*/  @!P6 ISETP.GE.AND P3, PT, R165, R154, PT ;  /* 0x0000009aa500e20c */ /* 0x000fe20003f66270 */
[----:B------:R-:W4:Y:S01]  /*4620*/  MUFU.EX2 R152, R152 ;  /* 0x0000009800987308 */ /* 0x000f220000000800 */
[----:B------:R-:W-:Y:S01]  /*4630*/  @!P6 FSEL R158, R158, -INF , !P2 ;  /* 0xff8000009e9ee808 */ /* 0x000fe20005000000 */
[----:B------:R-:W-:Y:S01]  /*4640*/  FFMA.FTZ R181, R162, UR7, -R161 ;  /* 0x00000007a2b57c23 */ /* 0x000fe200080108a1 */
[----:B------:R-:W-:Y:S01]  /*4650*/  LOP3.LUT R164, R178, UR12, R175, 0x96, !PT ;  /* 0x0000000cb2a47c12 */ /* 0x000fe2000f8e96af */
[----:B------:R-:W-:Y:S01]  /*4660*/  FADD.FTZ R175, R216, R15 ;  /* 0x0000000fd8af7221 */ /* 0x000fe20000010000 */
[----:B------:R-:W-:Y:S01]  /*4670*/  @!P6 FSEL R157, R157, -INF , !P1 ;  /* 0xff8000009d9de808 */ /* 0x000fe20004800000 */
[----:B------:R-:W-:Y:S01]  /*4680*/  FFMA.FTZ R158, R158, UR7, -R161 ;  /* 0x000000079e9e7c23 */ /* 0x000fe200080108a1 */
[-C--:B------:R-:W-:Y:S03]  /*4690*/  @!P6 ISETP.GE.AND P2, PT, R167, R156.reuse, PT ;  /* 0x0000009ca700e20c */ /* 0x080fe60003f46270 */
[----:B------:R3:W-:Y:S01]  /*46a0*/  MUFU.EX2 R154, R173 ;  /* 0x000000ad009a7308 */ /* 0x0007e20000000800 */
[----:B------:R-:W-:Y:S01]  /*46b0*/  @!P6 ISETP.GE.AND P1, PT, R165, R156, PT ;  /* 0x0000009ca500e20c */ /* 0x000fe20003f26270 */
[--C-:B------:R-:W-:Y:S01]  /*46c0*/  FFMA.FTZ R156, R159, UR7, -R160.reuse ;  /* 0x000000079f9c7c23 */ /* 0x100fe200080108a0 */
[----:B------:R-:W-:Y:S01]  /*46d0*/  LOP3.LUT R172, R172, UR14, R179, 0x96, !PT ;  /* 0x0000000eacac7c12 */ /* 0x000fe2000f8e96b3 */
[--C-:B------:R-:W-:Y:S01]  /*46e0*/  FFMA.FTZ R157, R157, UR7, -R160.reuse ;  /* 0x000000079d9d7c23 */ /* 0x100fe200080108a0 */
[----:B------:R-:W-:Y:S01]  /*46f0*/  LOP3.LUT R159, R164, 0xff, RZ, 0xc0, !PT ;  /* 0x000000ffa49f7812 */ /* 0x000fe200078ec0ff */
[--C-:B------:R-:W-:Y:S01]  /*4700*/  FFMA.FTZ R182, R163, UR7, -R160.reuse ;  /* 0x00000007a3b67c23 */ /* 0x100fe200080108a0 */
[----:B------:R-:W-:Y:S01]  /*4710*/  @!P6 FSEL R175, R175, -INF , !P5 ;  /* 0xff800000afafe808 */ /* 0x000fe20006800000 */
[----:B------:R-:W-:Y:S01]  /*4720*/  IMAD.WIDE.U32 R178, R172, -0x2daee0ad, RZ ;  /* 0xd2511f53acb27825 */ /* 0x000fe200078e00ff */
[----:B------:R-:W-:Y:S01]  /*4730*/  ISETP.LE.U32.AND P5, PT, R159, UR6, PT ;  /* 0x000000069f007c0c */ /* 0x000fe2000bfa3070 */
[----:B------:R-:W4:Y:S01]  /*4740*/  MUFU.EX2 R156, R156 ;  /* 0x0000009c009c7308 */ /* 0x000f220000000800 */
[C---:B------:R-:W-:Y:S01]  /*4750*/  LOP3.LUT R159, R164.reuse, 0xffff, RZ, 0xc0, !PT ;  /* 0x0000ffffa49f7812 */ /* 0x040fe200078ec0ff */
[----:B------:R-:W-:Y:S01]  /*4760*/  FFMA.FTZ R163, R175, UR7, -R160 ;  /* 0x00000007afa37c23 */ /* 0x000fe200080108a0 */
[----:B------:R-:W-:Y:S02]  /*4770*/  PRMT R177, R164, 0x7632, R177 ;  /* 0x00007632a4b17816 */ /* 0x000fe400000000b1 */
[C---:B--2---:R-:W-:Y:S02]  /*4780*/  PRMT R171, R174.reuse, 0x7771, RZ ;  /* 0x00007771aeab7816 */ /* 0x044fe400000000ff */
[C---:B------:R-:W-:Y:S03]  /*4790*/  PRMT R170, R174.reuse, 0x7772, RZ ;  /* 0x00007772aeaa7816 */ /* 0x040fe600000000ff */
[----:B------:R-:W-:Y:S01]  /*47a0*/  MUFU.EX2 R157, R157 ;  /* 0x0000009d009d7308 */ /* 0x000fe20000000800 */
[C---:B------:R-:W-:Y:S02]  /*47b0*/  PRMT R166, R174.reuse, 0x7770, RZ ;  /* 0x00007770aea67816 */ /* 0x040fe400000000ff */
[----:B------:R-:W-:Y:S01]  /*47c0*/  PRMT R165, R174, 0x7773, RZ ;  /* 0x00007773aea57816 */ /* 0x000fe200000000ff */
[----:B-1----:R-:W-:Y:S01]  /*47d0*/  @!P5 FADD.FTZ R150, -R150, -RZ ;  /* 0x800000ff9696d221 */ /* 0x002fe20000010100 */
[----:B------:R-:W-:Y:S02]  /*47e0*/  SHF.R.U32.HI R159, RZ, 0x8, R159 ;  /* 0x00000008ff9f7819 */ /* 0x000fe4000001169f */
[C---:B------:R-:W-:Y:S03]  /*47f0*/  PRMT R174, R178.reuse, 0x7770, RZ ;  /* 0x00007770b2ae7816 */ /* 0x040fe600000000ff */
[----:B------:R-:W-:Y:S01]  /*4800*/  MUFU.EX2 R158, R158 ;  /* 0x0000009e009e7308 */ /* 0x000fe20000000800 */
[C---:B------:R-:W-:Y:S02]  /*4810*/  PRMT R172, R178.reuse, 0x7772, RZ ;  /* 0x00007772b2ac7816 */ /* 0x040fe400000000ff */
[C---:B------:R-:W-:Y:S02]  /*4820*/  PRMT R167, R178.reuse, 0x7773, RZ ;  /* 0x00007773b2a77816 */ /* 0x040fe400000000ff */
[----:B---3--:R-:W-:Y:S01]  /*4830*/  PRMT R173, R178, 0x7771, RZ ;  /* 0x00007771b2ad7816 */ /* 0x008fe200000000ff */
[----:B------:R-:W-:Y:S01]  /*4840*/  FADD.FTZ R178, R214, R17 ;  /* 0x00000011d6b27221 */ /* 0x000fe20000010000 */
[----:B------:R-:W-:Y:S03]  /*4850*/  LOP3.LUT R177, R177, 0xff, RZ, 0xc0, !PT ;  /* 0x000000ffb1b17812 */ /* 0x000fe600078ec0ff */
[----:B------:R-:W1:Y:S01]  /*4860*/  MUFU.EX2 R153, R153 ;  /* 0x0000009900997308 */ /* 0x000e620000000800 */
[----:B------:R-:W-:Y:S02]  /*4870*/  LOP3.LUT R162, R159, 0xffff, RZ, 0xc0, !PT ;  /* 0x0000ffff9fa27812 */ /* 0x000fe400078ec0ff */
[----:B------:R-:W-:Y:S02]  /*4880*/  @!P6 FSEL R180, R180, -INF , !P1 ;  /* 0xff800000b4b4e808 */ /* 0x000fe40004800000 */
[----:B------:R-:W-:Y:S01]  /*4890*/  ISETP.LE.U32.AND P1, PT, R177, UR6, PT ;  /* 0x00000006b1007c0c */ /* 0x000fe2000bf23070 */
[----:B------:R-:W-:Y:S01]  /*48a0*/  FADD.FTZ R177, R213, R18 ;  /* 0x00000012d5b17221 */ /* 0x000fe20000010000 */
[----:B------:R-:W-:Y:S03]  /*48b0*/  @!P6 FSEL R178, R178, -INF , !P2 ;  /* 0xff800000b2b2e808 */ /* 0x000fe60005000000 */
[----:B------:R-:W2:Y:S01]  /*48c0*/  MUFU.EX2 R159, R181 ;  /* 0x000000b5009f7308 */ /* 0x000ea20000000800 */
[----:B------:R-:W-:Y:S02]  /*48d0*/  ISETP.LE.U32.AND P2, PT, R162, UR6, PT ;  /* 0x00000006a2007c0c */ /* 0x000fe4000bf43070 */
[----:B------:R-:W-:Y:S01]  /*48e0*/  LOP3.LUT R176, R176, UR11, R179, 0x96, !PT ;  /* 0x0000000bb0b07c12 */ /* 0x000fe2000f8e96b3 */
[----:B------:R-:W-:Y:S01]  /*48f0*/  FADD.FTZ R179, R214, R19 ;  /* 0x00000013d6b37221 */ /* 0x000fe20000010000 */
[----:B------:R-:W-:Y:S02]  /*4900*/  @!P6 FSEL R177, R177, -INF , !P3 ;  /* 0xff800000b1b1e808 */ /* 0x000fe40005800000 */
[----:B------:R-:W-:Y:S01]  /*4910*/  ISETP.LE.U32.AND P3, PT, R166, UR6, PT ;  /* 0x00000006a6007c0c */ /* 0x000fe2000bf63070 */
[--C-:B------:R-:W-:Y:S01]  /*4920*/  FFMA.FTZ R166, R180, UR7, -R161.reuse ;  /* 0x00000007b4a67c23 */ /* 0x100fe200080108a1 */
[----:B------:R-:W-:Y:S01]  /*4930*/  ISETP.GT.U32.AND P5, PT, R170, UR6, PT ;  /* 0x00000006aa007c0c */ /* 0x000fe2000bfa4070 */
[----:B------:R-:W-:Y:S01]  /*4940*/  FFMA.FTZ R161, R178, UR7, -R161 ;  /* 0x00000007b2a17c23 */ /* 0x000fe200080108a1 */
[----:B------:R-:W-:Y:S01]  /*4950*/  SHF.R.U32.HI R162, RZ, 0x18, R164 ;  /* 0x00000018ffa27819 */ /* 0x000fe200000116a4 */
[----:B------:R-:W3:Y:S01]  /*4960*/  MUFU.EX2 R163, R163 ;  /* 0x000000a300a37308 */ /* 0x000ee20000000800 */
[----:B------:R-:W-:Y:S01]  /*4970*/  @!P6 FSEL R179, R179, -INF , !P4 ;  /* 0xff800000b3b3e808 */ /* 0x000fe20006000000 */
[----:B------:R-:W-:Y:S01]  /*4980*/  @!P2 FADD.FTZ R151, -R151, -RZ ;  /* 0x800000ff9797a221 */ /* 0x000fe20000010100 */
[----:B------:R-:W-:Y:S01]  /*4990*/  ISETP.GT.U32.AND P4, PT, R171, UR6, PT ;  /* 0x00000006ab007c0c */ /* 0x000fe2000bf84070 */
[----:B----4-:R-:W-:Y:S01]  /*49a0*/  @!P1 FADD.FTZ R152, -R152, -RZ ;  /* 0x800000ff98989221 */ /* 0x010fe20000010100 */
[----:B------:R-:W-:Y:S02]  /*49b0*/  ISETP.LE.U32.AND P6, PT, R162, UR6, PT ;  /* 0x00000006a2007c0c */ /* 0x000fe4000bfc3070 */
[----:B------:R-:W-:Y:S01]  /*49c0*/  LOP3.LUT R162, R176, 0xffff, RZ, 0xc0, !PT ;  /* 0x0000ffffb0a27812 */ /* 0x000fe200078ec0ff */
[----:B------:R-:W-:Y:S01]  /*49d0*/  @!P3 FADD.FTZ R155, -R155, -RZ ;  /* 0x800000ff9b9bb221 */ /* 0x000fe20000010100 */
[----:B------:R-:W-:Y:S01]  /*49e0*/  ISETP.GT.U32.AND P2, PT, R165, UR6, PT ;  /* 0x00000006a5007c0c */ /* 0x000fe2000bf44070 */
[----:B------:R-:W-:Y:S01]  /*49f0*/  @P5 FADD.FTZ R156, -R156, -RZ ;  /* 0x800000ff9c9c5221 */ /* 0x000fe20000010100 */
[----:B------:R-:W-:Y:S01]  /*4a00*/  LOP3.LUT R165, R176, 0xff, RZ, 0xc0, !PT ;  /* 0x000000ffb0a57812 */ /* 0x000fe200078ec0ff */
[----:B------:R-:W4:Y:S01]  /*4a10*/  MUFU.EX2 R164, R182 ;  /* 0x000000b600a47308 */ /* 0x000f220000000800 */
[----:B------:R-:W-:Y:S02]  /*4a20*/  SHF.R.U32.HI R162, RZ, 0x8, R162 ;  /* 0x00000008ffa27819 */ /* 0x000fe400000116a2 */
[----:B------:R-:W-:Y:S01]  /*4a30*/  ISETP.LE.U32.AND P3, PT, R165, UR6, PT ;  /* 0x00000006a5007c0c */ /* 0x000fe2000bf63070 */
[----:B------:R-:W-:Y:S01]  /*4a40*/  @P4 FADD.FTZ R154, -R154, -RZ ;  /* 0x800000ff9a9a4221 */ /* 0x000fe20000010100 */
[----:B------:R-:W-:Y:S01]  /*4a50*/  LOP3.LUT R162, R162, 0xffff, RZ, 0xc0, !PT ;  /* 0x0000ffffa2a27812 */ /* 0x000fe200078ec0ff */
[----:B-1----:R-:W-:Y:S01]  /*4a60*/  @!P6 FADD.FTZ R153, -R153, -RZ ;  /* 0x800000ff9999e221 */ /* 0x002fe20000010100 */
[----:B------:R-:W-:Y:S03]  /*4a70*/  ISETP.GT.U32.AND P5, PT, R172, UR6, PT ;  /* 0x00000006ac007c0c */ /* 0x000fe6000bfa4070 */
[----:B------:R-:W-:Y:S01]  /*4a80*/  MUFU.EX2 R165, R161 ;  /* 0x000000a100a57308 */ /* 0x000fe20000000800 */
[----:B------:R-:W-:Y:S01]  /*4a90*/  F2FP.RELU.BF16.F32.PACK_AB R172, R151, R150 ;  /* 0x0000009697ac723e */ /* 0x000fe200000018ff */
[----:B------:R-:W-:Y:S01]  /*4aa0*/  @P2 FADD.FTZ R157, -R157, -RZ ;  /* 0x800000ff9d9d2221 */ /* 0x000fe20000010100 */
[----:B------:R-:W-:Y:S01]  /*4ab0*/  ISETP.LE.U32.AND P4, PT, R162, UR6, PT ;  /* 0x00000006a2007c0c */ /* 0x000fe2000bf83070 */
[----:B------:R-:W-:Y:S01]  /*4ac0*/  FFMA.FTZ R162, R177, UR7, -R160 ;  /* 0x00000007b1a27c23 */ /* 0x000fe200080108a0 */
[----:B------:R-:W-:Y:S01]  /*4ad0*/  PRMT R170, R176, 0x7632, R170 ;  /* 0x00007632b0aa7816 */ /* 0x000fe200000000aa */
[----:B------:R1:W-:Y:S01]  /*4ae0*/  STS [R205], R172 ;  /* 0x000000accd007388 */ /* 0x0003e20000000800 */
[----:B------:R-:W-:Y:S01]  /*4af0*/  SHF.R.U32.HI R176, RZ, 0x18, R176 ;  /* 0x00000018ffb07819 */ /* 0x000fe200000116b0 */
[----:B------:R-:W-:Y:S01]  /*4b00*/  FFMA.FTZ R160, R179, UR7, -R160 ;  /* 0x00000007b3a07c23 */ /* 0x000fe200080108a0 */
[----:B------:R-:W-:Y:S01]  /*4b10*/  LOP3.LUT R170, R170, 0xff, RZ, 0xc0, !PT ;  /* 0x000000ffaaaa7812 */ /* 0x000fe200078ec0ff */
[----:B------:R-:W-:Y:S01]  /*4b20*/  @!P3 FADD.FTZ R158, -R158, -RZ ;  /* 0x800000ff9e9eb221 */ /* 0x000fe20000010100 */
[----:B------:R-:W-:Y:S01]  /*4b30*/  ISETP.LE.U32.AND P2, PT, R176, UR6, PT ;  /* 0x00000006b0007c0c */ /* 0x000fe2000bf43070 */
[----:B------:R-:W1:Y:S01]  /*4b40*/  MUFU.EX2 R161, R160 ;  /* 0x000000a000a17308 */ /* 0x000e620000000800 */
[----:B------:R-:W-:Y:S02]  /*4b50*/  ISETP.LE.U32.AND P3, PT, R170, UR6, PT ;  /* 0x00000006aa007c0c */ /* 0x000fe4000bf63070 */
[----:B------:R-:W-:Y:S01]  /*4b60*/  ISETP.LE.U32.AND P1, PT, R174, UR6, PT ;  /* 0x00000006ae007c0c */ /* 0x000fe2000bf23070 */
[----:B--2---:R-:W-:Y:S01]  /*4b70*/  @!P4 FADD.FTZ R159, -R159, -RZ ;  /* 0x800000ff9f9fc221 */ /* 0x004fe20000010100 */
[----:B------:R-:W-:Y:S02]  /*4b80*/  ISETP.GT.U32.AND P4, PT, R167, UR6, PT ;  /* 0x00000006a7007c0c */ /* 0x000fe4000bf84070 */
[----:B------:R-:W-:Y:S03]  /*4b90*/  ISETP.GT.U32.AND P6, PT, R173, UR6, PT ;  /* 0x00000006ad007c0c */ /* 0x000fe6000bfc4070 */
[----:B------:R-:W2:Y:S01]  /*4ba0*/  MUFU.EX2 R166, R166 ;  /* 0x000000a600a67308 */ /* 0x000ea20000000800 */
[----:B------:R-:W-:Y:S02]  /*4bb0*/  F2FP.RELU.BF16.F32.PACK_AB R176, R153, R152 ;  /* 0x0000009899b0723e */ /* 0x000fe400000018ff */
[----:B------:R-:W-:Y:S01]  /*4bc0*/  F2FP.RELU.BF16.F32.PACK_AB R170, R157, R156 ;  /* 0x0000009c9daa723e */ /* 0x000fe200000018ff */
[----:B---3--:R-:W-:Y:S01]  /*4bd0*/  @!P2 FADD.FTZ R163, -R163, -RZ ;  /* 0x800000ffa3a3a221 */ /* 0x008fe20000010100 */
[----:B------:R-:W-:Y:S01]  /*4be0*/  F2FP.RELU.BF16.F32.PACK_AB R174, R154, R155 ;  /* 0x0000009b9aae723e */ /* 0x000fe200000018ff */
[----:B----4-:R-:W-:Y:S01]  /*4bf0*/  @!P3 FADD.FTZ R164, -R164, -RZ ;  /* 0x800000ffa4a4b221 */ /* 0x010fe20000010100 */
[----:B------:R-:W-:Y:S03]  /*4c00*/  STS [R205+0x400], R176 ;  /* 0x000400b0cd007388 */ /* 0x000fe60000000800 */
[----:B------:R-:W3:Y:S01]  /*4c10*/  MUFU.EX2 R162, R162 ;  /* 0x000000a200a27308 */ /* 0x000ee20000000800 */
[----:B------:R-:W-:Y:S01]  /*4c20*/  F2FP.RELU.BF16.F32.PACK_AB R178, R159, R158 ;  /* 0x0000009e9fb2723e */ /* 0x000fe200000018ff */
[----:B-1----:R-:W-:Y:S01]  /*4c30*/  @P4 FADD.FTZ R161, -R161, -RZ ;  /* 0x800000ffa1a14221 */ /* 0x002fe20000010100 */
[----:B------:R-:W-:Y:S01]  /*4c40*/  F2FP.RELU.BF16.F32.PACK_AB R172, R163, R164 ;  /* 0x000000a4a3ac723e */ /* 0x000fe200000018ff */
[----:B------:R-:W-:Y:S01]  /*4c50*/  @P6 FADD.FTZ R165, -R165, -RZ ;  /* 0x800000ffa5a56221 */ /* 0x000fe20000010100 */
[----:B------:R1:W-:Y:S01]  /*4c60*/  STS [R227+0x400], R170 ;  /* 0x000400aae3007388 */ /* 0x0003e20000000800 */
[----:B------:R-:W-:Y:S01]  /*4c70*/  IMAD.IADD R160, R207, 0x1, R228 ;  /* 0x00000001cfa07824 */ /* 0x000fe200078e02e4 */
[----:B------:R-:W-:Y:S01]  /*4c80*/  FSETP.GE.FTZ.AND P2, PT, R155, RZ, PT ;  /* 0x000000ff9b00720b */ /* 0x000fe20003f56000 */
[----:B--2---:R-:W-:Y:S03]  /*4c90*/  @!P1 FADD.FTZ R166, -R166, -RZ ;  /* 0x800000ffa6a69221 */ /* 0x004fe60000010100 */
[----:B------:R-:W-:Y:S01]  /*4ca0*/  STS [R227], R174 ;  /* 0x000000aee3007388 */ /* 0x000fe20000000800 */
[----:B------:R-:W-:Y:S02]  /*4cb0*/  FSETP.GE.FTZ.AND P3, PT, R151, RZ, PT ;  /* 0x000000ff9700720b */ /* 0x000fe40003f76000 */
[----:B------:R-:W-:Y:S03]  /*4cc0*/  FSETP.GE.FTZ.AND P4, PT, R150, RZ, PT ;  /* 0x000000ff9600720b */ /* 0x000fe60003f96000 */
[----:B------:R-:W-:Y:S01]  /*4cd0*/  STS [R207], R178 ;  /* 0x000000b2cf007388 */ /* 0x000fe20000000800 */
[----:B------:R-:W-:Y:S01]  /*4ce0*/  F2FP.RELU.BF16.F32.PACK_AB R171, R165, R166 ;  /* 0x000000a6a5ab723e */ /* 0x000fe200000018ff */
[----:B---3--:R-:W-:Y:S04]  /*4cf0*/  @P5 FADD.FTZ R162, -R162, -RZ ;  /* 0x800000ffa2a25221 */ /* 0x008fe80000010100 */
[----:B------:R-:W-:Y:S01]  /*4d00*/  STS [R207+0x400], R172 ;  /* 0x000400accf007388 */ /* 0x000fe20000000800 */
[----:B------:R-:W-:Y:S02]  /*4d10*/  FSETP.GE.FTZ.AND P1, PT, R154, RZ, PT ;  /* 0x000000ff9a00720b */ /* 0x000fe40003f36000 */
[----:B------:R-:W-:Y:S03]  /*4d20*/  FSETP.GE.FTZ.AND P6, PT, R152, RZ, PT ;  /* 0x000000ff9800720b */ /* 0x000fe60003fd6000 */
[----:B------:R-:W-:Y:S01]  /*4d30*/  STS [R160], R171 ;  /* 0x000000aba0007388 */ /* 0x000fe20000000800 */
[----:B------:R-:W-:Y:S05]  /*4d40*/  F2FP.RELU.BF16.F32.PACK_AB R167, R161, R162 ;  /* 0x000000a2a1a7723e */ /* 0x000fea00000018ff */
[----:B------:R-:W-:Y:S06]  /*4d50*/  STS [R160+0x400], R167 ;  /* 0x000400a7a0007388 */ /* 0x000fec0000000800 */
[----:B------:R-:W-:Y:S06]  /*4d60*/  LDSM.16.M88.4 R68, [R195+0xc000] ;  /* 0x00c00000c344783b */ /* 0x000fec0000000200 */
[----:B------:R-:W2:Y:S06]  /*4d70*/  LDSM.16.M88.4 R72, [R193+0x6000] ;  /* 0x00600000c148783b */ /* 0x000eac0000000200 */
[----:B------:R-:W3:Y:S06]  /*4d80*/  LDSM.16.M88.4 R76, [R193+0x6800] ;  /* 0x00680000c14c783b */ /* 0x000eec0000000200 */
[----:B------:R-:W-:Y:S06]  /*4d90*/  LDSM.16.M88.4 R80, [R149+0xc000] ;  /* 0x00c000009550783b */ /* 0x000fec0000000200 */
[----:B------:R-:W4:Y:S06]  /*4da0*/  LDSM.16.M88.4 R84, [R192+0x6000] ;  /* 0x00600000c054783b */ /* 0x000f2c0000000200 */
[----:B-1----:R-:W4:Y:S06]  /*4db0*/  LDG.E R170, desc[UR18][R168.64] ;  /* 0x00000012a8aa7981 */ /* 0x002f2c000c1e1900 */
[----:B------:R-:W1:Y:S06]  /*4dc0*/  LDSM.16.M88.4 R88, [R192+0x6800] ;  /* 0x00680000c058783b */ /* 0x000e6c0000000200 */
[----:B------:R-:W-:Y:S01]  /*4dd0*/  LDSM.16.M88.4 R92, [R3+0xc000] ;  /* 0x00c00000035c783b */ /* 0x000fe20000000200 */
[C---:B--2---:R-:W-:Y:S05]  /*4de0*/  HMMA.16816.F32.BF16 R4, R68.reuse, R72, RZ ;  /* 0x000000484404723c */ /* 0x044fea00000418ff */
[----:B------:R-:W2:Y:S03]  /*4df0*/  LDSM.16.M88.4 R96, [R190+0x6000] ;  /* 0x00600000be60783b */ /* 0x000ea60000000200 */
[C---:B------:R-:W-:Y:S03]  /*4e00*/  HMMA.16816.F32.BF16 R8, R68.reuse, R74, RZ ;  /* 0x0000004a4408723c */ /* 0x040fe600000418ff */
[----:B------:R2:W2:Y:S06]  /*4e10*/  LDG.E R168, desc[UR18][R168.64+0x20] ;  /* 0x00002012a8a87981 */ /* 0x0004ac000c1e1900 */
[----:B------:R-:W-:Y:S01]  /*4e20*/  LDSM.16.M88.4 R72, [R148+0xc000] ;  /* 0x00c000009448783b */ /* 0x000fe20000000200 */
[C---:B---3--:R-:W-:Y:S08]  /*4e30*/  HMMA.16816.F32.BF16 R12, R68.reuse, R76, RZ ;  /* 0x0000004c440c723c */ /* 0x048ff000000418ff */
[----:B------:R-:W-:Y:S01]  /*4e40*/  HMMA.16816.F32.BF16 R16, R68, R78, RZ ;  /* 0x0000004e4410723c */ /* 0x000fe200000418ff */
        /* <DEDUP_REMOVED lines=45> */
[C---:B------:R-:W-:Y:S01]  /*5120*/  HMMA.16816.F32.BF16 R8, R84.reuse, R90, R8 ;  /* 0x0000005a5408723c */ /* 0x040fe20000041808 */
[----:B------:R-:W-:Y:S07]  /*5130*/  LDSM.16.M88.4 R88, [R190+0xa000] ;  /* 0x00a00000be58783b */ /* 0x000fee0000000200 */
[C---:B-1----:R-:W-:Y:S08]  /*5140*/  HMMA.16816.F32.BF16 R12, R84.reuse, R72, R12 ;  /* 0x00000048540c723c */ /* 0x042ff0000004180c */
[----:B------:R-:W-:Y:S01]  /*5150*/  HMMA.16816.F32.BF16 R16, R84, R74, R16 ;  /* 0x0000004a5410723c */ /* 0x000fe20000041810 */
[----:B------:R-:W1:Y:S06]  /*5160*/  LDSM.16.M88.4 R72, [R192+0xa800] ;  /* 0x00a80000c048783b */ /* 0x000e6c0000000200 */
[----:B------:R-:W4:Y:S01]  /*5170*/  LDSM.16.M88.4 R84, [R3+0x10000] ;  /* 0x010000000354783b */ /* 0x000f220000000200 */
[C---:B---3--:R-:W-:Y:S08]  /*5180*/  HMMA.16816.F32.BF16 R4, R92.reuse, R96, R4 ;  /* 0x000000605c04723c */ /* 0x048ff00000041804 */
[C---:B------:R-:W-:Y:S01]  /*5190*/  HMMA.16816.F32.BF16 R8, R92.reuse, R98, R8 ;  /* 0x000000625c08723c */ /* 0x040fe20000041808 */
[----:B------:R-:W-:Y:S07]  /*51a0*/  LDSM.16.M88.4 R96, [R188+0xa000] ;  /* 0x00a00000bc60783b */ /* 0x000fee0000000200 */
[C---:B--2---:R-:W-:Y:S08]  /*51b0*/  HMMA.16816.F32.BF16 R12, R92.reuse, R68, R12 ;  /* 0x000000445c0c723c */ /* 0x044ff0000004180c */
[----:B------:R-:W-:Y:S01]  /*51c0*/  HMMA.16816.F32.BF16 R16, R92, R70, R16 ;  /* 0x000000465c10723c */ /* 0x000fe20000041810 */
[----:B------:R-:W2:Y:S06]  /*51d0*/  LDSM.16.M88.4 R68, [R190+0xa800] ;  /* 0x00a80000be44783b */ /* 0x000eac0000000200 */
[----:B------:R-:W3:Y:S01]  /*51e0*/  LDSM.16.M88.4 R92, [R148+0x10000] ;  /* 0x01000000945c783b */ /* 0x000ee20000000200 */
[C---:B------:R-:W-:Y:S08]  /*51f0*/  HMMA.16816.F32.BF16 R4, R76.reuse, R80, R4 ;  /* 0x000000504c04723c */ /* 0x040ff00000041804 */
[C---:B------:R-:W-:Y:S08]  /*5200*/  HMMA.16816.F32.BF16 R8, R76.reuse, R82, R8 ;  /* 0x000000524c08723c */ /* 0x040ff00000041808 */
[C---:B-1----:R-:W-:Y:S08]  /*5210*/  HMMA.16816.F32.BF16 R12, R76.reuse, R72, R12 ;  /* 0x000000484c0c723c */ /* 0x042ff0000004180c */
[----:B------:R-:W-:Y:S01]  /*5220*/  HMMA.16816.F32.BF16 R16, R76, R74, R16 ;  /* 0x0000004a4c10723c */ /* 0x000fe20000041810 */
[----:B------:R-:W1:Y:S07]  /*5230*/  LDSM.16.M88.4 R72, [R188+0xa800] ;  /* 0x00a80000bc48783b */ /* 0x000e6e0000000200 */
[C---:B----4-:R-:W-:Y:S08]  /*5240*/  HMMA.16816.F32.BF16 R4, R84.reuse, R88, R4 ;  /* 0x000000585404723c */ /* 0x050ff00000041804 */
[C---:B------:R-:W-:Y:S08]  /*5250*/  HMMA.16816.F32.BF16 R8, R84.reuse, R90, R8 ;  /* 0x0000005a5408723c */ /* 0x040ff00000041808 */
[C---:B--2---:R-:W-:Y:S08]  /*5260*/  HMMA.16816.F32.BF16 R12, R84.reuse, R68, R12 ;  /* 0x00000044540c723c */ /* 0x044ff0000004180c */
[----:B------:R-:W-:Y:S08]  /*5270*/  HMMA.16816.F32.BF16 R16, R84, R70, R16 ;  /* 0x000000465410723c */ /* 0x000ff00000041810 */
[C---:B---3--:R-:W-:Y:S08]  /*5280*/  HMMA.16816.F32.BF16 R4, R92.reuse, R96, R4 ;  /* 0x000000605c04723c */ /* 0x048ff00000041804 */
[C---:B------:R-:W-:Y:S08]  /*5290*/  HMMA.16816.F32.BF16 R8, R92.reuse, R98, R8 ;  /* 0x000000625c08723c */ /* 0x040ff00000041808 */
[C---:B-1----:R-:W-:Y:S03]  /*52a0*/  HMMA.16816.F32.BF16 R12, R92.reuse, R72, R12 ;  /* 0x000000485c0c723c */ /* 0x042fe6000004180c */
        /* <DEDUP_REMOVED lines=8> */
[----:B------:R-:W-:Y:S01]  /*5330*/  ISETP.GT.AND P4, PT, R237, R222, PT ;  /* 0x000000deed00720c */ /* 0x000fe20003f84270 */
[----:B------:R-:W-:Y:S01]  /*5340*/  FMUL.FTZ R172, R151, R172 ;  /* 0x000000ac97ac7220 */ /* 0x000fe20000410000 */
[-C--:B------:R-:W-:Y:S01]  /*5350*/  FSEL R174, R171, R170.reuse, P2 ;  /* 0x000000aaabae7208 */ /* 0x080fe20001000000 */
[----:B------:R-:W-:Y:S01]  /*5360*/  FADD.FTZ R151, -R170, R12 ;  /* 0x0000000caa977221 */ /* 0x000fe20000010100 */
[----:B------:R-:W-:Y:S01]  /*5370*/  FSETP.GE.FTZ.AND P2, PT, R159, RZ, PT ;  /* 0x000000ff9f00720b */ /* 0x000fe20003f56000 */
[----:B------:R-:W-:Y:S01]  /*5380*/  FMUL.FTZ R167, R150, R167 ;  /* 0x000000a796a77220 */ /* 0x000fe20000410000 */
[----:B------:R-:W-:Y:S01]  /*5390*/  FSEL R173, R173, R170, P1 ;  /* 0x000000aaadad7208 */ /* 0x000fe20000800000 */
[----:B------:R-:W-:Y:S01]  /*53a0*/  FMUL.FTZ R174, R155, R174 ;  /* 0x000000ae9bae7220 */ /* 0x000fe20000410000 */
[----:B------:R-:W-:Y:S01]  /*53b0*/  FSETP.GE.FTZ.AND P1, PT, R165, RZ, PT ;  /* 0x000000ffa500720b */ /* 0x000fe20003f36000 */
[----:B------:R-:W-:Y:S01]  /*53c0*/  FADD.FTZ R155, -R170, R13 ;  /* 0x0000000daa9b7221 */ /* 0x000fe20000010100 */
[-C--:B------:R-:W-:Y:S01]  /*53d0*/  FSEL R151, R151, R170.reuse, P3 ;  /* 0x000000aa97977208 */ /* 0x080fe20001800000 */
[----:B------:R-:W-:Y:S01]  /*53e0*/  FMUL.FTZ R173, R154, R173 ;  /* 0x000000ad9aad7220 */ /* 0x000fe20000410000 */
[----:B------:R-:W-:Y:S02]  /*53f0*/  F2FP.BF16.F32.PACK_AB R172, R172, R167 ;  /* 0x000000a7acac723e */ /* 0x000fe400000010ff */
[----:B------:R-:W-:Y:S01]  /*5400*/  FSEL R150, R155, R170, P2 ;  /* 0x000000aa9b967208 */ /* 0x000fe20001000000 */
[----:B------:R-:W-:Y:S01]  /*5410*/  FADD.FTZ R155, -R170, R16 ;  /* 0x00000010aa9b7221 */ /* 0x000fe20000010100 */
[----:B------:R-:W-:Y:S01]  /*5420*/  FSETP.GE.FTZ.AND P2, PT, R166, RZ, PT ;  /* 0x000000ffa600720b */ /* 0x000fe20003f56000 */
[----:B------:R-:W-:Y:S01]  /*5430*/  FMUL.FTZ R151, R158, R151 ;  /* 0x000000979e977220 */ /* 0x000fe20000410000 */
[----:B------:R-:W-:Y:S01]  /*5440*/  F2FP.BF16.F32.PACK_AB R174, R173, R174 ;  /* 0x000000aeadae723e */ /* 0x000fe200000010ff */
[----:B------:R-:W-:Y:S01]  /*5450*/  FMUL.FTZ R150, R159, R150 ;  /* 0x000000969f967220 */ /* 0x000fe20000410000 */
[----:B------:R-:W-:Y:S01]  /*5460*/  FSEL R155, R155, R170, P2 ;  /* 0x000000aa9b9b7208 */ /* 0x000fe20001000000 */
[----:B------:R-:W-:Y:S03]  /*5470*/  @P1 FADD.FTZ R170, -R170, R17 ;  /* 0x00000011aaaa1221 */ /* 0x000fe60000010100 */
[----:B------:R-:W-:Y:S01]  /*5480*/  F2FP.BF16.F32.PACK_AB R150, R150, R151 ;  /* 0x000000979696723e */ /* 0x000fe200000010ff */
[----:B------:R-:W-:Y:S01]  /*5490*/  FMUL.FTZ R166, R166, R155 ;  /* 0x0000009ba6a67220 */ /* 0x000fe20000410000 */
[C---:B------:R-:W-:Y:S01]  /*54a0*/  FADD.FTZ R151, -R168.reuse, R6 ;  /* 0x00000006a8977221 */ /* 0x040fe20000010100 */
[----:B------:R-:W-:Y:S01]  /*54b0*/  FADD.FTZ R155, -R168, R7 ;  /* 0x00000007a89b7221 */ /* 0x000fe20000010100 */
        /* <DEDUP_REMOVED lines=58> */
.L_x_976:
[----:B------:R-:W-:Y:S01]  /*5860*/  FSETP.GE.FTZ.AND P1, PT, R153, RZ, PT ;  /* 0x000000ff9900720b */ /* 0x000fe20003f36000 */
[C---:B------:R-:W-:Y:S01]  /*5870*/  FADD.FTZ R5, -R168.reuse, R10 ;  /* 0x0000000aa8057221 */ /* 0x040fe20000010100 */
[C---:B------:R-:W-:Y:S01]  /*5880*/  FADD.FTZ R11, -R168.reuse, R11 ;  /* 0x0000000ba80b7221 */ /* 0x040fe20000010100 */
[-C--:B------:R-:W-:Y:S01]  /*5890*/  FSEL R151, R151, R168.reuse, P6 ;  /* 0x000000a897977208 */ /* 0x080fe20003000000 */
[C---:B-1----:R-:W-:Y:S01]  /*58a0*/  FADD.FTZ R7, -R168.reuse, R14 ;  /* 0x0000000ea8077221 */ /* 0x042fe20000010100 */
[----:B------:R-:W-:Y:S01]  /*58b0*/  FSEL R4, R155, R168, P1 ;  /* 0x000000a89b047208 */ /* 0x000fe20000800000 */
[----:B------:R-:W-:Y:S01]  /*58c0*/  FADD.FTZ R15, -R168, R15 ;  /* 0x0000000fa80f7221 */ /* 0x000fe20000010100 */
[----:B------:R-:W-:Y:S01]  /*58d0*/  FSETP.GE.FTZ.AND P1, PT, R156, RZ, PT ;  /* 0x000000ff9c00720b */ /* 0x000fe20003f36000 */
[----:B------:R-:W-:Y:S01]  /*58e0*/  FMUL.FTZ R151, R152, R151 ;  /* 0x0000009798977220 */ /* 0x000fe20000410000 */
[----:B------:R-:W-:Y:S01]  /*58f0*/  FSETP.GE.FTZ.AND P2, PT, R157, RZ, PT ;  /* 0x000000ff9d00720b */ /* 0x000fe20003f56000 */
[----:B------:R-:W-:Y:S01]  /*5900*/  FMUL.FTZ R4, R153, R4 ;  /* 0x0000000499047220 */ /* 0x000fe20000410000 */
[-C--:B------:R-:W-:Y:S01]  /*5910*/  FSEL R5, R5, R168.reuse, P1 ;  /* 0x000000a805057208 */ /* 0x080fe20000800000 */
[----:B------:R-:W-:Y:S01]  /*5920*/  FADD.FTZ R9, -R168, R18 ;  /* 0x00000012a8097221 */ /* 0x000fe20000010100 */
[----:B------:R-:W-:Y:S01]  /*5930*/  FSETP.GE.FTZ.AND P1, PT, R161, RZ, PT ;  /* 0x000000ffa100720b */ /* 0x000fe20003f36000 */
[----:B------:R-:W-:Y:S01]  /*5940*/  STS [R205+-0x2000], R172 ;  /* 0xffe000accd007388 */ /* 0x000fe20000000800 */
[----:B------:R-:W-:Y:S01]  /*5950*/  FSEL R6, R11, R168, P2 ;  /* 0x000000a80b067208 */ /* 0x000fe20001000000 */
[----:B------:R-:W-:Y:S01]  /*5960*/  FMUL.FTZ R5, R156, R5 ;  /* 0x000000059c057220 */ /* 0x000fe20000410000 */
[----:B------:R-:W-:Y:S01]  /*5970*/  FSETP.GE.FTZ.AND P3, PT, R163, RZ, PT ;  /* 0x000000ffa300720b */ /* 0x000fe20003f76000 */
[----:B------:R-:W-:Y:S01]  /*5980*/  FMUL.FTZ R165, R165, R170 ;  /* 0x000000aaa5a57220 */ /* 0x000fe20000410000 */
[----:B------:R-:W-:Y:S01]  /*5990*/  FSETP.GE.FTZ.AND P5, PT, R164, RZ, PT ;  /* 0x000000ffa400720b */ /* 0x000fe20003fb6000 */
[----:B------:R-:W-:Y:S01]  /*59a0*/  FMUL.FTZ R6, R157, R6 ;  /* 0x000000069d067220 */ /* 0x000fe20000410000 */
[-C--:B------:R-:W-:Y:S01]  /*59b0*/  FSEL R8, R15, R168.reuse, P3 ;  /* 0x000000a80f087208 */ /* 0x080fe20001800000 */
[----:B------:R-:W-:Y:S01]  /*59c0*/  IMAD.IADD R148, R191, 0x1, R184 ;  /* 0x00000001bf947824 */ /* 0x000fe200078e02b8 */
[----:B------:R-:W-:Y:S01]  /*59d0*/  FSEL R7, R7, R168, P5 ;  /* 0x000000a807077208 */ /* 0x000fe20002800000 */
[----:B------:R-:W-:Y:S01]  /*59e0*/  IMAD R225, R210, UR5, RZ ;  /* 0x00000005d2e17c24 */ /* 0x000fe2000f8e02ff */
        /* <DEDUP_REMOVED lines=138> */
.L_x_977:
[----:B------:R-:W-:Y:S01]  /*6290*/  LDSM.16.M88.4 R148, [R189+0x1e000] ;  /* 0x01e00000bd94783b */ /* 0x000fe20000000200 */
[----:B------:R-:W-:Y:S01]  /*62a0*/  IMAD.IADD R88, R189, 0x1, R194 ;  /* 0x00000001bd587824 */ /* 0x000fe200078e02c2 */
[----:B------:R-:W-:Y:S01]  /*62b0*/  ISETP.GT.AND P2, PT, R237, R222, PT ;  /* 0x000000deed00720c */ /* 0x000fe20003f44270 */
[----:B------:R-:W-:Y:S01]  /*62c0*/  VIADD R232, R232, 0xffffffc0 ;  /* 0xffffffc0e8e87836 */ /* 0x000fe20000000000 */
[----:B------:R-:W1:Y:S01]  /*62d0*/  LDSM.16.MT88.4 R16, [R186+0x12000] ;  /* 0x01200000ba10783b */ /* 0x000e620000004200 */
[----:B------:R-:W-:Y:S03]  /*62e0*/  @P4 IADD3 R224, P3, PT, R224, -0x100, RZ ;  /* 0xffffff00e0e04810 */ /* 0x000fe60007f7e0ff */
[----:B------:R-:W2:Y:S01]  /*62f0*/  LDSM.16.M88.4 R92, [R189+0x1f000] ;  /* 0x01f00000bd5c783b */ /* 0x000ea20000000200 */
[----:B------:R-:W-:Y:S03]  /*6300*/  @P4 IADD3.X R223, PT, PT, R223, -0x1, RZ, P3, !PT ;  /* 0xffffffffdfdf4810 */ /* 0x000fe60001ffe4ff */
[----:B------:R-:W3:Y:S04]  /*6310*/  LDSM.16.MT88.4 R80, [R186+0x14000] ;  /* 0x01400000ba50783b */ /* 0x000ee80000004200 */
[----:B------:R-:W4:Y:S04]  /*6320*/  LDSM.16.MT88.4 R96, [R186+0x16000] ;  /* 0x01600000ba60783b */ /* 0x000f280000004200 */
[----:B------:R-:W-:Y:S04]  /*6330*/  LDSM.16.M88.4 R152, [R88+0x1e000] ;  /* 0x01e000005898783b */ /* 0x000fe80000000200 */
[----:B------:R4:W-:Y:S04]  /*6340*/  LDSM.16.M88.4 R160, [R88+0x1f000] ;  /* 0x01f0000058a0783b */ /* 0x0009e80000000200 */
[----:B------:R-:W4:Y:S04]  /*6350*/  LDSM.16.MT88.4 R156, [R186+0x12800] ;  /* 0x01280000ba9c783b */ /* 0x000f280000004200 */
[----:B------:R-:W4:Y:S04]  /*6360*/  LDSM.16.MT88.4 R164, [R186+0x14800] ;  /* 0x01480000baa4783b */ /* 0x000f280000004200 */
[----:B------:R-:W4:Y:S04]  /*6370*/  LDSM.16.MT88.4 R168, [R186+0x16800] ;  /* 0x01680000baa8783b */ /* 0x000f280000004200 */
[----:B------:R-:W-:Y:S01]  /*6380*/  LDSM.16.MT88.4 R172, [R186+0x13000] ;  /* 0x01300000baac783b */ /* 0x000fe20000004200 */
[-C--:B-1----:R-:W-:Y:S03]  /*6390*/  HMMA.16816.F32.BF16 R4, R148, R16.reuse, RZ ;  /* 0x000000109404723c */ /* 0x082fe600000418ff */
[----:B------:R-:W-:Y:S04]  /*63a0*/  LDSM.16.M88.4 R176, [R2+0x1f000] ;  /* 0x01f0000002b0783b */ /* 0x000fe80000000200 */
[----:B------:R-:W-:Y:S01]  /*63b0*/  LDSM.16.MT88.4 R180, [R186+0x15000] ;  /* 0x01500000bab4783b */ /* 0x000fe20000004200 */
        /* <DEDUP_REMOVED lines=11> */
[----:B------:R-:W1:Y:S07]  /*6470*/  LDSM.16.M88.4 R148, [R2+0x1e000] ;  /* 0x01e000000294783b */ /* 0x000e6e0000000200 */
        /* <DEDUP_REMOVED lines=8> */
[C---:B------:R-:W-:Y:S08]  /*6500*/  HMMA.16816.F32.BF16 R80, R152.reuse, R166, R80 ;  /* 0x000000a69850723c */ /* 0x040ff00000041850 */
[-C--:B------:R-:W-:Y:S08]  /*6510*/  HMMA.16816.F32.BF16 R84, R152, R168.reuse, R84 ;  /* 0x000000a89854723c */ /* 0x080ff00000041854 */
[C---:B------:R-:W-:Y:S08]  /*6520*/  HMMA.16816.F32.BF16 R88, R160.reuse, R168, R88 ;  /* 0x000000a8a058723c */ /* 0x040ff00000041858 */
[-C--:B------:R-:W-:Y:S01]  /*6530*/  HMMA.16816.F32.BF16 R92, R160, R170.reuse, R92 ;  /* 0x000000aaa05c723c */ /* 0x080fe2000004185c */
[----:B------:R-:W-:Y:S07]  /*6540*/  LDSM.16.MT88.4 R160, [R186+0x13800] ;  /* 0x01380000baa0783b */ /* 0x000fee0000004200 */
[----:B------:R-:W-:Y:S01]  /*6550*/  HMMA.16816.F32.BF16 R96, R152, R170, R96 ;  /* 0x000000aa9860723c */ /* 0x000fe20000041860 */
[----:B------:R-:W-:Y:S03]  /*6560*/  LDSM.16.MT88.4 R168, [R186+0x15800] ;  /* 0x01580000baa8783b */ /* 0x000fe60000004200 */
[----:B------:R-:W-:Y:S04]  /*6570*/  IMAD.SHL.U32 R153, R225, 0x8, RZ ;  /* 0x00000008e1997824 */ /* 0x000fe800078e00ff */
[-C--:B-1----:R-:W-:Y:S08]  /*6580*/  HMMA.16816.F32.BF16 R4, R148, R172.reuse, R4 ;  /* 0x000000ac9404723c */ /* 0x082ff00000041804 */
[C---:B------:R-:W-:Y:S04]  /*6590*/  HMMA.16816.F32.BF16 R8, R176.reuse, R172, R8 ;  /* 0x000000acb008723c */ /* 0x040fe80000041808 */
[----:B------:R-:W-:Y:S04]  /*65a0*/  IMAD.IADD R172, R194, 0x1, R2 ;  /* 0x00000001c2ac7824 */ /* 0x000fe800078e0202 */
[-C--:B------:R-:W-:Y:S01]  /*65b0*/  HMMA.16816.F32.BF16 R12, R176, R174.reuse, R12 ;  /* 0x000000aeb00c723c */ /* 0x080fe2000004180c */
[----:B------:R-:W-:Y:S07]  /*65c0*/  LDSM.16.M88.4 R164, [R172+0x1f000] ;  /* 0x01f00000aca4783b */ /* 0x000fee0000000200 */
[C---:B------:R-:W-:Y:S04]  /*65d0*/  HMMA.16816.F32.BF16 R16, R148.reuse, R174, R16 ;  /* 0x000000ae9410723c */ /* 0x040fe80000041810 */
[C---:B------:R-:W-:Y:S04]  /*65e0*/  LEA R174, P1, R153.reuse, R244, 0x2 ;  /* 0x000000f499ae7211 */ /* 0x040fe800078210ff */
[-C--:B------:R-:W-:Y:S03]  /*65f0*/  HMMA.16816.F32.BF16 R68, R148, R180.reuse, R68 ;  /* 0x000000b49444723c */ /* 0x080fe60000041844 */
[----:B------:R-:W-:Y:S02]  /*6600*/  LEA.HI.X.SX32 R175, R153, R245, 0x2, P1 ;  /* 0x000000f599af7211 */ /* 0x000fe400008f16ff */
[----:B------:R-:W1:Y:S03]  /*6610*/  LDSM.16.M88.4 R152, [R172+0x1e000] ;  /* 0x01e00000ac98783b */ /* 0x000e660000000200 */
        /* <DEDUP_REMOVED lines=18> */
[C---:B------:R-:W-:Y:S02]  /*6740*/  LEA.HI.X.SX32 R159, R225.reuse, R177, 0x5, P1 ;  /* 0x000000b1e19f7211 */ /* 0x040fe400008f2eff */
[C---:B------:R-:W-:Y:S01]  /*6750*/  LEA R172, P1, R225.reuse, R158, 0x5 ;  /* 0x0000009ee1ac7211 */ /* 0x040fe200078228ff */
[C---:B------:R-:W-:Y:S04]  /*6760*/  HMMA.16816.F32.BF16 R8, R164.reuse, R160, R8 ;  /* 0x000000a0a408723c */ /* 0x040fe80000041808 */
[C---:B------:R-:W-:Y:S04]  /*6770*/  LEA.HI.X.SX32 R173, R225.reuse, R159, 0x5, P1 ;  /* 0x0000009fe1ad7211 */ /* 0x040fe800008f2eff */
[-C--:B------:R-:W-:Y:S03]  /*6780*/  HMMA.16816.F32.BF16 R12, R164, R162.reuse, R12 ;  /* 0x000000a2a40c723c */ /* 0x080fe6000004180c */
[C---:B------:R-:W-:Y:S05]  /*6790*/  IMAD.WIDE R160, R225.reuse, -0xc0, R172 ;  /* 0xffffff40e1a07825 */ /* 0x040fea00078e02ac */
        /* <DEDUP_REMOVED lines=19> */
[----:B------:R-:W-:Y:S04]  /*68d0*/  HMMA.16816.F32.BF16 R96, R152, R150, R96 ;  /* 0x000000969860723c */ /* 0x000fe80000041860 */
[----:B------:R-:W-:Y:S01]  /*68e0*/  @P4 IMAD.WIDE.U32 R152, R198, 0x4, R250 ;  /* 0x00000004c6984825 */ /* 0x000fe200078e00fa */
[C---:B------:R-:W-:Y:S04]  /*68f0*/  LEA.HI.X.SX32 R165, R225.reuse, R149, 0x5, P1 ;  /* 0x00000095e1a57211 */ /* 0x040fe800008f2eff */
[----:B------:R-:W5:Y:S01]  /*6900*/  @P4 LDG.E R234, desc[UR18][R152.64+-0x100] ;  /* 0xffff001298ea4981 */ /* 0x000f62000c1e1900 */
[C---:B------:R-:W-:Y:S03]  /*6910*/  IMAD.WIDE R150, R225.reuse, -0xc0, R164 ;  /* 0xffffff40e1967825 */ /* 0x040fe600078e02a4 */
[----:B------:R1:W5:Y:S01]  /*6920*/  @P4 LDG.E R233, desc[UR18][R152.64+-0xe0] ;  /* 0xffff201298e94981 */ /* 0x000362000c1e1900 */
[C---:B------:R-:W-:Y:S03]  /*6930*/  LEA R166, P1, R225.reuse, R150, 0x5 ;  /* 0x00000096e1a67211 */ /* 0x040fe600078228ff */
[----:B------:R2:W-:Y:S01]  /*6940*/  REDG.E.ADD.F32.FTZ.RN.STRONG.GPU desc[UR18][R244.64], R4 ;  /* 0x00000004f40079a6 */ /* 0x0005e2000c12f312 */
[C---:B------:R-:W-:Y:S03]  /*6950*/  LEA.HI.X.SX32 R167, R225.reuse, R151, 0x5, P1 ;  /* 0x00000097e1a77211 */ /* 0x040fe600008f2eff */
[----:B------:R3:W-:Y:S01]  /*6960*/  REDG.E.ADD.F32.FTZ.RN.STRONG.GPU desc[UR18][R174.64], R5 ;  /* 0x00000005ae0079a6 */ /* 0x0007e2000c12f312 */
[C---:B------:R-:W-:Y:S03]  /*6970*/  LEA R154, P1, R225.reuse, R166, 0x5 ;  /* 0x000000a6e19a7211 */ /* 0x040fe600078228ff */
[----:B------:R4:W-:Y:S01]  /*6980*/  REDG.E.ADD.F32.FTZ.RN.STRONG.GPU desc[UR18][R180.64], R6 ;  /* 0x00000006b40079a6 */ /* 0x0009e2000c12f312 */
[C---:B------:R-:W-:Y:S03]  /*6990*/  LEA.HI.X.SX32 R155, R225.reuse, R167, 0x5, P1 ;  /* 0x000000a7e19b7211 */ /* 0x040fe600008f2eff */
[----:B------:R4:W-:Y:S04]  /*69a0*/  REDG.E.ADD.F32.FTZ.RN.STRONG.GPU desc[UR18][R182.64], R7 ;  /* 0x00000007b60079a6 */ /* 0x0009e8000c12f312 */
        /* <DEDUP_REMOVED lines=8> */
[----:B------:R3:W-:Y:S01]  /*6a30*/  REDG.E.ADD.F32.FTZ.RN.STRONG.GPU desc[UR18][R244.64+0x80], R16 ;  /* 0x00008010f40079a6 */ /* 0x0007e2000c12f312 */
[C---:B------:R-:W-:Y:S03]  /*6a40*/  LEA R174, P1, R225.reuse, R4, 0x5 ;  /* 0x00000004e1ae7211 */ /* 0x040fe600078228ff */
[----:B------:R3:W-:Y:S01]  /*6a50*/  REDG.E.ADD.F32.FTZ.RN.STRONG.GPU desc[UR18][R160.64+0x80], R17 ;  /* 0x00008011a00079a6 */ /* 0x0007e2000c12f312 */
[C---:B------:R-:W-:Y:S02]  /*6a60*/  LEA.HI.X.SX32 R175, R225.reuse, R5, 0x5, P1 ;  /* 0x00000005e1af7211 */ /* 0x040fe400008f2eff */
[C---:B----4-:R-:W-:Y:S01]  /*6a70*/  LEA R180, P1, R225.reuse, R174, 0x5 ;  /* 0x000000aee1b47211 */ /* 0x050fe200078228ff */
[----:B------:R4:W-:Y:S03]  /*6a80*/  REDG.E.ADD.F32.FTZ.RN.STRONG.GPU desc[UR18][R162.64+0x80], R18 ;  /* 0x00008012a20079a6 */ /* 0x0009e6000c12f312 */
[C---:B------:R-:W-:Y:S01]  /*6a90*/  LEA.HI.X.SX32 R181, R225.reuse, R175, 0x5, P1 ;  /* 0x000000afe1b57211 */ /* 0x040fe200008f2eff */
[----:B------:R4:W-:Y:S04]  /*6aa0*/  REDG.E.ADD.F32.FTZ.RN.STRONG.GPU desc[UR18][R178.64+0x80], R19 ;  /* 0x00008013b20079a6 */ /* 0x0009e8000c12f312 */
[----:B------:R4:W-:Y:S01]  /*6ab0*/  REDG.E.ADD.F32.FTZ.RN.STRONG.GPU desc[UR18][R168.64+0x80], R12 ;  /* 0x0000800ca80079a6 */ /* 0x0009e2000c12f312 */
[C---:B------:R-:W-:Y:S03]  /*6ac0*/  IMAD.WIDE R6, R225.reuse, -0xc0, R180 ;  /* 0xffffff40e1067825 */ /* 0x040fe600078e02b4 */
[----:B------:R4:W-:Y:S01]  /*6ad0*/  REDG.E.ADD.F32.FTZ.RN.STRONG.GPU desc[UR18][R170.64+0x80], R13 ;  /* 0x0000800daa0079a6 */ /* 0x0009e2000c12f312 */
[C---:B------:R-:W-:Y:S03]  /*6ae0*/  LEA R182, P1, R225.reuse, R6, 0x5 ;  /* 0x00000006e1b67211 */ /* 0x040fe600078228ff */
[----:B------:R4:W-:Y:S01]  /*6af0*/  REDG.E.ADD.F32.FTZ.RN.STRONG.GPU desc[UR18][R148.64+0x80], R14 ;  /* 0x0000800e940079a6 */ /* 0x0009e2000c12f312 */
[C---:B------:R-:W-:Y:S03]  /*6b00*/  LEA.HI.X.SX32 R183, R225.reuse, R7, 0x5, P1 ;  /* 0x00000007e1b77211 */ /* 0x040fe600008f2eff */
[----:B------:R4:W-:Y:S01]  /*6b10*/  REDG.E.ADD.F32.FTZ.RN.STRONG.GPU desc[UR18][R164.64+0x80], R15 ;  /* 0x0000800fa40079a6 */ /* 0x0009e2000c12f312 */
        /* <DEDUP_REMOVED lines=10> */
[C---:B-1----:R-:W-:Y:S01]  /*6bc0*/  LEA R158, P1, R225.reuse, R176, 0x5 ;  /* 0x000000b0e19e7211 */ /* 0x042fe200078228ff */
[----:B------:R1:W-:Y:S03]  /*6bd0*/  REDG.E.ADD.F32.FTZ.RN.STRONG.GPU desc[UR18][R152.64+0x100], R72 ;  /* 0x00010048980079a6 */ /* 0x0003e6000c12f312 */
[C---:B------:R-:W-:Y:S01]  /*6be0*/  LEA.HI.X.SX32 R159, R225.reuse, R177, 0x5, P1 ;  /* 0x000000b1e19f7211 */ /* 0x040fe200008f2eff */
[----:B------:R-:W-:Y:S01]  /*6bf0*/  REDG.E.ADD.F32.FTZ.RN.STRONG.GPU desc[UR18][R4.64+0x100], R73 ;  /* 0x00010049040079a6 */ /* 0x000fe2000c12f312 */
[C---:B--2---:R-:W-:Y:S03]  /*6c00*/  LEA R172, P1, R225.reuse, R158, 0x5 ;  /* 0x0000009ee1ac7211 */ /* 0x044fe600078228ff */
[----:B------:R-:W-:Y:S01]  /*6c10*/  REDG.E.ADD.F32.FTZ.RN.STRONG.GPU desc[UR18][R174.64+0x100], R74 ;  /* 0x0001004aae0079a6 */ /* 0x000fe2000c12f312 */
[C---:B------:R-:W-:Y:S03]  /*6c20*/  LEA.HI.X.SX32 R173, R225.reuse, R159, 0x5, P1 ;  /* 0x0000009fe1ad7211 */ /* 0x040fe600008f2eff */
[----:B------:R-:W-:Y:S01]  /*6c30*/  REDG.E.ADD.F32.FTZ.RN.STRONG.GPU desc[UR18][R180.64+0x100], R75 ;  /* 0x0001004bb40079a6 */ /* 0x000fe2000c12f312 */
[C---:B------:R-:W-:Y:S03]  /*6c40*/  IMAD.WIDE R10, R225.reuse, -0xc0, R172 ;  /* 0xffffff40e10a7825 */ /* 0x040fe600078e02ac */
[----:B------:R-:W-:Y:S01]  /*6c50*/  REDG.E.ADD.F32.FTZ.RN.STRONG.GPU desc[UR18][R244.64+0x180], R80 ;  /* 0x00018050f40079a6 */ /* 0x000fe2000c12f312 */
[C---:B---3--:R-:W-:Y:S03]  /*6c60*/  LEA R16, P1, R225.reuse, R10, 0x5 ;  /* 0x0000000ae1107211 */ /* 0x048fe600078228ff */
[----:B------:R-:W-:Y:S01]  /*6c70*/  REDG.E.ADD.F32.FTZ.RN.STRONG.GPU desc[UR18][R6.64+0x180], R81 ;  /* 0x00018051060079a6 */ /* 0x000fe2000c12f312 */
[C---:B------:R-:W-:Y:S03]  /*6c80*/  LEA.HI.X.SX32 R17, R225.reuse, R11, 0x5, P1 ;  /* 0x0000000be1117211 */ /* 0x040fe600008f2eff */
[----:B------:R-:W-:Y:S01]  /*6c90*/  REDG.E.ADD.F32.FTZ.RN.STRONG.GPU desc[UR18][R182.64+0x180], R82 ;  /* 0x00018052b60079a6 */ /* 0x000fe2000c12f312 */
[C---:B------:R-:W-:Y:S03]  /*6ca0*/  LEA R160, P1, R225.reuse, R16, 0x5 ;  /* 0x00000010e1a07211 */ /* 0x040fe600078228ff */
[----:B------:R2:W-:Y:S01]  /*6cb0*/  REDG.E.ADD.F32.FTZ.RN.STRONG.GPU desc[UR18][R156.64+0x180], R83 ;  /* 0x000180539c0079a6 */ /* 0x0005e2000c12f312 */
        /* <DEDUP_REMOVED lines=29> */
[C---:B-1----:R-:W-:Y:S03]  /*6e90*/  LEA R152, P1, R225.reuse, R164, 0x5 ;  /* 0x000000a4e1987211 */ /* 0x042fe600078228ff */
[----:B------:R-:W1:Y:S01]  /*6ea0*/  LDSM.16.MT88.4 R8, [R185] ;  /* 0x00000000b908783b */ /* 0x000e620000004200 */
[C---:B------:R-:W-:Y:S02]  /*6eb0*/  LEA.HI.X.SX32 R153, R225.reuse, R165, 0x5, P1 ;  /* 0x000000a5e1997211 */ /* 0x040fe400008f2eff */
[C---:B------:R-:W-:Y:S01]  /*6ec0*/  LEA R154, P1, R225.reuse, R152, 0x5 ;  /* 0x00000098e19a7211 */ /* 0x040fe200078228ff */
[----:B------:R-:W-:Y:S03]  /*6ed0*/  REDG.E.ADD.F32.FTZ.RN.STRONG.GPU desc[UR18][R244.64+0x280], R96 ;  /* 0x00028060f40079a6 */ /* 0x000fe6000c12f312 */
[C---:B------:R-:W-:Y:S01]  /*6ee0*/  LEA.HI.X.SX32 R155, R225.reuse, R153, 0x5, P1 ;  /* 0x00000099e19b7211 */ /* 0x040fe200008f2eff */
[----:B------:R-:W-:Y:S01]  /*6ef0*/  REDG.E.ADD.F32.FTZ.RN.STRONG.GPU desc[UR18][R12.64+0x280], R97 ;  /* 0x000280610c0079a6 */ /* 0x000fe2000c12f312 */
[C---:B--2---:R-:W-:Y:S03]  /*6f00*/  LEA R156, P1, R225.reuse, R154, 0x5 ;  /* 0x0000009ae19c7211 */ /* 0x044fe600078228ff */
[----:B------:R-:W2:Y:S01]  /*6f10*/  LDSM.16.MT88.4 R12, [R0+-0x2000] ;  /* 0xffe00000000c783b */ /* 0x000ea20000004200 */
[----:B------:R-:W-:Y:S03]  /*6f20*/  LEA.HI.X.SX32 R157, R225, R155, 0x5, P1 ;  /* 0x0000009be19d7211 */ /* 0x000fe600008f2eff */
[----:B------:R-:W3:Y:S04]  /*6f30*/  LDSM.16.MT88.4 R16, [R185+0x2000] ;  /* 0x00200000b910783b */ /* 0x000ee80000004200 */
[----:B------:R-:W4:Y:S04]  /*6f40*/  LDSM.16.MT88.4 R68, [R185+0x4000] ;  /* 0x00400000b944783b */ /* 0x000f280000004200 */
[----:B------:R-:W-:Y:S04]  /*6f50*/  LDSM.16.MT88.4 R72, [R191+-0x1800] ;  /* 0xffe80000bf48783b */ /* 0x000fe80000004200 */
[----:B------:R-:W4:Y:S04]  /*6f60*/  LDSM.16.MT88.4 R76, [R185+0x800] ;  /* 0x00080000b94c783b */ /* 0x000f280000004200 */
[----:B------:R-:W4:Y:S04]  /*6f70*/  LDSM.16.MT88.4 R80, [R0+-0x1800] ;  /* 0xffe800000050783b */ /* 0x000f280000004200 */
[----:B------:R-:W4:Y:S01]  /*6f80*/  LDSM.16.MT88.4 R84, [R185+0x2800] ;  /* 0x00280000b954783b */ /* 0x000f220000004200 */
[-C--:B-1----:R-:W-:Y:S03]  /*6f90*/  HMMA.16816.F32.BF16 R100, R4, R8.reuse, R100 ;  /* 0x000000080464723c */ /* 0x082fe60000041864 */
[----:B------:R-:W-:Y:S04]  /*6fa0*/  LDSM.16.MT88.4 R88, [R185+0x1800] ;  /* 0x00180000b958783b */ /* 0x000fe80000004200 */
[----:B------:R-:W-:Y:S04]  /*6fb0*/  REDG.E.ADD.F32.FTZ.RN.STRONG.GPU desc[UR18][R170.64+0x280], R98 ;  /* 0x00028062aa0079a6 */ /* 0x000fe8000c12f312 */
[----:B------:R-:W-:Y:S01]  /*6fc0*/  REDG.E.ADD.F32.FTZ.RN.STRONG.GPU desc[UR18][R148.64+0x280], R99 ;  /* 0x00028063940079a6 */ /* 0x000fe2000c12f312 */
[C---:B--2---:R-:W-:Y:S03]  /*6fd0*/  HMMA.16816.F32.BF16 R104, R12.reuse, R8, R104 ;  /* 0x000000080c68723c */ /* 0x044fe60000041868 */
[----:B------:R-:W-:Y:S04]  /*6fe0*/  LDSM.16.MT88.4 R96, [R185+0x3800] ;  /* 0x00380000b960783b */ /* 0x000fe80000004200 */
[----:B------:R-:W-:Y:S01]  /*6ff0*/  LDSM.16.MT88.4 R148, [R185+0x5800] ;  /* 0x00580000b994783b */ /* 0x000fe20000004200 */
[-C--:B------:R-:W-:Y:S03]  /*7000*/  HMMA.16816.F32.BF16 R108, R12, R10.reuse, R108 ;  /* 0x0000000a0c6c723c */ /* 0x080fe6000004186c */
[----:B------:R-:W-:Y:S04]  /*7010*/  REDG.E.ADD.F32.FTZ.RN.STRONG.GPU desc[UR18][R164.64+0x280], R92 ;  /* 0x0002805ca40079a6 */ /* 0x000fe8000c12f312 */
[----:B------:R-:W-:Y:S01]  /*7020*/  REDG.E.ADD.F32.FTZ.RN.STRONG.GPU desc[UR18][R152.64+0x280], R93 ;  /* 0x0002805d980079a6 */ /* 0x000fe2000c12f312 */
[C---:B------:R-:W-:Y:S03]  /*7030*/  HMMA.16816.F32.BF16 R112, R4.reuse, R10, R112 ;  /* 0x0000000a0470723c */ /* 0x040fe60000041870 */
[----:B------:R-:W1:Y:S04]  /*7040*/  LDSM.16.MT88.4 R8, [R185+0x4800] ;  /* 0x00480000b908783b */ /* 0x000e680000004200 */
[----:B------:R-:W-:Y:S01]  /*7050*/  REDG.E.ADD.F32.FTZ.RN.STRONG.GPU desc[UR18][R154.64+0x280], R94 ;  /* 0x0002805e9a0079a6 */ /* 0x000fe2000c12f312 */
[-C--:B---3--:R-:W-:Y:S03]  /*7060*/  HMMA.16816.F32.BF16 R116, R4, R16.reuse, R116 ;  /* 0x000000100474723c */ /* 0x088fe60000041874 */
[----:B------:R-:W-:Y:S04]  /*7070*/  REDG.E.ADD.F32.FTZ.RN.STRONG.GPU desc[UR18][R156.64+0x280], R95 ;  /* 0x0002805f9c0079a6 */ /* 0x000fe8000c12f312 */
[----:B------:R-:W-:Y:S01]  /*7080*/  LDSM.16.MT88.4 R92, [R0+-0x800] ;  /* 0xfff80000005c783b */ /* 0x000fe20000004200 */
        /* <DEDUP_REMOVED lines=9> */
[----:B------:R-:W2:Y:S04]  /*7120*/  LDSM.16.MT88.4 R4, [R191+-0x1000] ;  /* 0xfff00000bf04783b */ /* 0x000ea80000004200 */
[----:B------:R-:W3:Y:S03]  /*7130*/  LDSM.16.MT88.4 R68, [R185+0x3000] ;  /* 0x00300000b944783b */ /* 0x000ee60000004200 */
        /* <DEDUP_REMOVED lines=9> */
[----:B------:R-:W4:Y:S07]  /*71d0*/  LDSM.16.MT88.4 R84, [R191+-0x800] ;  /* 0xfff80000bf54783b */ /* 0x000f2e0000004200 */
        /* <DEDUP_REMOVED lines=41> */
[----:B------:R-:W-:Y:S02]  /*7470*/  IADD3 R5, PT, PT, R204, 0x40, RZ ;  /* 0x00000040cc057810 */ /* 0x000fe40007ffe0ff */
[----:B------:R-:W-:Y:S01]  /*7480*/  ISETP.NE.AND P1, PT, R241, -0x1, PT ;  /* 0xfffffffff100780c */ /* 0x000fe20003f25270 */
[----:B------:R-:W3:-:S12]  /*7490*/  LDCU UR5, c[0x0][0x4fc] ;  /* 0x00009f80ff0577ac */ /* 0x000ed80008000800 */
[----:B------:R-:W4:Y:S01]  /*74a0*/  @P1 LDC.64 R2, c[0x0][0x5c0] ;  /* 0x00017000ff021b82 */ /* 0x000f220000000a00 */
        /* <DEDUP_REMOVED lines=68> */
[----:B---3--:R-:W-:Y:S01]  /*78f0*/  FMUL.FTZ R20, R20, UR5 ;  /* 0x0000000514147c20 */ /* 0x008fe20008410000 */
        /* <DEDUP_REMOVED lines=110> */
[----:B------:R-:W-:Y:S01]  /*7fe0*/  @P1 IADD3 R42, PT, PT, R238, R241, RZ ;  /* 0x000000f1ee2a1210 */ /* 0x000fe20007ffe0ff */
[----:B------:R-:W-:Y:S01]  /*7ff0*/  STS [R204+0x8000], R37 ;  /* 0x00800025cc007388 */ /* 0x000fe20000000800 */
[----:B------:R-:W-:-:S03]  /*8000*/  ISETP.NE.AND P0, PT, R241, -0x1, PT ;  /* 0xfffffffff100780c */ /* 0x000fc60003f05270 */
[----:B------:R-:W-:Y:S01]  /*8010*/  STS [R204+0x8400], R39 ;  /* 0x00840027cc007388 */ /* 0x000fe20000000800 */
[----:B----4-:R-:W-:-:S03]  /*8020*/  @P1 IMAD R40, R42, R3, RZ ;  /* 0x000000032a281224 */ /* 0x010fc600078e02ff */
        /* <DEDUP_REMOVED lines=10> */
[----:B-1----:R-:W-:-:S03]  /*80d0*/  @P1 IMAD.WIDE.U32 R42, R42, R2, RZ ;  /* 0x000000022a2a1225 */ /* 0x002fc600078e00ff */
[----:B------:R2:W-:Y:S02]  /*80e0*/  STS [R204+0xb000], R57 ;  /* 0x00b00039cc007388 */ /* 0x0005e40000000800 */
[----:B------:R-:W-:Y:S02]  /*80f0*/  @P1 IADD3 R40, PT, PT, R43, R40, RZ ;  /* 0x000000282b281210 */ /* 0x000fe40007ffe0ff */
[----:B------:R2:W-:Y:S04]  /*8100*/  STS [R204+0xb400], R59 ;  /* 0x00b4003bcc007388 */ /* 0x0005e80000000800 */
[----:B------:R2:W-:Y:S04]  /*8110*/  STS [R5+0xb000], R60 ;  /* 0x00b0003c05007388 */ /* 0x0005e80000000800 */
        /* <DEDUP_REMOVED lines=11> */
.L_x_979:
        /* <DEDUP_REMOVED lines=11> */
.L_x_980:
[----:B------:R-:W1:Y:S01]  /*8280*/  LDCU.64 UR6, c[0x0][0x5c8] ;  /* 0x0000b900ff0677ac */ /* 0x000e620008000a00 */
[----:B------:R-:W-:-:S05]  /*8290*/  IADD3 R52, PT, PT, R238, R241, RZ ;  /* 0x000000f1ee347210 */ /* 0x000fca0007ffe0ff */
[C---:B-1----:R-:W-:Y:S02]  /*82a0*/  IMAD R0, R52.reuse, UR7, RZ ;  /* 0x0000000734007c24 */ /* 0x042fe4000f8e02ff */
[----:B--2---:R-:W-:-:S05]  /*82b0*/  IMAD.WIDE.U32 R52, R52, UR6, RZ ;  /* 0x0000000634347c25 */ /* 0x004fca000f8e00ff */
[----:B------:R-:W-:-:S07]  /*82c0*/  IADD3 R0, PT, PT, R53, R0, RZ ;  /* 0x0000000035007210 */ /* 0x000fce0007ffe0ff */
.L_x_981:
[----:B------:R-:W-:Y:S01]  /*82d0*/  BAR.SYNC.DEFER_BLOCKING 0x0 ;  /* 0x0000000000007b1d */ /* 0x000fe20000010000 */
[----:B------:R-:W-:Y:S01]  /*82e0*/  USHF.L.U32 UR10, UR17, 0x6, URZ ;  /* 0x00000006110a7899 */ /* 0x000fe200080006ff */
[----:B------:R-:W-:Y:S01]  /*82f0*/  LOP3.LUT R55, R200, 0x80, RZ, 0xfc, !PT ;  /* 0x00000080c8377812 */ /* 0x000fe200078efcff */
[----:B------:R-:W-:Y:S01]  /*8300*/  USHF.L.U32 UR12, UR17, 0x6, URZ ;  /* 0x00000006110c7899 */ /* 0x000fe200080006ff */
[----:B------:R-:W-:Y:S01]  /*8310*/  MOV R53, UR6 ;  /* 0x0000000600357c02 */ /* 0x000fe20008000f00 */
[----:B------:R-:W-:Y:S01]  /*8320*/  USHF.R.S32.HI UR11, URZ, 0x1f, UR10 ;  /* 0x0000001fff0b7899 */ /* 0x000fe2000801140a */
[----:B------:R-:W-:Y:S01]  /*8330*/  BSSY.RECONVERGENT B0, `(.L_x_982) ;  /* 0x000002b000007945 */ /* 0x000fe20003800200 */
[----:B------:R-:W-:Y:S01]  /*8340*/  IMAD.WIDE.U32 R46, R2, UR10, RZ ;  /* 0x0000000a022e7c25 */ /* 0x000fe2000f8e00ff */
[----:B------:R-:W1:Y:S01]  /*8350*/  LDCU.64 UR4, c[0x0][0x5d8] ;  /* 0x0000bb00ff0477ac */ /* 0x000e620008000a00 */
[----:B------:R-:W-:Y:S02]  /*8360*/  LOP3.LUT R54, R200, 0x40, RZ, 0xfc, !PT ;  /* 0x00000040c8367812 */ /* 0x000fe400078efcff */
[----:B------:R-:W-:Y:S01]  /*8370*/  IMAD R44, R2, UR11, RZ ;  /* 0x0000000b022c7c24 */ /* 0x000fe2000f8e02ff */
[----:B------:R-:W-:Y:S01]  /*8380*/  LOP3.LUT R43, R46, 0x38, R199, 0xf8, !PT ;  /* 0x000000382e2b7812 */ /* 0x000fe200078ef8c7 */
[----:B------:R-:W-:-:S02]  /*8390*/  VIADD R239, R239, -UR12 ;  /* 0x8000000cefef7c36 */ /* 0x000fc40008000000 */
[----:B------:R-:W-:Y:S01]  /*83a0*/  IMAD R41, R3, UR10, R44 ;  /* 0x0000000a03297c24 */ /* 0x000fe2000f8e022c */
[----:B------:R-:W-:Y:S02]  /*83b0*/  IADD3 R60, P0, PT, R42, R43, RZ ;  /* 0x0000002b2a3c7210 */ /* 0x000fe40007f1e0ff */
[C---:B------:R-:W-:Y:S02]  /*83c0*/  ISETP.GE.AND P3, PT, R201.reuse, R239, PT ;  /* 0x000000efc900720c */ /* 0x040fe40003f66270 */
[----:B------:R-:W-:Y:S01]  /*83d0*/  IADD3.X R61, PT, PT, R40, R47, R41, P0, !PT ;  /* 0x0000002f283d7210 */ /* 0x000fe200007fe429 */
[C---:B------:R-:W-:Y:S01]  /*83e0*/  VIADD R40, R201.reuse, 0x20 ;  /* 0x00000020c9287836 */ /* 0x040fe20000000000 */
[----:B------:R-:W-:Y:S01]  /*83f0*/  IADD3 R56, P0, PT, R201, 0x20, RZ ;  /* 0x00000020c9387810 */ /* 0x000fe20007f1e0ff */
[----:B------:R2:W3:Y:S01]  /*8400*/  LDS.128 R36, [R206+0x13000] ;  /* 0x01300000ce247984 */ /* 0x0004e20000000c00 */
[----:B-1----:R-:W-:Y:S02]  /*8410*/  IMAD.WIDE.U32 R60, R196, UR4, R60 ;  /* 0x00000004c43c7c25 */ /* 0x002fe4000f8e003c */
[----:B------:R-:W-:Y:S01]  /*8420*/  ISETP.GE.AND P5, PT, R40, R239, PT ;  /* 0x000000ef2800720c */ /* 0x000fe20003fa6270 */
[----:B------:R2:W1:Y:S01]  /*8430*/  LDS.128 R32, [R206+0x15000] ;  /* 0x01500000ce207984 */ /* 0x0004620000000c00 */
[----:B------:R-:W-:-:S03]  /*8440*/  IMAD R59, R196, UR5, R61 ;  /* 0x00000005c43b7c24 */ /* 0x000fc6000f8e023d */
        /* <DEDUP_REMOVED lines=25> */
.L_x_983:
[----:B------:R-:W-:Y:S05]  /*85e0*/  BSYNC.RECONVERGENT B0 ;  /* 0x0000000000007941 */ /* 0x000fea0003800200 */
.L_x_982:
        /* <DEDUP_REMOVED lines=17> */
.L_x_985:
[----:B------:R-:W-:Y:S05]  /*8700*/  BSYNC.RECONVERGENT B0 ;  /* 0x0000000000007941 */ /* 0x000fea0003800200 */
.L_x_984:
        /* <DEDUP_REMOVED lines=25> */
.L_x_987:
[----:B------:R-:W-:Y:S05]  /*88a0*/  BSYNC.RECONVERGENT B0 ;  /* 0x0000000000007941 */ /* 0x000fea0003800200 */
.L_x_986:
        /* <DEDUP_REMOVED lines=16> */
.L_x_948:
[----:B------:R-:W-:Y:S05]  /*89b0*/  BSYNC.RECONVERGENT B1 ;  /* 0x0000000000017941 */ /* 0x000fea0003800200 */
.L_x_926:
        /* <DEDUP_REMOVED lines=11> */
.L_x_989:
        /* <DEDUP_REMOVED lines=9> */
.L_x_1100:


//--------------------- .text._ZN5flash44flash_bwd_dq_dk_dv_loop_seqk_parallel_kernelI23Flash_bwd_kernel_traitsILi192ELi64ELi64ELi8ELi4ELi2ELi2ELb0ELb0EN7cutlass10bfloat16_tE19Flash_kernel_traitsILi192ELi64ELi64ELi8ES3_EELb0ELb1ELb0ELb1ELb0ELb0ELb1EEEvNS_16Flash_bwd_paramsE --------------------------
	.section	.text._ZN5flash44flash_bwd_dq_dk_dv_loop_seqk_parallel_kernelI23Flash_bwd_kernel_traitsILi192ELi64ELi64ELi8ELi4ELi2ELi2ELb0ELb0EN7cutlass10bfloat16_tE19Flash_kernel_traitsILi192ELi64ELi64ELi8ES3_EELb0ELb1ELb0ELb1ELb0ELb0ELb1EEEvNS_16Flash_bwd_paramsE,"ax",@progbits
	.align	128
        .global         _ZN5flash44flash_bwd_dq_dk_dv_loop_seqk_parallel_kernelI23Flash_bwd_kernel_traitsILi192ELi64ELi64ELi8ELi4ELi2ELi2ELb0ELb0EN7cutlass10bfloat16_tE19Flash_kernel_traitsILi192ELi64ELi64ELi8ES3_EELb0ELb1ELb0ELb1ELb0ELb0ELb1EEEvNS_16Flash_bwd_paramsE
        .type           _ZN5flash44flash_bwd_dq_dk_dv_loop_seqk_parallel_kernelI23Flash_bwd_kernel_traitsILi192ELi64ELi64ELi8ELi4ELi2ELi2ELb0ELb0EN7cutlass10bfloat16_tE19Flash_kernel_traitsILi192ELi64ELi64ELi8ES3_EELb0ELb1ELb0ELb1ELb0ELb0ELb1EEEvNS_16Flash_bwd_paramsE,@function
        .size           _ZN5flash44flash_bwd_dq_dk_dv_loop_seqk_parallel_kernelI23Flash_bwd_kernel_traitsILi192ELi64ELi64ELi8ELi4ELi2ELi2ELb0ELb0EN7cutlass10bfloat16_tE19Flash_kernel_traitsILi192ELi64ELi64ELi8ES3_EELb0ELb1ELb0ELb1ELb0ELb0ELb1EEEvNS_16Flash_bwd_paramsE,(.L_x_1101 - _ZN5flash44flash_bwd_dq_dk_dv_loop_seqk_parallel_kernelI23Flash_bwd_kernel_traitsILi192ELi64ELi64ELi8ELi4ELi2ELi2ELb0ELb0EN7cutlass10bfloat16_tE19Flash_kernel_traitsILi192ELi64ELi64ELi8ES3_EELb0ELb1ELb0ELb1ELb0ELb0ELb1EEEvNS_16Flash_bwd_paramsE)
        .other          _ZN5flash44flash_bwd_dq_dk_dv_loop_seqk_parallel_kernelI23Flash_bwd_kernel_traitsILi192ELi64ELi64ELi8ELi4ELi2ELi2ELb0ELb0EN7cutlass10bfloat16_tE19Flash_kernel_traitsILi192ELi64ELi64ELi8ES3_EELb0ELb1ELb0ELb1ELb0ELb0ELb1EEEvNS_16Flash_bwd_paramsE,@"STO_CUDA_ENTRY STV_DEFAULT"
_ZN5flash44flash_bwd_dq_dk_dv_loop_seqk_parallel_kernelI23Flash_bwd_kernel_traitsILi192ELi64ELi64ELi8ELi4ELi2ELi2ELb0ELb0EN7cutlass10bfloat16_tE19Flash_kernel_traitsILi192ELi64ELi64ELi8ES3_EELb0ELb1ELb0ELb1ELb0ELb0ELb1EEEvNS_16Flash_bwd_paramsE:
.text._ZN5flash44flash_bwd_dq_dk_dv_loop_seqk_parallel_kernelI23Flash_bwd_kernel_traitsILi192ELi64ELi64ELi8ELi4ELi2ELi2ELb0ELb0EN7cutlass10bfloat16_tE19Flash_kernel_traitsILi192ELi64ELi64ELi8ES3_EELb0ELb1ELb0ELb1ELb0ELb0ELb1EEEvNS_16Flash_bwd_paramsE:
        /* <DEDUP_REMOVED lines=12> */
[----:B------:R-:W-:Y:S01]  /*00c0*/  IMAD.U32 R204, RZ, RZ, UR4 ;  /* 0x00000004ffcc7e24 */ /* 0x000fe2000f8e00ff */
[----:B------:R-:W4:Y:S01]  /*00d0*/  S2R R196, SR_CTAID.Z ;  /* 0x0000000000c47919 */ /* 0x000f220000002700 */
[----:B------:R-:W-:Y:S01]  /*00e0*/  UMOV UR5, 0x400 ;  /* 0x0000040000057882 */ /* 0x000fe20000000000 */
[----:B------:R-:W1:Y:S03]  /*00f0*/  LDCU.64 UR18, c[0x0][0x358] ;  /* 0x00006b00ff1277ac */ /* 0x000e660008000a00 */
        /* <DEDUP_REMOVED lines=19> */
[----:B------:R-:W-:Y:S02]  /*0230*/  LOP3.LUT R3, R5, 0x200, RZ, 0xc0, !PT ;  /* 0x0000020005037812 */ /* 0x000fe400078ec0ff */
[--C-:B------:R-:W-:Y:S02]  /*0240*/  LOP3.LUT R199, R199, 0x1c0, R4.reuse, 0xf8, !PT ;  /* 0x000001c0c7c77812 */ /* 0x100fe400078ef804 */
[----:B------:R-:W-:Y:S02]  /*0250*/  LOP3.LUT R2, R3, 0x3800, R4, 0xf8, !PT ;  /* 0x0000380003027812 */ /* 0x000fe400078ef804 */
[----:B------:R-:W-:Y:S02]  /*0260*/  SHF.R.U32.HI R203, RZ, 0x3, R10 ;  /* 0x00000003ffcb7819 */ /* 0x000fe4000001160a */
[----:B------:R-:W-:-:S02]  /*0270*/  LOP3.LUT R4, R4, 0x1c0, RZ, 0xc0, !PT ;  /* 0x000001c004047812 */ /* 0x000fc400078ec0ff */
[C---:B------:R-:W-:Y:S02]  /*0280*/  LOP3.LUT R7, R5.reuse, 0x400, RZ, 0xc0, !PT ;  /* 0x0000040005077812 */ /* 0x040fe400078ec0ff */
[----:B------:R-:W-:Y:S02]  /*0290*/  LOP3.LUT R12, R186, 0x1c0, RZ, 0xc0, !PT ;  /* 0x000001c0ba0c7812 */ /* 0x000fe400078ec0ff */
[----:B------:R-:W-:Y:S02]  /*02a0*/  LOP3.LUT R197, R4, 0x18, R203, 0xf8, !PT ;  /* 0x0000001804c57812 */ /* 0x000fe400078ef8cb */
[----:B------:R-:W-:Y:S02]  /*02b0*/  LOP3.LUT R11, R5, 0xc00, RZ, 0xc0, !PT ;  /* 0x00000c00050b7812 */ /* 0x000fe400078ec0ff */
[----:B------:R-:W-:Y:S02]  /*02c0*/  LOP3.LUT R3, R8, 0x10, RZ, 0xc0, !PT ;  /* 0x0000001008037812 */ /* 0x000fe400078ec0ff */
[----:B------:R-:W-:-:S02]  /*02d0*/  LOP3.LUT R4, R7, 0x6, R0, 0xf8, !PT ;  /* 0x0000000607047812 */ /* 0x000fc400078ef800 */
[----:B------:R-:W-:Y:S02]  /*02e0*/  LOP3.LUT R7, R12, 0x38, R201, 0xf8, !PT ;  /* 0x000000380c077812 */ /* 0x000fe400078ef8c9 */
[--C-:B------:R-:W-:Y:S02]  /*02f0*/  LOP3.LUT R197, R197, 0x38, R0.reuse, 0x78, !PT ;  /* 0x00000038c5c57812 */ /* 0x100fe400078e7800 */
[----:B------:R-:W-:Y:S02]  /*0300*/  LOP3.LUT R6, R11, 0x6, R0, 0xf8, !PT ;  /* 0x000000060b067812 */ /* 0x000fe400078ef800 */
[--C-:B------:R-:W-:Y:S02]  /*0310*/  LOP3.LUT R184, R3, 0x8, R10.reuse, 0xf8, !PT ;  /* 0x0000000803b87812 */ /* 0x100fe400078ef80a */
[----:B------:R-:W-:Y:S02]  /*0320*/  LOP3.LUT R0, R0, 0x20, RZ, 0xc0, !PT ;  /* 0x0000002000007812 */ /* 0x000fe400078ec0ff */
[----:B------:R-:W-:-:S02]  /*0330*/  LOP3.LUT R185, R7, 0x8, R10, 0x78, !PT ;  /* 0x0000000807b97812 */ /* 0x000fc400078e780a */
[----:B------:R-:W-:Y:S02]  /*0340*/  LOP3.LUT R197, R4, R197, RZ, 0xfc, !PT ;  /* 0x000000c504c57212 */ /* 0x000fe400078efcff */
[----:B------:R-:W-:Y:S02]  /*0350*/  LOP3.LUT R4, R186, 0x200, RZ, 0xc0, !PT ;  /* 0x00000200ba047812 */ /* 0x000fe400078ec0ff */
[----:B------:R-:W-:Y:S02]  /*0360*/  LOP3.LUT R3, R7, 0x8, R8, 0x78, !PT ;  /* 0x0000000807037812 */ /* 0x000fe400078e7808 */
[----:B------:R-:W-:Y:S02]  /*0370*/  LOP3.LUT R184, R184, R7, RZ, 0x3c, !PT ;  /* 0x00000007b8b87212 */ /* 0x000fe400078e3cff */
[----:B------:R-:W-:Y:S02]  /*0380*/  LOP3.LUT R7, R0, 0x18, R203, 0xf8, !PT ;  /* 0x0000001800077812 */ /* 0x000fe400078ef8cb */
[----:B------:R-:W-:-:S02]  /*0390*/  LOP3.LUT R185, R2, R185, RZ, 0xfc, !PT ;  /* 0x000000b902b97212 */ /* 0x000fc400078efcff */
[--C-:B------:R-:W-:Y:S02]  /*03a0*/  LOP3.LUT R2, R4, 0xc00, R5.reuse, 0xf8, !PT ;  /* 0x00000c0004027812 */ /* 0x100fe400078ef805 */
[----:B------:R-:W-:Y:S02]  /*03b0*/  LOP3.LUT P0, RZ, R10, 0x8, RZ, 0xc0, !PT ;  /* 0x000000080aff7812 */ /* 0x000fe4000780c0ff */
[----:B------:R-:W-:Y:S02]  /*03c0*/  LOP3.LUT R0, R4, 0x400, R5, 0xf8, !PT ;  /* 0x0000040004007812 */ /* 0x000fe400078ef805 */
[----:B------:R-:W-:Y:S02]  /*03d0*/  LOP3.LUT R9, R201, 0x1f8, RZ, 0xc0, !PT ;  /* 0x000001f8c9097812 */ /* 0x000fe400078ec0ff */
[----:B------:R-:W-:Y:S02]  /*03e0*/  LOP3.LUT R4, R7, 0x1c0, R186, 0xf8, !PT ;  /* 0x000001c007047812 */ /* 0x000fe400078ef8ba */
[----:B------:R-:W-:-:S02]  /*03f0*/  LOP3.LUT R199, R6, R199, RZ, 0xfc, !PT ;  /* 0x000000c706c77212 */ /* 0x000fc400078efcff */
[-C--:B------:R-:W-:Y:S02]  /*0400*/  LOP3.LUT R187, R2, R3.reuse, RZ, 0xfc, !PT ;  /* 0x0000000302bb7212 */ /* 0x080fe400078efcff */
[----:B------:R-:W-:Y:S02]  /*0410*/  LOP3.LUT R184, R184, 0x200, R5, 0xf8, !PT ;  /* 0x00000200b8b87812 */ /* 0x000fe400078ef805 */
[----:B------:R-:W-:Y:S02]  /*0420*/  LOP3.LUT R3, R0, R3, RZ, 0xfc, !PT ;  /* 0x0000000300037212 */ /* 0x000fe400078efcff */
[----:B------:R-:W-:Y:S02]  /*0430*/  LOP3.LUT R200, R9, 0x38, R10, 0x78, !PT ;  /* 0x0000003809c87812 */ /* 0x000fe400078e780a */
[----:B------:R-:W-:Y:S02]  /*0440*/  LOP3.LUT R5, R4, 0x38, R201, 0x78, !PT ;  /* 0x0000003804057812 */ /* 0x000fe400078e78c9 */
[----:B------:R-:W-:-:S02]  /*0450*/  LEA R199, R199, UR5, 0x1 ;  /* 0x00000005c7c77c11 */ /* 0x000fc4000f8e08ff */
[----:B------:R-:W-:Y:S02]  /*0460*/  LEA R3, R3, UR6, 0x1 ;  /* 0x0000000603037c11 */ /* 0x000fe4000f8e08ff */
[----:B------:R-:W-:Y:S01]  /*0470*/  LOP3.LUT R186, R5, 0x200, R186, 0xf8, !PT ;  /* 0x0000020005ba7812 */ /* 0x000fe200078ef8ba */
[----:B------:R-:W-:Y:S01]  /*0480*/  VIADD R205, R199, 0x20 ;  /* 0x00000020c7cd7836 */ /* 0x000fe20000000000 */
[----:B------:R-:W-:Y:S01]  /*0490*/  LOP3.LUT R202, R201, 0x38, RZ, 0xc0, !PT ;  /* 0x00000038c9ca7812 */ /* 0x000fe200078ec0ff */
[----:B------:R-:W-:Y:S01]  /*04a0*/  VIADD R240, R3, 0x1e000 ;  /* 0x0001e00003f07836 */ /* 0x000fe20000000000 */
[----:B------:R-:W-:Y:S01]  /*04b0*/  LOP3.LUT R200, R200, 0x1e00, R201, 0xf8, !PT ;  /* 0x00001e00c8c87812 */ /* 0x000fe200078ef8c9 */
[----:B------:R-:W-:Y:S01]  /*04c0*/  @P0 VIADD R205, R199, 0xffffffe0 ;  /* 0xffffffe0c7cd0836 */ /* 0x000fe20000000000 */
[C---:B------:R-:W-:Y:S02]  /*04d0*/  LOP3.LUT R195, R202.reuse, 0x40, RZ, 0xfc, !PT ;  /* 0x00000040cac37812 */ /* 0x040fe400078efcff */
[----:B------:R-:W-:-:S02]  /*04e0*/  LOP3.LUT R193, R202, 0x80, RZ, 0xfc, !PT ;  /* 0x00000080cac17812 */ /* 0x000fc400078efcff */
[----:B------:R-:W-:Y:S02]  /*04f0*/  LEA R200, R200, UR6, 0x1 ;  /* 0x00000006c8c87c11 */ /* 0x000fe4000f8e08ff */
[----:B------:R-:W-:Y:S02]  /*0500*/  LEA R197, R197, UR4, 0x1 ;  /* 0x00000004c5c57c11 */ /* 0x000fe4000f8e08ff */
[----:B------:R-:W-:Y:S02]  /*0510*/  LEA R185, R185, UR4, 0x1 ;  /* 0x00000004b9b97c11 */ /* 0x000fe4000f8e08ff */
[----:B------:R-:W-:Y:S02]  /*0520*/  LEA R184, R184, UR5, 0x1 ;  /* 0x00000005b8b87c11 */ /* 0x000fe4000f8e08ff */
[----:B------:R-:W-:Y:S02]  /*0530*/  LEA R187, R187, UR6, 0x1 ;  /* 0x00000006bbbb7c11 */ /* 0x000fe4000f8e08ff */
[----:B----4-:R-:W-:-:S07]  /*0540*/  LEA R186, R186, UR6, 0x1 ;  /* 0x00000006baba7c11 */ /* 0x010fce000f8e08ff */
.L_x_1054:
[----:B------:R-:W1:Y:S01]  /*0550*/  LDC.64 R8, c[0x0][0x478] ;  /* 0x00011e00ff087b82 */ /* 0x000e620000000a00 */
[----:B------:R-:W2:Y:S01]  /*0560*/  S2R R11, SR_CTAID.Y ;  /* 0x00000000000b7919 */ /* 0x000ea20000002600 */
[----:B------:R-:W-:Y:S01]  /*0570*/  ISETP.NE.U32.AND P5, PT, RZ, UR8, PT ;  /* 0x00000008ff007c0c */ /* 0x000fe2000bfa5070 */
[----:B------:R-:W-:-:S03]  /*0580*/  IMAD.MOV.U32 R238, RZ, RZ, RZ ;  /* 0x000000ffffee7224 */ /* 0x000fc600078e00ff */
[----:B------:R-:W-:Y:S02]  /*0590*/  ISETP.NE.AND.EX P5, PT, RZ, UR9, PT, P5 ;  /* 0x00000009ff007c0c */ /* 0x000fe4000bfa5350 */
[----:B------:R-:W3:Y:S08]  /*05a0*/  LDC.64 R4, c[0x0][0x460] ;  /* 0x00011800ff047b82 */ /* 0x000ef00000000a00 */
[----:B------:R-:W4:Y:S01]  /*05b0*/  LDC.64 R12, c[0x0][0x460] ;  /* 0x00011800ff0c7b82 */ /* 0x000f220000000a00 */
[----:B-1----:R-:W-:-:S07]  /*05c0*/  ISETP.NE.U32.AND P4, PT, R8, RZ, PT ;  /* 0x000000ff0800720c */ /* 0x002fce0003f85070 */
[----:B------:R-:W1:Y:S01]  /*05d0*/  LDC.U8 R2, c[0x0][0x532] ;  /* 0x00014c80ff027b82 */ /* 0x000e620000000000 */
[----:B------:R-:W-:Y:S02]  /*05e0*/  ISETP.NE.AND.EX P4, PT, R9, RZ, PT, P4 ;  /* 0x000000ff0900720c */ /* 0x000fe40003f85340 */
[C---:B---3--:R-:W-:Y:S01]  /*05f0*/  ISETP.NE.U32.AND P3, PT, R4.reuse, RZ, PT ;  /* 0x000000ff0400720c */ /* 0x048fe20003f65070 */
[----:B--2---:R-:W-:Y:S01]  /*0600*/  IMAD.SHL.U32 R17, R11, 0x4, RZ ;  /* 0x000000040b117824 */ /* 0x004fe200078e00ff */
[----:B------:R-:W-:-:S03]  /*0610*/  ISETP.NE.U32.AND P2, PT, R4, RZ, PT ;  /* 0x000000ff0400720c */ /* 0x000fc60003f45070 */
[----:B------:R-:W2:Y:S01]  /*0620*/  LDC.64 R6, c[0x0][0x468] ;  /* 0x00011a00ff067b82 */ /* 0x000ea20000000a00 */
[----:B------:R-:W-:Y:S02]  /*0630*/  SHF.R.U32.HI R0, RZ, 0x1e, R11 ;  /* 0x0000001eff007819 */ /* 0x000fe4000001160b */
[----:B------:R-:W-:Y:S02]  /*0640*/  @P5 IADD3 R20, P1, PT, R17, UR8, RZ ;  /* 0x0000000811145c10 */ /* 0x000fe4000ff3e0ff */
[----:B------:R-:W-:Y:S02]  /*0650*/  ISETP.NE.AND.EX P3, PT, R5, RZ, PT, P3 ;  /* 0x000000ff0500720c */ /* 0x000fe40003f65330 */
[----:B------:R-:W-:Y:S02]  /*0660*/  @P4 IADD3 R18, P0, PT, R17, R8, RZ ;  /* 0x0000000811124210 */ /* 0x000fe40007f1e0ff */
[----:B------:R-:W-:Y:S02]  /*0670*/  ISETP.NE.AND.EX P2, PT, R5, RZ, PT, P2 ;  /* 0x000000ff0500720c */ /* 0x000fe40003f45320 */
[C---:B------:R-:W-:Y:S01]  /*0680*/  @P5 IADD3.X R21, PT, PT, R0.reuse, UR9, RZ, P1, !PT ;  /* 0x0000000900155c10 */ /* 0x040fe20008ffe4ff */
[----:B------:R-:W-:Y:S01]  /*0690*/  @P4 IMAD.X R19, R0, 0x1, R9, P0 ;  /* 0x0000000100134824 */ /* 0x000fe200000e0609 */
[----:B------:R-:W3:Y:S01]  /*06a0*/  @!P4 LDC.64 R4, c[0x0][0x488] ;  /* 0x00012200ff04cb82 */ /* 0x000ee20000000a00 */
[----:B------:R-:W-:-:S02]  /*06b0*/  IMAD.MOV.U32 R8, RZ, RZ, -0x1 ;  /* 0xffffffffff087424 */ /* 0x000fc400078e00ff */
[----:B----4-:R-:W-:Y:S01]  /*06c0*/  IMAD.WIDE.U32 R22, R11, 0x4, R12 ;  /* 0x000000040b167825 */ /* 0x010fe200078e000c */
[----:B------:R-:W4:Y:S04]  /*06d0*/  @P5 LDG.E R238, desc[UR18][R20.64] ;  /* 0x0000001214ee5981 */ /* 0x000f28000c1e1900 */
[----:B------:R-:W4:Y:S04]  /*06e0*/  @P4 LDG.E R239, desc[UR18][R18.64] ;  /* 0x0000001212ef4981 */ /* 0x000f28000c1e1900 */
[----:B-----5:R3:W5:Y:S04]  /*06f0*/  @P3 LDG.E R8, desc[UR18][R22.64] ;  /* 0x0000001216083981 */ /* 0x020768000c1e1900 */
[----:B------:R3:W5:Y:S01]  /*0700*/  @P2 LDG.E R9, desc[UR18][R22.64+0x4] ;  /* 0x0000041216092981 */ /* 0x000762000c1e1900 */
[----:B-1----:R-:W-:Y:S01]  /*0710*/  ISETP.NE.AND P5, PT, R2, RZ, PT ;  /* 0x000000ff0200720c */ /* 0x002fe20003fa5270 */
[----:B------:R-:W-:Y:S01]  /*0720*/  IMAD.MOV.U32 R241, RZ, RZ, -0x1 ;  /* 0xfffffffffff17424 */ /* 0x000fe200078e00ff */
[----:B--2---:R-:W-:-:S02]  /*0730*/  ISETP.EQ.U32.AND P1, PT, R6, RZ, PT ;  /* 0x000000ff0600720c */ /* 0x004fc40003f22070 */
[----:B------:R-:W-:Y:S02]  /*0740*/  IADD3 R16, P0, PT, R17, R6, RZ ;  /* 0x0000000611107210 */ /* 0x000fe40007f1e0ff */
[----:B------:R-:W-:-:S03]  /*0750*/  ISETP.EQ.OR.EX P1, PT, R7, RZ, !P5, P1 ;  /* 0x000000ff0700720c */ /* 0x000fc60006f22710 */
[----:B------:R-:W-:Y:S02]  /*0760*/  IMAD.X R17, R0, 0x1, R7, P0 ;  /* 0x0000000100117824 */ /* 0x000fe400000e0607 */
[----:B------:R-:W1:Y:S08]  /*0770*/  @!P4 LDC R0, c[0x0][0x43c] ;  /* 0x00010f00ff00cb82 */ /* 0x000e700000000800 */
[----:B------:R2:W5:Y:S01]  /*0780*/  @!P1 LDG.E R241, desc[UR18][R16.64] ;  /* 0x0000001210f19981 */ /* 0x000562000c1e1900 */
[----:B------:R-:W2:Y:S01]  /*0790*/  @!P2 LDC R13, c[0x0][0x434] ;  /* 0x00010d00ff0dab82 */ /* 0x000ea20000000800 */
[----:B------:R-:W-:-:S02]  /*07a0*/  ISETP.NE.U32.AND P1, PT, R6, RZ, PT ;  /* 0x000000ff0600720c */ /* 0x000fc40003f25070 */
[----:B---3--:R-:W-:Y:S02]  /*07b0*/  @!P4 ISETP.NE.U32.AND P0, PT, R4, RZ, PT ;  /* 0x000000ff0400c20c */ /* 0x008fe40003f05070 */
[----:B------:R-:W-:Y:S02]  /*07c0*/  ISETP.NE.AND.EX P1, PT, R7, RZ, PT, P1 ;  /* 0x000000ff0700720c */ /* 0x000fe40003f25310 */
[----:B------:R-:W-:-:S04]  /*07d0*/  @!P4 ISETP.NE.AND.EX P0, PT, R5, RZ, PT, P0 ;  /* 0x000000ff0500c20c */ /* 0x000fc80003f05300 */
[----:B-1----:R-:W-:Y:S01]  /*07e0*/  @!P4 SEL R0, R0, RZ, P0 ;  /* 0x000000ff0000c207 */ /* 0x002fe20000000000 */
[----:B----4-:R-:W-:-:S06]  /*07f0*/  @P4 IMAD.IADD R239, R239, 0x1, -R238 ;  /* 0x00000001efef4824 */ /* 0x010fcc00078e0aee */
[----:B--2---:R-:W-:Y:S05]  /*0800*/  @!P1 BRA `(.L_x_990) ;  /* 0x00000000000c9947 */ /* 0x004fea0003800000 */
[----:B------:R-:W2:Y:S02]  /*0810*/  @P5 LDG.E R2, desc[UR18][R16.64+0x4] ;  /* 0x0000041210025981 */ /* 0x000ea4000c1e1900 */
[----:B--2--5:R-:W-:-:S06]  /*0820*/  @P5 IADD3 R15, PT, PT, R2, -R241, RZ ;  /* 0x800000f1020f5210 */ /* 0x024fcc0007ffe0ff */
[----:B------:R1:W5:Y:S02]  /*0830*/  @!P5 LDG.E R15, desc[UR18][R16.64] ;  /* 0x00000012100fd981 */ /* 0x000364000c1e1900 */
.L_x_990:
        /* <DEDUP_REMOVED lines=32> */
.L_x_992:
[----:B------:R-:W2:Y:S01]  /*0a40*/  LDCU.64 UR14, c[0x0][0x3b8] ;  /* 0x00007700ff0e77ac */ /* 0x000ea20008000a00 */
[----:B-1----:R-:W-:-:S05]  /*0a50*/  IADD3 R16, PT, PT, R238, R241, RZ ;  /* 0x000000f1ee107210 */ /* 0x002fca0007ffe0ff */
[C---:B--2---:R-:W-:Y:S02]  /*0a60*/  IMAD R14, R16.reuse, UR15, RZ ;  /* 0x0000000f100e7c24 */ /* 0x044fe4000f8e02ff */
[----:B------:R-:W-:-:S05]  /*0a70*/  IMAD.WIDE.U32 R16, R16, UR14, RZ ;  /* 0x0000000e10107c25 */ /* 0x000fca000f8e00ff */
[----:B------:R-:W-:Y:S02]  /*0a80*/  IADD3 R14, PT, PT, R17, R14, RZ ;  /* 0x0000000e110e7210 */ /* 0x000fe40007ffe0ff */
.L_x_993:
[----:B------:R-:W1:Y:S01]  /*0a90*/  LDC R5, c[0x0][0x3e8] ;  /* 0x0000fa00ff057b82 */ /* 0x000e620000000800 */
[----:B------:R-:W-:Y:S02]  /*0aa0*/  SHF.R.S32.HI R12, RZ, 0x1f, R212 ;  /* 0x0000001fff0c7819 */ /* 0x000fe400000114d4 */
        /* <DEDUP_REMOVED lines=35> */
.L_x_994:
[----:B------:R-:W1:Y:S01]  /*0ce0*/  LDCU.64 UR12, c[0x0][0x3c0] ;  /* 0x00007800ff0c77ac */ /* 0x000e620008000a00 */
[----:B------:R-:W-:-:S05]  /*0cf0*/  IADD3 R18, PT, PT, R238, R241, RZ ;  /* 0x000000f1ee127210 */ /* 0x000fca0007ffe0ff */
[C---:B-1----:R-:W-:Y:S02]  /*0d00*/  IMAD R15, R18.reuse, UR13, RZ ;  /* 0x0000000d120f7c24 */ /* 0x042fe4000f8e02ff */
[----:B------:R-:W-:-:S05]  /*0d10*/  IMAD.WIDE.U32 R18, R18, UR12, RZ ;  /* 0x0000000c12127c25 */ /* 0x000fca000f8e00ff */
[----:B------:R-:W-:Y:S02]  /*0d20*/  IADD3 R15, PT, PT, R19, R15, RZ ;  /* 0x0000000f130f7210 */ /* 0x000fe40007ffe0ff */
.L_x_995:
        /* <DEDUP_REMOVED lines=27> */
.L_x_996:
[-C--:B------:R-:W-:Y:S02]  /*0ee0*/  IMAD R22, R29, R8.reuse, RZ ;  /* 0x000000081d167224 */ /* 0x080fe400078e02ff */
[----:B------:R-:W-:-:S05]  /*0ef0*/  IMAD.WIDE.U32 R36, R28, R8, RZ ;  /* 0x000000081c247225 */ /* 0x000fca00078e00ff */
[----:B------:R-:W-:-:S07]  /*0f00*/  IADD3 R22, PT, PT, R37, R22, RZ ;  /* 0x0000001625167210 */ /* 0x000fce0007ffe0ff */
.L_x_997:
        /* <DEDUP_REMOVED lines=9> */
[----:B------:R-:W-:Y:S02]  /*0fa0*/  IMAD R28, R196, UR6, RZ ;  /* 0x00000006c41c7c24 */ /* 0x000fe4000f8e02ff */
        /* <DEDUP_REMOVED lines=10> */
.L_x_998:
[----:B------:R-:W1:Y:S01]  /*1050*/  LDC R19, c[0x0][0x434] ;  /* 0x00010d00ff137b82 */ /* 0x000e620000000800 */
[----:B------:R-:W-:-:S04]  /*1060*/  IMAD R4, R11, R228, R196 ;  /* 0x000000e40b047224 */ /* 0x000fc800078e02c4 */
[----:B-1----:R-:W-:-:S03]  /*1070*/  IMAD R19, R4, R19, RZ ;  /* 0x0000001304137224 */ /* 0x002fc600078e02ff */
.L_x_999:
        /* <DEDUP_REMOVED lines=11> */
.L_x_1000:
[----:B------:R-:W1:Y:S01]  /*1130*/  LDC R27, c[0x0][0x444] ;  /* 0x00011100ff1b7b82 */ /* 0x000e620000000800 */
[----:B------:R-:W-:-:S04]  /*1140*/  IMAD R4, R11, R228, R196 ;  /* 0x000000e40b047224 */ /* 0x000fc800078e02c4 */
[----:B-1----:R-:W-:-:S07]  /*1150*/  IMAD R27, R4, R27, RZ ;  /* 0x0000001b041b7224 */ /* 0x002fce00078e02ff */
.L_x_1001:
[----:B------:R-:W1:Y:S01]  /*1160*/  S2R R17, SR_TID.X ;  /* 0x0000000000117919 */ /* 0x000e620000002100 */
[----:B------:R-:W2:Y:S01]  /*1170*/  LDC.64 R8, c[0x0][0x5f8] ;  /* 0x00017e00ff087b82 */ /* 0x000ea20000000a00 */
[----:B------:R-:W-:Y:S01]  /*1180*/  IMAD R228, R228, UR6, RZ ;  /* 0x00000006e4e47c24 */ /* 0x000fe2000f8e02ff */
[--C-:B------:R-:W-:Y:S01]  /*1190*/  IADD3 R23, P1, P0, R38, R36, R28.reuse ;  /* 0x0000002426177210 */ /* 0x100fe2000783e01c */
[----:B------:R-:W3:Y:S01]  /*11a0*/  LDCU.64 UR6, c[0x0][0x3c8] ;  /* 0x00007900ff0677ac */ /* 0x000ee20008000a00 */
[----:B------:R-:W-:Y:S01]  /*11b0*/  SHF.R.S32.HI R28, RZ, 0x1f, R28 ;  /* 0x0000001fff1c7819 */ /* 0x000fe2000001141c */
[----:B------:R-:W-:Y:S01]  /*11c0*/  IMAD R19, R20, 0x40, R19 ;  /* 0x0000004014137824 */ /* 0x000fe200078e0213 */
[----:B------:R-:W-:Y:S01]  /*11d0*/  ISETP.NE.AND P4, PT, RZ, UR5, PT ;  /* 0x00000005ff007c0c */ /* 0x000fe2000bf85270 */
[----:B------:R-:W4:Y:S01]  /*11e0*/  LDCU.64 UR10, c[0x0][0x380] ;  /* 0x00007000ff0a77ac */ /* 0x000f220008000a00 */
[----:B------:R-:W5:Y:S01]  /*11f0*/  LDC.64 R6, c[0x0][0x3b0] ;  /* 0x0000ec00ff067b82 */ /* 0x000f620000000a00 */
[----:B------:R-:W-:Y:S01]  /*1200*/  IADD3.X R29, PT, PT, R29, R22, R28, P1, P0 ;  /* 0x000000161d1d7210 */ /* 0x000fe20000fe041c */
[----:B------:R-:W-:Y:S01]  /*1210*/  IMAD.MOV.U32 R22, RZ, RZ, R202 ;  /* 0x000000ffff167224 */ /* 0x000fe200078e00ca */
[----:B------:R-:W-:Y:S01]  /*1220*/  IADD3 R34, P3, PT, R202, R34, RZ ;  /* 0x00000022ca227210 */ /* 0x000fe20007f7e0ff */
[----:B------:R-:W4:Y:S01]  /*1230*/  LDCU.64 UR4, c[0x0][0x570] ;  /* 0x0000ae00ff0477ac */ /* 0x000f220008000a00 */
[----:B------:R-:W-:Y:S01]  /*1240*/  LEA R27, R20, R27, 0x6 ;  /* 0x0000001b141b7211 */ /* 0x000fe200078e30ff */
[----:B------:R-:W-:Y:S02]  /*1250*/  BSSY.RECONVERGENT B1, `(.L_x_991) ;  /* 0x0000702000017945 */ /* 0x000fe40003800200 */
[----:B------:R-:W3:Y:S01]  /*1260*/  LDC.64 R4, c[0x0][0x590] ;  /* 0x00016400ff047b82 */ /* 0x000ee20000000a00 */
[----:B------:R-:W-:-:S02]  /*1270*/  IMAD.X R35, RZ, RZ, R26, P3 ;  /* 0x000000ffff237224 */ /* 0x000fc400018e061a */
[----:B--2---:R-:W-:-:S05]  /*1280*/  IMAD.WIDE.U32 R32, R8, UR16, RZ ;  /* 0x0000001008207c25 */ /* 0x004fca000f8e00ff */
[----:B------:R-:W2:Y:S01]  /*1290*/  LDC R28, c[0x0][0x508] ;  /* 0x00014200ff1c7b82 */ /* 0x000ea20000000800 */
[----:B------:R-:W-:Y:S02]  /*12a0*/  SEL R32, R32, RZ, P4 ;  /* 0x000000ff20207207 */ /* 0x000fe40002000000 */
[----:B-1----:R-:W-:Y:S01]  /*12b0*/  SHF.R.U32.HI R30, RZ, 0x5, R17 ;  /* 0x00000005ff1e7819 */ /* 0x002fe20000011611 */
[----:B-----5:R-:W-:Y:S01]  /*12c0*/  IMAD R26, R21, R6, RZ ;  /* 0x00000006151a7224 */ /* 0x020fe200078e02ff */
[----:B------:R-:W-:-:S03]  /*12d0*/  LOP3.LUT R31, R17, 0x1f, RZ, 0xc0, !PT ;  /* 0x0000001f111f7812 */ /* 0x000fc600078ec0ff */
[----:B------:R-:W1:Y:S02]  /*12e0*/  LDC.64 R248, c[0x0][0x420] ;  /* 0x00010800fff87b82 */ /* 0x000e640000000a00 */
[----:B------:R-:W-:Y:S02]  /*12f0*/  IMAD R30, R228, R30, R31 ;  /* 0x0000001ee41e7224 */ /* 0x000fe400078e021f */
[----:B------:R-:W-:Y:S01]  /*1300*/  IMAD R31, R9, UR16, R33 ;  /* 0x00000010091f7c24 */ /* 0x000fe2000f8e0221 */
[----:B---3--:R-:W-:-:S03]  /*1310*/  SHF.L.U64.HI R223, R4, 0x5, R5 ;  /* 0x0000000504df7819 */ /* 0x008fc60000010205 */
[----:B------:R-:W3:Y:S01]  /*1320*/  LDC.64 R8, c[0x0][0x598] ;  /* 0x00016600ff087b82 */ /* 0x000ee20000000a00 */
[----:B------:R-:W-:Y:S01]  /*1330*/  IADD3 R32, P1, P0, R30, R23, R32 ;  /* 0x000000171e207210 */ /* 0x000fe2000783e020 */
[----:B------:R-:W-:Y:S01]  /*1340*/  IMAD.MOV.U32 R23, RZ, RZ, RZ ;  /* 0x000000ffff177224 */ /* 0x000fe200078e00ff */
[----:B------:R-:W-:Y:S01]  /*1350*/  SHF.R.S32.HI R30, RZ, 0x1f, R30 ;  /* 0x0000001fff1e7819 */ /* 0x000fe2000001141e */
[----:B------:R-:W-:Y:S01]  /*1360*/  IMAD R36, R21, R4, RZ ;  /* 0x0000000415247224 */ /* 0x000fe200078e02ff */
[----:B------:R-:W-:Y:S01]  /*1370*/  SEL R31, R31, RZ, P4 ;  /* 0x000000ff1f1f7207 */ /* 0x000fe20002000000 */
[----:B------:R-:W-:-:S03]  /*1380*/  IMAD.WIDE.U32 R38, R25, R6, R22 ;  /* 0x0000000619267225 */ /* 0x000fc600078e0016 */
[----:B------:R-:W-:Y:S01]  /*1390*/  IADD3.X R30, PT, PT, R30, R29, R31, P1, P0 ;  /* 0x0000001d1e1e7210 */ /* 0x000fe20000fe041f */
[C---:B------:R-:W-:Y:S01]  /*13a0*/  IMAD R21, R25.reuse, R7, R26 ;  /* 0x0000000719157224 */ /* 0x040fe200078e021a */
[----:B------:R-:W-:Y:S01]  /*13b0*/  IADD3 R24, P3, PT, R24, R38, RZ ;  /* 0x0000002618187210 */ /* 0x000fe20007f7e0ff */
[C---:B------:R-:W-:Y:S02]  /*13c0*/  IMAD R36, R25.reuse, R5, R36 ;  /* 0x0000000519247224 */ /* 0x040fe400078e0224 */
[----:B------:R-:W-:Y:S01]  /*13d0*/  IMAD.WIDE.U32 R34, R25, R4, R34 ;  /* 0x0000000419227225 */ /* 0x000fe200078e0022 */
[----:B------:R-:W-:-:S03]  /*13e0*/  IADD3.X R25, PT, PT, R0, R39, R21, P3, !PT ;  /* 0x0000002700197210 */ /* 0x000fc60001ffe415 */
[----:B------:R-:W-:Y:S02]  /*13f0*/  IMAD.SHL.U32 R33, R228, 0x40, RZ ;  /* 0x00000040e4217824 */ /* 0x000fe400078e00ff */
[----:B------:R-:W-:Y:S02]  /*1400*/  IMAD.IADD R35, R35, 0x1, R36 ;  /* 0x0000000123237824 */ /* 0x000fe400078e0224 */
[----:B------:R-:W-:Y:S01]  /*1410*/  IMAD.IADD R0, R212, 0x1, R13 ;  /* 0x00000001d4007824 */ /* 0x000fe200078e020d */
[----:B------:R-:W-:Y:S01]  /*1420*/  IADD3 R32, P0, PT, R33, R32, RZ ;  /* 0x0000002021207210 */ /* 0x000fe20007f1e0ff */
[----:B---3--:R-:W-:-:S03]  /*1430*/  IMAD.WIDE.U32 R34, R196, R8, R34 ;  /* 0x00000008c4227225 */ /* 0x008fc600078e0022 */
[----:B--2---:R-:W-:Y:S01]  /*1440*/  IADD3 R28, PT, PT, R0, -R28, -R239 ;  /* 0x8000001c001c7210 */ /* 0x004fe20007ffe8ef */
[C---:B------:R-:W-:Y:S01]  /*1450*/  IMAD.WIDE.U32 R24, R196.reuse, UR6, R24 ;  /* 0x00000006c4187c25 */ /* 0x040fe2000f8e0018 */
[----:B------:R-:W-:Y:S02]  /*1460*/  LEA.HI.X.SX32 R33, R33, R30, 0x1, P0 ;  /* 0x0000001e21217211 */ /* 0x000fe400000f0eff */
[----:B------:R-:W2:Y:S01]  /*1470*/  LDC.64 R30, c[0x0][0x5e8] ;  /* 0x00017a00ff1e7b82 */ /* 0x000ea20000000a00 */
[C---:B------:R-:W-:Y:S01]  /*1480*/  IMAD R35, R196.reuse, R9, R35 ;  /* 0x00000009c4237224 */ /* 0x040fe200078e0223 */
[----:B------:R-:W-:Y:S01]  /*1490*/  SHF.R.S32.HI R9, RZ, 0x1f, R28 ;  /* 0x0000001fff097819 */ /* 0x000fe2000001141c */
[----:B------:R-:W-:Y:S01]  /*14a0*/  IMAD R25, R196, UR7, R25 ;  /* 0x00000007c4197c24 */ /* 0x000fe2000f8e0219 */
[----:B------:R-:W3:Y:S01]  /*14b0*/  LDCU.64 UR6, c[0x0][0x550] ;  /* 0x0000aa00ff0677ac */ /* 0x000ee20008000a00 */
[----:B----4-:R-:W-:Y:S01]  /*14c0*/  LEA R242, P0, R32, UR4, 0x2 ;  /* 0x0000000420f27c11 */ /* 0x010fe2000f8010ff */
[----:B------:R-:W-:Y:S01]  /*14d0*/  IMAD.WIDE.U32 R34, R203, R4, R34 ;  /* 0x00000004cb227225 */ /* 0x000fe200078e0022 */
[----:B------:R-:W-:-:S02]  /*14e0*/  LEA.HI R9, R9, R28, RZ, 0x6 ;  /* 0x0000001c09097211 */ /* 0x000fc400078f30ff */
[----:B------:R-:W-:Y:S01]  /*14f0*/  LEA.HI.X R243, R32, UR5, R33, 0x2, P0 ;  /* 0x0000000520f37c11 */ /* 0x000fe200080f1421 */
[----:B------:R-:W-:Y:S01]  /*1500*/  IMAD.WIDE.U32 R24, R203, R6, R24 ;  /* 0x00000006cb187225 */ /* 0x000fe200078e0018 */
[----:B------:R-:W-:-:S03]  /*1510*/  SHF.R.S32.HI R9, RZ, 0x6, R9 ;  /* 0x00000006ff097819 */ /* 0x000fc60000011409 */
[C---:B------:R-:W-:Y:S01]  /*1520*/  IMAD R8, R203.reuse, R7, R25 ;  /* 0x00000007cb087224 */ /* 0x040fe200078e0219 */
[C---:B------:R-:W-:Y:S01]  /*1530*/  LEA R246, P1, R24.reuse, UR10, 0x1 ;  /* 0x0000000a18f67c11 */ /* 0x040fe2000f8208ff */
[----:B------:R-:W-:Y:S01]  /*1540*/  IMAD R21, R203, R5, R35 ;  /* 0x00000005cb157224 */ /* 0x000fe200078e0223 */
[----:B------:R-:W-:Y:S01]  /*1550*/  VIMNMX R222, PT, PT, RZ, R9, !PT ;  /* 0x00000009ffde7248 */ /* 0x000fe20007fe0100 */
[----:B-1----:R-:W-:Y:S01]  /*1560*/  IMAD.WIDE R248, R19, 0x4, R248 ;  /* 0x0000000413f87825 */ /* 0x002fe200078e02f8 */
[----:B------:R-:W-:Y:S02]  /*1570*/  LEA.HI.X R247, R24, UR11, R8, 0x1, P1 ;  /* 0x0000000b18f77c11 */ /* 0x000fe400088f0c08 */
[----:B------:R-:W-:Y:S01]  /*1580*/  ISETP.GT.AND P1, PT, R237, R222, PT ;  /* 0x000000deed00720c */ /* 0x000fe20003f24270 */
[----:B------:R-:W-:Y:S01]  /*1590*/  IMAD.SHL.U32 R19, R6, 0x20, RZ ;  /* 0x0000002006137824 */ /* 0x000fe200078e00ff */
[----:B---3--:R-:W-:Y:S01]  /*15a0*/  LEA R244, P0, R34, UR6, 0x1 ;  /* 0x0000000622f47c11 */ /* 0x008fe2000f8008ff */
[----:B--2---:R-:W-:Y:S01]  /*15b0*/  IMAD.WIDE R224, R27, 0x4, R30 ;  /* 0x000000041be07825 */ /* 0x004fe200078e021e */
[----:B------:R-:W-:-:S02]  /*15c0*/  SHF.L.U64.HI R9, R6, 0x5, R7 ;  /* 0x0000000506097819 */ /* 0x000fc40000010207 */
[----:B------:R-:W-:Y:S01]  /*15d0*/  LEA.HI.X R245, R34, UR7, R21, 0x1, P0 ;  /* 0x0000000722f57c11 */ /* 0x000fe200080f0c15 */
[----:B------:R-:W-:Y:S01]  /*15e0*/  IMAD.MOV.U32 R226, RZ, RZ, R224 ;  /* 0x000000ffffe27224 */ /* 0x000fe200078e00e0 */
[C---:B------:R-:W-:Y:S02]  /*15f0*/  IADD3 R8, P0, PT, R203.reuse, 0x20, RZ ;  /* 0x00000020cb087810 */ /* 0x040fe40007f1e0ff */
[----:B------:R-:W-:Y:S01]  /*1600*/  SHF.L.U32 R224, R4, 0x5, RZ ;  /* 0x0000000504e07819 */ /* 0x000fe200000006ff */
        /* <DEDUP_REMOVED lines=15> */
.L_x_1003:
[----:B------:R-:W1:Y:S01]  /*1700*/  LDCU.64 UR10, c[0x0][0x5c0] ;  /* 0x0000b800ff0a77ac */ /* 0x000e620008000a00 */
[----:B------:R-:W-:-:S05]  /*1710*/  IADD3 R0, PT, PT, R238, R241, RZ ;  /* 0x000000f1ee007210 */ /* 0x000fca0007ffe0ff */
[C---:B-1----:R-:W-:Y:S02]  /*1720*/  IMAD R2, R0.reuse, UR11, RZ ;  /* 0x0000000b00027c24 */ /* 0x042fe4000f8e02ff */
[----:B------:R-:W-:-:S05]  /*1730*/  IMAD.WIDE.U32 R6, R0, UR10, RZ ;  /* 0x0000000a00067c25 */ /* 0x000fca000f8e00ff */
[----:B------:R-:W-:Y:S02]  /*1740*/  IADD3 R0, PT, PT, R7, R2, RZ ;  /* 0x0000000207007210 */ /* 0x000fe40007ffe0ff */
[----:B------:R-:W-:Y:S02]  /*1750*/  MOV R2, R6 ;  /* 0x0000000600027202 */ /* 0x000fe40000000f00 */
.L_x_1004:
        /* <DEDUP_REMOVED lines=11> */
.L_x_1005:
[----:B------:R-:W1:Y:S01]  /*1810*/  LDCU.64 UR6, c[0x0][0x5c8] ;  /* 0x0000b900ff0677ac */ /* 0x000e620008000a00 */
[----:B------:R-:W-:-:S05]  /*1820*/  IADD3 R238, PT, PT, R238, R241, RZ ;  /* 0x000000f1eeee7210 */ /* 0x000fca0007ffe0ff */
[C---:B-1----:R-:W-:Y:S02]  /*1830*/  IMAD R11, R238.reuse, UR7, RZ ;  /* 0x00000007ee0b7c24 */ /* 0x042fe4000f8e02ff */
[----:B------:R-:W-:-:S05]  /*1840*/  IMAD.WIDE.U32 R6, R238, UR6, RZ ;  /* 0x00000006ee067c25 */ /* 0x000fca000f8e00ff */
[----:B------:R-:W-:-:S07]  /*1850*/  IADD3 R11, PT, PT, R7, R11, RZ ;  /* 0x0000000b070b7210 */ /* 0x000fce0007ffe0ff */
.L_x_1006:
        /* <DEDUP_REMOVED lines=27> */
.L_x_1008:
[----:B------:R-:W-:Y:S05]  /*1a10*/  BSYNC.RECONVERGENT B0 ;  /* 0x0000000000007941 */ /* 0x000fea0003800200 */
.L_x_1007:
        /* <DEDUP_REMOVED lines=17> */
.L_x_1010:
[----:B------:R-:W-:Y:S05]  /*1b30*/  BSYNC.RECONVERGENT B0 ;  /* 0x0000000000007941 */ /* 0x000fea0003800200 */
.L_x_1009:
        /* <DEDUP_REMOVED lines=11> */
[----:B------:R-:W-:Y:S01]  /*1bf0*/  IMAD.MOV.U32 R6, RZ, RZ, R12 ;  /* 0x000000ffff067224 */ /* 0x000fe200078e000c */
[----:B------:R-:W4:Y:S03]  /*1c00*/  LDCU.64 UR4, c[0x0][0x568] ;  /* 0x0000ad00ff0477ac */ /* 0x000f260008000a00 */
        /* <DEDUP_REMOVED lines=10> */
.L_x_1012:
[----:B------:R-:W-:Y:S05]  /*1cb0*/  BSYNC.RECONVERGENT B0 ;  /* 0x0000000000007941 */ /* 0x000fea0003800200 */
.L_x_1011:
        /* <DEDUP_REMOVED lines=18> */
.L_x_1002:
        /* <DEDUP_REMOVED lines=28> */
.L_x_1016:
[----:B------:R2:W-:Y:S01]  /*1fa0*/  STS.128 [R200+0x10000], RZ ;  /* 0x010000ffc8007388 */ /* 0x0005e20000000c00 */
[----:B------:R-:W-:Y:S05]  /*1fb0*/  BRA `(.L_x_1017) ;  /* 0x00000000000c7947 */ /* 0x000fea0003800000 */
.L_x_1015:
[----:B------:R1:W-:Y:S04]  /*1fc0*/  STS.128 [R200+0xc000], RZ ;  /* 0x00c000ffc8007388 */ /* 0x0003e80000000c00 */
[----:B------:R1:W-:Y:S04]  /*1fd0*/  STS.128 [R200+0xe000], RZ ;  /* 0x00e000ffc8007388 */ /* 0x0003e80000000c00 */
[----:B------:R1:W-:Y:S02]  /*1fe0*/  STS.128 [R200+0x10000], RZ ;  /* 0x010000ffc8007388 */ /* 0x0003e40000000c00 */
.L_x_1017:
[----:B------:R-:W-:Y:S05]  /*1ff0*/  BSYNC.RECONVERGENT B0 ;  /* 0x0000000000007941 */ /* 0x000fea0003800200 */
.L_x_1014:
        /* <DEDUP_REMOVED lines=28> */
.L_x_1020:
[----:B------:R1:W-:Y:S02]  /*21c0*/  STS.128 [R200+0x11000], RZ ;  /* 0x011000ffc8007388 */ /* 0x0003e40000000c00 */
.L_x_1019:
[----:B------:R-:W-:Y:S05]  /*21d0*/  BSYNC.RECONVERGENT B0 ;  /* 0x0000000000007941 */ /* 0x000fea0003800200 */
.L_x_1018:
        /* <DEDUP_REMOVED lines=23> */
.L_x_1023:
[----:B------:R1:W-:Y:S01]  /*2350*/  STS.128 [R235+0x4000], RZ ;  /* 0x004000ffeb007388 */ /* 0x0003e20000000c00 */
[----:B------:R-:W-:Y:S05]  /*2360*/  BRA `(.L_x_1024) ;  /* 0x00000000000c7947 */ /* 0x000fea0003800000 */
.L_x_1022:
[----:B------:R1:W-:Y:S04]  /*2370*/  STS.128 [R235], RZ ;  /* 0x000000ffeb007388 */ /* 0x0003e80000000c00 */
[----:B------:R1:W-:Y:S04]  /*2380*/  STS.128 [R235+0x2000], RZ ;  /* 0x002000ffeb007388 */ /* 0x0003e80000000c00 */
[----:B------:R1:W-:Y:S02]  /*2390*/  STS.128 [R235+0x4000], RZ ;  /* 0x004000ffeb007388 */ /* 0x0003e40000000c00 */
.L_x_1024:
[----:B------:R-:W-:Y:S05]  /*23a0*/  BSYNC.RECONVERGENT B0 ;  /* 0x0000000000007941 */ /* 0x000fea0003800200 */
.L_x_1021:
        /* <DEDUP_REMOVED lines=27> */
.L_x_1027:
[----:B------:R1:W-:Y:S02]  /*2560*/  STS.128 [R235+0x5000], RZ ;  /* 0x005000ffeb007388 */ /* 0x0003e40000000c00 */
.L_x_1026:
[----:B------:R-:W-:Y:S05]  /*2570*/  BSYNC.RECONVERGENT B0 ;  /* 0x0000000000007941 */ /* 0x000fea0003800200 */
.L_x_1025:
[CC--:B------:R-:W-:Y:S01]  /*2580*/  ISETP.GE.AND P1, PT, R198.reuse, R21.reuse, PT ;  /* 0x00000015c600720c */ /* 0x0c0fe20003f26270 */
[C---:B-1----:R-:W-:Y:S01]  /*2590*/  IMAD.WIDE.U32 R24, R198.reuse, 0x4, R248 ;  /* 0x00000004c6187825 */ /* 0x042fe200078e00f8 */
[----:B------:R-:W-:Y:S01]  /*25a0*/  MOV R234, 0x7f800000 ;  /* 0x7f80000000ea7802 */ /* 0x000fe20000000f00 */
[----:B------:R-:W1:Y:S01]  /*25b0*/  LDCU.64 UR4, c[0x0][0x3d0] ;  /* 0x00007a00ff0477ac */ /* 0x000e620008000a00 */
[----:B------:R-:W-:Y:S02]  /*25c0*/  IADD3 R6, PT, PT, R198, 0x8, RZ ;  /* 0x00000008c6067810 */ /* 0x000fe40007ffe0ff */
        /* <DEDUP_REMOVED lines=10> */
[----:B------:R-:W-:Y:S03]  /*2670*/  BSSY.RECONVERGENT B0, `(.L_x_1028) ;  /* 0x0000027000007945 */ /* 0x000fe60003800200 */
[----:B------:R-:W-:Y:S01]  /*2680*/  IADD3.X R21, PT, PT, R14, R21, R9, P0, !PT ;  /* 0x000000150e157210 */ /* 0x000fe200007fe409 */
[----:B-1----:R-:W-:-:S04]  /*2690*/  IMAD R9, R2, UR4, RZ ;  /* 0x0000000402097c24 */ /* 0x002fc8000f8e02ff */
[C---:B------:R-:W-:Y:S02]  /*26a0*/  IMAD R9, R10.reuse, UR5, R9 ;  /* 0x000000050a097c24 */ /* 0x040fe4000f8e0209 */
        /* <DEDUP_REMOVED lines=30> */
.L_x_1030:
[----:B------:R2:W-:Y:S01]  /*2890*/  STS.128 [R200+0x16000], RZ ;  /* 0x016000ffc8007388 */ /* 0x0005e20000000c00 */
[----:B------:R-:W-:Y:S05]  /*28a0*/  BRA `(.L_x_1031) ;  /* 0x00000000000c7947 */ /* 0x000fea0003800000 */
.L_x_1029:
[----:B------:R1:W-:Y:S04]  /*28b0*/  STS.128 [R200+0x12000], RZ ;  /* 0x012000ffc8007388 */ /* 0x0003e80000000c00 */
[----:B------:R1:W-:Y:S04]  /*28c0*/  STS.128 [R200+0x14000], RZ ;  /* 0x014000ffc8007388 */ /* 0x0003e80000000c00 */
[----:B------:R1:W-:Y:S02]  /*28d0*/  STS.128 [R200+0x16000], RZ ;  /* 0x016000ffc8007388 */ /* 0x0003e40000000c00 */
.L_x_1031:
[----:B------:R-:W-:Y:S05]  /*28e0*/  BSYNC.RECONVERGENT B0 ;  /* 0x0000000000007941 */ /* 0x000fea0003800200 */
.L_x_1028:
        /* <DEDUP_REMOVED lines=34> */
.L_x_1034:
[----:B------:R2:W-:Y:S02]  /*2b10*/  STS.128 [R200+0x17000], RZ ;  /* 0x017000ffc8007388 */ /* 0x0005e40000000c00 */
.L_x_1033:
[----:B------:R-:W-:Y:S05]  /*2b20*/  BSYNC.RECONVERGENT B0 ;  /* 0x0000000000007941 */ /* 0x000fea0003800200 */
.L_x_1032:
[----:B------:R-:W3:Y:S01]  /*2b30*/  LDCU.64 UR4, c[0x0][0x3d8] ;  /* 0x00007b00ff0477ac */ /* 0x000ee20008000a00 */
[----:B------:R-:W-:Y:S01]  /*2b40*/  IMAD.WIDE.U32 R20, R212, UR12, R22 ;  /* 0x0000000cd4147c25 */ /* 0x000fe2000f8e0016 */
[----:B------:R-:W-:Y:S03]  /*2b50*/  BSSY.RECONVERGENT B0, `(.L_x_1035) ;  /* 0x000002a000007945 */ /* 0x000fe60003800200 */
[----:B------:R-:W-:Y:S01]  /*2b60*/  IMAD R9, R12, UR12, RZ ;  /* 0x0000000c0c097c24 */ /* 0x000fe2000f8e02ff */
[----:B------:R-:W-:-:S03]  /*2b70*/  IADD3 R18, P0, PT, R18, R20, RZ ;  /* 0x0000001412127210 */ /* 0x000fc60007f1e0ff */
[----:B------:R-:W-:-:S05]  /*2b80*/  IMAD R4, R212, UR13, R9 ;  /* 0x0000000dd4047c24 */ /* 0x000fca000f8e0209 */
[----:B------:R-:W-:Y:S01]  /*2b90*/  IADD3.X R19, PT, PT, R15, R21, R4, P0, !PT ;  /* 0x000000150f137210 */ /* 0x000fe200007fe404 */
[----:B---3--:R-:W-:Y:S02]  /*2ba0*/  IMAD R9, R2, UR4, RZ ;  /* 0x0000000402097c24 */ /* 0x008fe4000f8e02ff */
[----:B------:R-:W-:-:S04]  /*2bb0*/  IMAD.WIDE.U32 R18, R10, UR4, R18 ;  /* 0x000000040a127c25 */ /* 0x000fc8000f8e0012 */
[----:B------:R-:W-:-:S05]  /*2bc0*/  IMAD R9, R10, UR5, R9 ;  /* 0x000000050a097c24 */ /* 0x000fca000f8e0209 */
[----:B------:R-:W-:Y:S01]  /*2bd0*/  IADD3 R9, PT, PT, R19, R9, RZ ;  /* 0x0000000913097210 */ /* 0x000fe20007ffe0ff */
[----:B------:R-:W-:Y:S06]  /*2be0*/  @P4 BRA `(.L_x_1036) ;  /* 0x0000000000744947 */ /* 0x000fec0003800000 */
[----:B------:R-:W3:Y:S01]  /*2bf0*/  LDCU UR6, c[0x0][0x440] ;  /* 0x00008800ff0677ac */ /* 0x000ee20008000800 */
[----:B------:R-:W-:Y:S02]  /*2c00*/  IMAD.MOV.U32 R14, RZ, RZ, R18 ;  /* 0x000000ffff0e7224 */ /* 0x000fe400078e0012 */
[----:B------:R-:W-:Y:S01]  /*2c10*/  IMAD.MOV.U32 R15, RZ, RZ, R9 ;  /* 0x000000ffff0f7224 */ /* 0x000fe200078e0009 */
[----:B------:R-:W1:Y:S01]  /*2c20*/  LDCU.64 UR4, c[0x0][0x390] ;  /* 0x00007200ff0477ac */ /* 0x000e620008000a00 */
[----:B------:R-:W-:-:S04]  /*2c30*/  IMAD.WIDE.U32 R20, R203, UR12, R14 ;  /* 0x0000000ccb147c25 */ /* 0x000fc8000f8e000e */
[----:B------:R-:W-:Y:S01]  /*2c40*/  IMAD R2, R203, UR13, R21 ;  /* 0x0000000dcb027c24 */ /* 0x000fe2000f8e0215 */
        /* <DEDUP_REMOVED lines=21> */
.L_x_1037:
[----:B------:R3:W-:Y:S01]  /*2da0*/  STS.128 [R200+0x1c000], RZ ;  /* 0x01c000ffc8007388 */ /* 0x0007e20000000c00 */
[----:B------:R-:W-:Y:S05]  /*2db0*/  BRA `(.L_x_1038) ;  /* 0x00000000000c7947 */ /* 0x000fea0003800000 */
.L_x_1036:
[----:B------:R3:W-:Y:S04]  /*2dc0*/  STS.128 [R200+0x18000], RZ ;  /* 0x018000ffc8007388 */ /* 0x0007e80000000c00 */
[----:B------:R3:W-:Y:S04]  /*2dd0*/  STS.128 [R200+0x1a000], RZ ;  /* 0x01a000ffc8007388 */ /* 0x0007e80000000c00 */
[----:B------:R3:W-:Y:S02]  /*2de0*/  STS.128 [R200+0x1c000], RZ ;  /* 0x01c000ffc8007388 */ /* 0x0007e40000000c00 */
.L_x_1038:
[----:B------:R-:W-:Y:S05]  /*2df0*/  BSYNC.RECONVERGENT B0 ;  /* 0x0000000000007941 */ /* 0x000fea0003800200 */
.L_x_1035:
[----:B------:R1:W-:Y:S01]  /*2e00*/  @P3 STS.128 [R200+0x19000], RZ ;  /* 0x019000ffc8003388 */ /* 0x0003e20000000c00 */
[----:B------:R-:W-:Y:S03]  /*2e10*/  BSSY.RECONVERGENT B0, `(.L_x_1039) ;  /* 0x0000022000007945 */ /* 0x000fe60003800200 */
[----:B------:R1:W-:Y:S04]  /*2e20*/  @P3 STS.128 [R200+0x1b000], RZ ;  /* 0x01b000ffc8003388 */ /* 0x0003e80000000c00 */
[----:B------:R1:W-:Y:S01]  /*2e30*/  @P3 STS.128 [R200+0x1d000], RZ ;  /* 0x01d000ffc8003388 */ /* 0x0003e20000000c00 */
[----:B------:R-:W-:Y:S05]  /*2e40*/  @P3 BRA `(.L_x_1040) ;  /* 0x0000000000783947 */ /* 0x000fea0003800000 */
[----:B------:R-:W2:Y:S01]  /*2e50*/  LDCU UR6, c[0x0][0x440] ;  /* 0x00008800ff0677ac */ /* 0x000ea20008000800 */
[----:B-1-3--:R-:W-:Y:S01]  /*2e60*/  MOV R15, R9 ;  /* 0x00000009000f7202 */ /* 0x00afe20000000f00 */
        /* <DEDUP_REMOVED lines=27> */
.L_x_1041:
[----:B------:R2:W-:Y:S02]  /*3020*/  STS.128 [R200+0x1d000], RZ ;  /* 0x01d000ffc8007388 */ /* 0x0005e40000000c00 */
.L_x_1040:
[----:B------:R-:W-:Y:S05]  /*3030*/  BSYNC.RECONVERGENT B0 ;  /* 0x0000000000007941 */ /* 0x000fea0003800200 */
.L_x_1039:
[----:B------:R-:W3:Y:S01]  /*3040*/  LDCU.64 UR4, c[0x0][0x538] ;  /* 0x0000a700ff0477ac */ /* 0x000ee20008000a00 */
[----:B------:R-:W4:Y:S01]  /*3050*/  S2R R209, SR_TID.X ;  /* 0x0000000000d17919 */ /* 0x000f220000002100 */
[----:B------:R-:W-:Y:S01]  /*3060*/  IMAD.SHL.U32 R2, R17, 0x2, RZ ;  /* 0x0000000211027824 */ /* 0x000fe200078e00ff */
[----:B------:R-:W4:Y:S01]  /*3070*/  LDC R206, c[0x0][0x44c] ;  /* 0x00011300ffce7b82 */ /* 0x000f220000000800 */
[----:B------:R-:W-:Y:S01]  /*3080*/  IMAD.MOV.U32 R213, RZ, RZ, RZ ;  /* 0x000000ffffd57224 */ /* 0x000fe200078e00ff */
[----:B------:R-:W0:Y:S01]  /*3090*/  LDGDEPBAR ;  /* 0x00000000000079af */ /* 0x000e220000000000 */
[----:B------:R-:W-:Y:S01]  /*30a0*/  IADD3 R232, PT, PT, R236, R198, R239 ;  /* 0x000000c6ece87210 */ /* 0x000fe20007ffe0ef */
[----:B------:R-:W1:Y:S01]  /*30b0*/  LDCU UR6, c[0x0][0x3e0] ;  /* 0x00007c00ff0677ac */ /* 0x000e620008000800 */
        /* <DEDUP_REMOVED lines=12> */
[----:B------:R-:W-:Y:S02]  /*3180*/  @P0 LEA.HI.X R11, R8, UR5, R5, 0x2, P1 ;  /* 0x00000005080b0c11 */ /* 0x000fe400088f1405 */
[----:B------:R-:W-:Y:S01]  /*3190*/  LOP3.LUT R2, R2, 0x6, RZ, 0xc0, !PT ;  /* 0x0000000602027812 */ /* 0x000fe200078ec0ff */
[----:B------:R-:W-:Y:S01]  /*31a0*/  IMAD.MOV.U32 R194, RZ, RZ, 0x40 ;  /* 0x00000040ffc27424 */ /* 0x000fe200078e00ff */
[----:B------:R-:W-:Y:S01]  /*31b0*/  SHF.R.U32.HI R9, RZ, 0x2, R17 ;  /* 0x00000002ff097819 */ /* 0x000fe20000011611 */
[----:B------:R-:W3:Y:S01]  /*31c0*/  @P0 LDG.E R5, desc[UR18][R10.64] ;  /* 0x000000120a050981 */ /* 0x000ee2000c1e1900 */
[----:B------:R-:W-:Y:S01]  /*31d0*/  R2P PR, R17, 0x6 ;  /* 0x0000000611007804 */ /* 0x000fe20000000000 */
[----:B------:R-:W-:Y:S01]  /*31e0*/  IMAD.MOV.U32 R192, RZ, RZ, 0x20 ;  /* 0x00000020ffc07424 */ /* 0x000fe200078e00ff */
[----:B------:R-:W-:Y:S01]  /*31f0*/  LOP3.LUT R9, R2, 0xe0, R9, 0xf8, !PT ;  /* 0x000000e002097812 */ /* 0x000fe200078ef809 */
[----:B------:R-:W-:Y:S01]  /*3200*/  IMAD.MOV.U32 R230, RZ, RZ, 0x10 ;  /* 0x00000010ffe67424 */ /* 0x000fe200078e00ff */
[----:B------:R-:W-:Y:S01]  /*3210*/  IADD3 R221, PT, PT, R0, 0x40, -R239 ;  /* 0x0000004000dd7810 */ /* 0x000fe20007ffe8ef */
[----:B------:R-:W-:Y:S01]  /*3220*/  IMAD.IADD R232, R232, 0x1, -R13 ;  /* 0x00000001e8e87824 */ /* 0x000fe200078e0a0d */
[----:B------:R-:W-:Y:S01]  /*3230*/  SEL R194, R194, 0xffffffc0, !P2 ;  /* 0xffffffc0c2c27807 */ /* 0x000fe20005000000 */
[----:B------:R-:W-:Y:S01]  /*3240*/  IMAD.IADD R2, R212, 0x1, R9 ;  /* 0x00000001d4027824 */ /* 0x000fe200078e0209 */
[----:B------:R-:W-:Y:S01]  /*3250*/  SEL R192, R192, 0xffffffe0, !P1 ;  /* 0xffffffe0c0c07807 */ /* 0x000fe20004800000 */
[----:B------:R-:W-:Y:S01]  /*3260*/  IMAD.SHL.U32 R228, R228, 0x8, RZ ;  /* 0x00000008e4e47824 */ /* 0x000fe200078e00ff */
[----:B------:R-:W-:Y:S01]  /*3270*/  CS2R R142, SRZ ;  /* 0x00000000008e7805 */ /* 0x000fe2000001ff00 */
[----:B-1----:R-:W3:Y:S01]  /*3280*/  @P0 MUFU.RCP R4, R4 ;  /* 0x0000000400040308 */ /* 0x002ee20000001000 */
        /* <DEDUP_REMOVED lines=9> */
[----:B------:R-:W-:Y:S01]  /*3320*/  I2FP.F32.S32 R6, R6 ;  /* 0x0000000600067245 */ /* 0x000fe20000201400 */
[----:B------:R-:W-:Y:S01]  /*3330*/  IMAD.IADD R189, R185, 0x1, R194 ;  /* 0x00000001b9bd7824 */ /* 0x000fe200078e02c2 */
[----:B------:R-:W-:Y:S01]  /*3340*/  I2FP.F32.S32 R216, R216 ;  /* 0x000000d800d87245 */ /* 0x000fe20000201400 */
[----:B------:R-:W-:Y:S01]  /*3350*/  VIADD R212, R212, 0x40 ;  /* 0x00000040d4d47836 */ /* 0x000fe20000000000 */
[----:B------:R-:W-:Y:S01]  /*3360*/  I2FP.F32.S32 R214, R214 ;  /* 0x000000d600d67245 */ /* 0x000fe20000201400 */
[----:B------:R-:W-:Y:S01]  /*3370*/  IMAD.IADD R0, R186, 0x1, R7 ;  /* 0x00000001ba007824 */ /* 0x000fe200078e0207 */
[----:B------:R-:W-:Y:S01]  /*3380*/  CS2R R146, SRZ ;  /* 0x0000000000927805 */ /* 0x000fe2000001ff00 */
[----:B------:R-:W-:Y:S01]  /*3390*/  IMAD.MOV.U32 R231, RZ, RZ, R235 ;  /* 0x000000ffffe77224 */ /* 0x000fe200078e00eb */
[----:B------:R-:W-:Y:S01]  /*33a0*/  CS2R R144, SRZ ;  /* 0x0000000000907805 */ /* 0x000fe2000001ff00 */
[----:B------:R-:W-:Y:S01]  /*33b0*/  VIADD R211, R3, 0x1e040 ;  /* 0x0001e04003d37836 */ /* 0x000fe20000000000 */
[----:B------:R-:W-:Y:S01]  /*33c0*/  CS2R R138, SRZ ;  /* 0x00000000008a7805 */ /* 0x000fe2000001ff00 */
[----:B------:R-:W-:Y:S01]  /*33d0*/  VIADD R210, R184, 0x40 ;  /* 0x00000040b8d27836 */ /* 0x000fe20000000000 */
[----:B------:R-:W-:Y:S01]  /*33e0*/  CS2R R136, SRZ ;  /* 0x0000000000887805 */ /* 0x000fe2000001ff00 */
[----:B------:R-:W-:Y:S01]  /*33f0*/  IMAD.MOV.U32 R208, RZ, RZ, 0x20 ;  /* 0x00000020ffd07424 */ /* 0x000fe200078e00ff */
[----:B------:R-:W-:Y:S01]  /*3400*/  CS2R R134, SRZ ;  /* 0x0000000000867805 */ /* 0x000fe2000001ff00 */
[----:B------:R-:W-:Y:S01]  /*3410*/  IMAD.MOV.U32 R207, RZ, RZ, 0x40 ;  /* 0x00000040ffcf7424 */ /* 0x000fe200078e00ff */
        /* <DEDUP_REMOVED lines=41> */
[----:B----4-:R-:W-:Y:S01]  /*36b0*/  LOP3.LUT P5, RZ, R209, 0x2, RZ, 0xc0, !PT ;  /* 0x00000002d1ff7812 */ /* 0x010fe200078ac0ff */
[----:B------:R-:W-:Y:S01]  /*36c0*/  IMAD.IADD R190, R185, 0x1, R192 ;  /* 0x00000001b9be7824 */ /* 0x000fe200078e02c0 */
[----:B------:R-:W1:Y:S01]  /*36d0*/  LDCU UR5, c[0x0][0x440] ;  /* 0x00008800ff0577ac */ /* 0x000e620008000800 */
[----:B------:R-:W-:Y:S01]  /*36e0*/  IMAD.IADD R188, R192, 0x1, R189 ;  /* 0x00000001c0bc7824 */ /* 0x000fe200078e02bd */
[----:B--2---:R-:W-:Y:S01]  /*36f0*/  USHF.L.U32 UR4, UR4, 0x6, URZ ;  /* 0x0000000604047899 */ /* 0x004fe200080006ff */
[----:B---3--:R-:W-:Y:S01]  /*3700*/  @P0 FMUL.FTZ R213, R5, R4 ;  /* 0x0000000405d50220 */ /* 0x008fe20000410000 */
[C---:B------:R-:W-:Y:S01]  /*3710*/  VIADD R4, R2.reuse, 0x11 ;  /* 0x0000001102047836 */ /* 0x040fe20000000000 */
[----:B------:R-:W-:Y:S01]  /*3720*/  LOP3.LUT P0, RZ, R209, 0x4, RZ, 0xc0, !PT ;  /* 0x00000004d1ff7812 */ /* 0x000fe2000780c0ff */
[----:B------:R-:W-:-:S02]  /*3730*/  VIADD R2, R2, 0x19 ;  /* 0x0000001902027836 */ /* 0x000fc40000000000 */
[-C--:B------:R-:W-:Y:S01]  /*3740*/  FMUL.FTZ R219, R8, R213.reuse ;  /* 0x000000d508db7220 */ /* 0x080fe20000410000 */
[-C--:B------:R-:W-:Y:S01]  /*3750*/  FMUL.FTZ R218, R218, R213.reuse ;  /* 0x000000d5dada7220 */ /* 0x080fe20000410000 */
[----:B------:R-:W-:Y:S01]  /*3760*/  I2FP.F32.S32 R4, R4 ;  /* 0x0000000400047245 */ /* 0x000fe20000201400 */
[-C--:B------:R-:W-:Y:S01]  /*3770*/  FMUL.FTZ R217, R6, R213.reuse ;  /* 0x000000d506d97220 */ /* 0x080fe20000410000 */
[----:B------:R-:W-:Y:S01]  /*3780*/  I2FP.F32.S32 R2, R2 ;  /* 0x0000000200027245 */ /* 0x000fe20000201400 */
[-C--:B------:R-:W-:Y:S01]  /*3790*/  FMUL.FTZ R216, R216, R213.reuse ;  /* 0x000000d5d8d87220 */ /* 0x080fe20000410000 */
[----:B------:R-:W-:Y:S01]  /*37a0*/  SEL R230, R230, 0xfffffff0, !P0 ;  /* 0xfffffff0e6e67807 */ /* 0x000fe20004000000 */
[-C--:B------:R-:W-:Y:S01]  /*37b0*/  FMUL.FTZ R215, R4, R213.reuse ;  /* 0x000000d504d77220 */ /* 0x080fe20000410000 */
[-C--:B------:R-:W-:Y:S01]  /*37c0*/  FMUL.FTZ R214, R214, R213.reuse ;  /* 0x000000d5d6d67220 */ /* 0x080fe20000410000 */
[-C--:B------:R-:W-:Y:S01]  /*37d0*/  FMUL.FTZ R220, R220, R213.reuse ;  /* 0x000000d5dcdc7220 */ /* 0x080fe20000410000 */
[----:B------:R-:W-:Y:S01]  /*37e0*/  FMUL.FTZ R213, R2, R213 ;  /* 0x000000d502d57220 */ /* 0x000fe20000410000 */
[----:B------:R-:W-:-:S02]  /*37f0*/  IMAD.IADD R2, R187, 0x1, R7 ;  /* 0x00000001bb027824 */ /* 0x000fc400078e0207 */
[----:B-1----:R-:W-:-:S07]  /*3800*/  IMAD.IADD R229, R199, 0x1, R230 ;  /* 0x00000001c7e57824 */ /* 0x002fce00078e02e6 */
.L_x_1044:
[----:B------:R-:W0:Y:S01]  /*3810*/  LDGDEPBAR ;  /* 0x00000000000079af */ /* 0x000e220000000000 */
[----:B------:R-:W-:Y:S01]  /*3820*/  IADD3 R148, PT, PT, R2, R192, RZ ;  /* 0x000000c002947210 */ /* 0x000fe20007ffe0ff */
[----:B-----5:R-:W-:Y:S01]  /*3830*/  FMUL.FTZ R166, R234, 1.4426950216293334961 ;  /* 0x3fb8aa3beaa67820 */ /* 0x020fe20000410000 */
[----:B------:R-:W-:Y:S02]  /*3840*/  IADD3 R149, PT, PT, R2, R194, RZ ;  /* 0x000000c202957210 */ /* 0x000fe40007ffe0ff */
[----:B------:R-:W-:Y:S02]  /*3850*/  MOV R227, R225 ;  /* 0x000000e100e37202 */ /* 0x000fe40000000f00 */
[----:B------:R-:W-:Y:S02]  /*3860*/  IADD3 R192, PT, PT, R192, R149, RZ ;  /* 0x00000095c0c07210 */ /* 0x000fe40007ffe0ff */
[----:B------:R-:W-:Y:S02]  /*3870*/  FSETP.NEU.FTZ.AND P1, PT, R234, -INF , PT ;  /* 0xff800000ea00780b */ /* 0x000fe40003f3d000 */
[----:B------:R-:W-:Y:S02]  /*3880*/  IADD3 R236, PT, PT, R236, -0x40, RZ ;  /* 0xffffffc0ecec7810 */ /* 0x000fe40007ffe0ff */
[----:B------:R-:W-:Y:S02]  /*3890*/  FSEL R166, R166, RZ, P1 ;  /* 0x000000ffa6a67208 */ /* 0x000fe40000800000 */
[----:B------:R-:W-:Y:S02]  /*38a0*/  FSETP.NEU.FTZ.AND P1, PT, R233, -INF , PT ;  /* 0xff800000e900780b */ /* 0x000fe40003f3d000 */
[----:B------:R-:W-:Y:S02]  /*38b0*/  ISETP.GE.AND P3, PT, R236, R221, PT ;  /* 0x000000ddec00720c */ /* 0x000fe40003f66270 */
[----:B------:R-:W-:Y:S02]  /*38c0*/  IADD3 R237, PT, PT, R237, -0x1, RZ ;  /* 0xffffffffeded7810 */ /* 0x000fe40007ffe0ff */
[----:B------:R-:W-:Y:S02]  /*38d0*/  ISETP.LT.AND P3, PT, R212, R239, P3 ;  /* 0x000000efd400720c */ /* 0x000fe40001f61270 */
[----:B------:R-:W-:Y:S01]  /*38e0*/  ISETP.GT.AND P6, PT, R237, R222, PT ;  /* 0x000000deed00720c */ /* 0x000fe20003fc4270 */
[----:B------:R-:W-:Y:S04]  /*38f0*/  DEPBAR.LE SB0, 0x0 ;  /* 0x000080000000791a */ /* 0x000fe80000000000 */
[----:B------:R-:W-:Y:S06]  /*3900*/  BAR.SYNC.DEFER_BLOCKING 0x0 ;  /* 0x0000000000007b1d */ /* 0x000fec0000010000 */
[C-C-:B------:R-:W-:Y:S02]  /*3910*/  @!P3 VIADDMNMX R168, R232.reuse, 0xffffffc9, R239.reuse, PT ;  /* 0xffffffc9e8a8b846 */ /* 0x140fe400038001ef */
[----:B------:R-:W-:Y:S02]  /*3920*/  @!P3 VIADDMNMX R170, R232, 0xffffffc1, R239, PT ;  /* 0xffffffc1e8aab846 */ /* 0x000fe400038001ef */
[----:B------:R-:W-:Y:S02]  /*3930*/  @!P3 SHF.R.U32.HI R169, RZ, 0x2, R209 ;  /* 0x00000002ffa9b819 */ /* 0x000fe400000116d1 */
[----:B------:R-:W-:Y:S04]  /*3940*/  @!P3 SHF.L.U32 R150, R209, 0x1, RZ ;  /* 0x00000001d196b819 */ /* 0x000fe800000006ff */
[----:B------:R-:W-:Y:S04]  /*3950*/  @!P3 LOP3.LUT R150, R150, 0x6, RZ, 0xc0, !PT ;  /* 0x000000069696b812 */ /* 0x000fe800078ec0ff */
[----:B------:R-:W-:Y:S01]  /*3960*/  @!P3 LOP3.LUT R169, R150, 0xe0, R169, 0xf8, !PT ;  /* 0x000000e096a9b812 */ /* 0x000fe200078ef8a9 */
[----:B------:R-:W-:Y:S01]  /*3970*/  FMUL.FTZ R150, R233, 1.4426950216293334961 ;  /* 0x3fb8aa3be9967820 */ /* 0x000fe20000410000 */
[----:B------:R-:W-:Y:S02]  /*3980*/  LDSM.16.M88.4 R68, [R2] ;  /* 0x000000000244783b */ /* 0x000fe40000000200 */
[----:B------:R-:W-:Y:S02]  /*3990*/  @!P3 LEA R169, R204, R169, 0x6 ;  /* 0x000000a9cca9b211 */ /* 0x000fe400078e30ff */
[----:B------:R-:W-:Y:S02]  /*39a0*/  FSEL R150, R150, RZ, P1 ;  /* 0x000000ff96967208 */ /* 0x000fe40000800000 */
[C---:B------:R-:W-:Y:S01]  /*39b0*/  @!P3 ISETP.GE.AND P2, PT, R169.reuse, R170, PT ;  /* 0x000000aaa900b20c */ /* 0x040fe20003f46270 */
[----:B------:R-:W1:Y:S01]  /*39c0*/  LDSM.16.M88.4 R72, [R185] ;  /* 0x00000000b948783b */ /* 0x000e620000000200 */
[----:B------:R-:W-:Y:S04]  /*39d0*/  @!P3 IADD3 R165, PT, PT, R169, 0x1, RZ ;  /* 0x00000001a9a5b810 */ /* 0x000fe80007ffe0ff */
[----:B------:R-:W-:Y:S01]  /*39e0*/  @!P3 ISETP.GE.AND P1, PT, R165, R168, PT ;  /* 0x000000a8a500b20c */ /* 0x000fe20003f26270 */
        /* <DEDUP_REMOVED lines=68> */
[----:B------:R4:W1:Y:S01]  /*3e30*/  LDSM.16.M88.4 R92, [R192+0x4000] ;  /* 0x00400000c05c783b */ /* 0x0008620000000200 */
[C---:B---3--:R-:W-:Y:S08]  /*3e40*/  HMMA.16816.F32.BF16 R4, R76.reuse, R80, R4 ;  /* 0x000000504c04723c */ /* 0x048ff00000041804 */
[C---:B------:R-:W-:Y:S08]  /*3e50*/  HMMA.16816.F32.BF16 R8, R76.reuse, R82, R8 ;  /* 0x000000524c08723c */ /* 0x040ff00000041808 */
[C---:B--2---:R-:W-:Y:S03]  /*3e60*/  HMMA.16816.F32.BF16 R12, R76.reuse, R72, R12 ;  /* 0x000000484c0c723c */ /* 0x044fe6000004180c */
[----:B----4-:R-:W-:Y:S05]  /*3e70*/  SEL R192, R208, 0xffffffe0, !P5 ;  /* 0xffffffe0d0c07807 */ /* 0x010fea0006800000 */
[----:B------:R-:W-:Y:S03]  /*3e80*/  HMMA.16816.F32.BF16 R16, R76, R74, R16 ;  /* 0x0000004a4c10723c */ /* 0x000fe60000041810 */
[----:B------:R-:W-:Y:S05]  /*3e90*/  IADD3 R190, PT, PT, R185, R192, RZ ;  /* 0x000000c0b9be7210 */ /* 0x000fea0007ffe0ff */
[C---:B------:R-:W-:Y:S08]  /*3ea0*/  HMMA.16816.F32.BF16 R4, R84.reuse, R88, R4 ;  /* 0x000000585404723c */ /* 0x040ff00000041804 */
[C---:B------:R-:W-:Y:S08]  /*3eb0*/  HMMA.16816.F32.BF16 R8, R84.reuse, R90, R8 ;  /* 0x0000005a5408723c */ /* 0x040ff00000041808 */
[C---:B-1----:R-:W-:Y:S08]  /*3ec0*/  HMMA.16816.F32.BF16 R12, R84.reuse, R68, R12 ;  /* 0x00000044540c723c */ /* 0x042ff0000004180c */
        /* <DEDUP_REMOVED lines=17> */
[----:B--2---:R-:W-:Y:S01]  /*3fe0*/  FADD.FTZ R173, R220, R151 ;  /* 0x00000097dcad7221 */ /* 0x004fe20000010000 */
[----:B------:R-:W-:Y:S04]  /*3ff0*/  FFMA.FTZ R151, -R151, R151, 1 ;  /* 0x3f80000097977423 */ /* 0x000fe80000010197 */
[----:B------:R-:W-:Y:S04]  /*4000*/  @!P3 FSEL R173, R173, -INF , !P2 ;  /* 0xff800000adadb808 */ /* 0x000fe80005000000 */
[----:B------:R-:W2:Y:S01]  /*4010*/  MUFU.TANH R154, R154 ;  /* 0x0000009a009a7308 */ /* 0x000ea20000002400 */
[----:B-1----:R-:W-:Y:S01]  /*4020*/  FADD.FTZ R171, R219, R152 ;  /* 0x00000098dbab7221 */ /* 0x002fe20000010000 */
[----:B------:R-:W-:Y:S01]  /*4030*/  @!P3 ISETP.GE.AND P2, PT, R165, R170, PT ;  /* 0x000000aaa500b20c */ /* 0x000fe20003f46270 */
[----:B------:R-:W-:Y:S01]  /*4040*/  FMUL.FTZ R159, R12, UR10 ;  /* 0x0000000a0c9f7c20 */ /* 0x000fe20008410000 */
[--C-:B------:R-:W-:Y:S01]  /*4050*/  FFMA.FTZ R250, R173, UR7, -R166.reuse ;  /* 0x00000007adfa7c23 */ /* 0x100fe200080108a6 */
[----:B------:R-:W-:Y:S01]  /*4060*/  @!P3 IADD3 R165, PT, PT, R169, 0x8, RZ ;  /* 0x00000008a9a5b810 */ /* 0x000fe20007ffe0ff */
[----:B------:R-:W-:Y:S01]  /*4070*/  FMUL.FTZ R160, R13, UR10 ;  /* 0x0000000a0da07c20 */ /* 0x000fe20008410000 */
[----:B------:R-:W-:Y:S03]  /*4080*/  @!P3 FSEL R171, R171, -INF , !P2 ;  /* 0xff800000ababb808 */ /* 0x000fe60005000000 */
[----:B------:R-:W1:Y:S01]  /*4090*/  MUFU.TANH R155, R155 ;  /* 0x0000009b009b7308 */ /* 0x000e620000002400 */
[----:B---3--:R-:W-:Y:S01]  /*40a0*/  FADD.FTZ R173, R220, R153 ;  /* 0x00000099dcad7221 */ /* 0x008fe20000010000 */
[----:B------:R-:W-:Y:S01]  /*40b0*/  @!P3 ISETP.GE.AND P2, PT, R169, R168, PT ;  /* 0x000000a8a900b20c */ /* 0x000fe20003f46270 */
[----:B------:R-:W-:Y:S01]  /*40c0*/  FMUL.FTZ R161, R14, UR10 ;  /* 0x0000000a0ea17c20 */ /* 0x000fe20008410000 */
[----:B------:R-:W-:Y:S01]  /*40d0*/  FFMA.FTZ R183, R171, UR7, -R166 ;  /* 0x00000007abb77c23 */ /* 0x000fe200080108a6 */
[----:B------:R-:W-:Y:S01]  /*40e0*/  FMUL.FTZ R162, R15, UR10 ;  /* 0x0000000a0fa27c20 */ /* 0x000fe20008410000 */
[----:B------:R-:W-:Y:S01]  /*40f0*/  @!P3 FSEL R173, R173, -INF , !P2 ;  /* 0xff800000adadb808 */ /* 0x000fe20005000000 */
[----:B------:R-:W-:Y:S03]  /*4100*/  FMUL.FTZ R163, R16, UR10 ;  /* 0x0000000a10a37c20 */ /* 0x000fe60008410000 */
[----:B------:R-:W3:Y:S01]  /*4110*/  MUFU.TANH R156, R156 ;  /* 0x0000009c009c7308 */ /* 0x000ee20000002400 */
[----:B--2---:R-:W-:Y:S01]  /*4120*/  FADD.FTZ R171, R219, R154 ;  /* 0x0000009adbab7221 */ /* 0x004fe20000010000 */
[----:B------:R-:W-:Y:S01]  /*4130*/  FMUL.FTZ R164, R17, UR10 ;  /* 0x0000000a11a47c20 */ /* 0x000fe20008410000 */
[--C-:B------:R-:W-:Y:S01]  /*4140*/  FFMA.FTZ R176, R173, UR7, -R150.reuse ;  /* 0x00000007adb07c23 */ /* 0x100fe20008010896 */
[----:B------:R-:W-:Y:S01]  /*4150*/  FMUL.FTZ R167, R18, UR10 ;  /* 0x0000000a12a77c20 */ /* 0x000fe20008410000 */
[----:B------:R-:W-:Y:S01]  /*4160*/  FMUL.FTZ R252, R19, UR10 ;  /* 0x0000000a13fc7c20 */ /* 0x000fe20008410000 */
[----:B------:R-:W-:Y:S01]  /*4170*/  @!P3 FSEL R171, R171, -INF , !P1 ;  /* 0xff800000ababb808 */ /* 0x000fe20004800000 */
[----:B------:R-:W-:Y:S03]  /*4180*/  FFMA.FTZ R152, -R152, R152, 1 ;  /* 0x3f80000098987423 */ /* 0x000fe60000010198 */
[----:B------:R-:W2:Y:S01]  /*4190*/  MUFU.TANH R157, R157 ;  /* 0x0000009d009d7308 */ /* 0x000ea20000002400 */
[----:B-1----:R-:W-:Y:S01]  /*41a0*/  FADD.FTZ R173, R218, R155 ;  /* 0x0000009bdaad7221 */ /* 0x002fe20000010000 */
[-C--:B------:R-:W-:Y:S01]  /*41b0*/  @!P3 ISETP.GE.AND P1, PT, R165, R170.reuse, PT ;  /* 0x000000aaa500b20c */ /* 0x080fe20003f26270 */
[----:B------:R-:W-:Y:S01]  /*41c0*/  FFMA.FTZ R175, R171, UR7, -R150 ;  /* 0x00000007abaf7c23 */ /* 0x000fe20008010896 */
[----:B------:R-:W-:Y:S01]  /*41d0*/  @!P3 IADD3 R171, PT, PT, R169, 0x9, RZ ;  /* 0x00000009a9abb810 */ /* 0x000fe20007ffe0ff */
[----:B------:R-:W-:Y:S01]  /*41e0*/  FMUL.FTZ R151, R151, UR10 ;  /* 0x0000000a97977c20 */ /* 0x000fe20008410000 */
[----:B------:R-:W-:Y:S01]  /*41f0*/  @!P3 FSEL R173, R173, -INF , !P1 ;  /* 0xff800000adadb808 */ /* 0x000fe20004800000 */
[----:B------:R-:W-:Y:S03]  /*4200*/  FFMA.FTZ R155, -R155, R155, 1 ;  /* 0x3f8000009b9b7423 */ /* 0x000fe6000001019b */
[----:B------:R-:W1:Y:S01]  /*4210*/  MUFU.TANH R158, R158 ;  /* 0x0000009e009e7308 */ /* 0x000e620000002400 */
[----:B---3--:R-:W-:Y:S01]  /*4220*/  FADD.FTZ R177, R217, R156 ;  /* 0x0000009cd9b17221 */ /* 0x008fe20000010000 */
[----:B------:R-:W-:Y:S01]  /*4230*/  @!P3 ISETP.GE.AND P1, PT, R171, R170, PT ;  /* 0x000000aaab00b20c */ /* 0x000fe20003f26270 */
[--C-:B------:R-:W-:Y:S01]  /*4240*/  FFMA.FTZ R182, R173, UR7, -R166.reuse ;  /* 0x00000007adb67c23 */ /* 0x100fe200080108a6 */
[----:B------:R-:W-:Y:S01]  /*4250*/  FFMA.FTZ R156, -R156, R156, 1 ;  /* 0x3f8000009c9c7423 */ /* 0x000fe2000001019c */
[----:B------:R-:W-:Y:S01]  /*4260*/  FFMA.FTZ R153, -R153, R153, 1 ;  /* 0x3f80000099997423 */ /* 0x000fe20000010199 */
[----:B------:R-:W-:Y:S01]  /*4270*/  @!P3 FSEL R177, R177, -INF , !P1 ;  /* 0xff800000b1b1b808 */ /* 0x000fe20004800000 */
[----:B------:R-:W-:Y:S03]  /*4280*/  FFMA.FTZ R154, -R154, R154, 1 ;  /* 0x3f8000009a9a7423 */ /* 0x000fe6000001019a */
[----:B------:R-:W3:Y:S01]  /*4290*/  MUFU.TANH R159, R159 ;  /* 0x0000009f009f7308 */ /* 0x000ee20000002400 */
[----:B--2---:R-:W-:Y:S01]  /*42a0*/  FADD.FTZ R173, R218, R157 ;  /* 0x0000009ddaad7221 */ /* 0x004fe20000010000 */
[-C--:B------:R-:W-:Y:S01]  /*42b0*/  @!P3 ISETP.GE.AND P1, PT, R165, R168.reuse, PT ;  /* 0x000000a8a500b20c */ /* 0x080fe20003f26270 */
[----:B------:R-:W-:Y:S01]  /*42c0*/  FFMA.FTZ R181, R177, UR7, -R166 ;  /* 0x00000007b1b57c23 */ /* 0x000fe200080108a6 */
[----:B------:R-:W-:Y:S01]  /*42d0*/  @!P3 IADD3 R177, PT, PT, R169, 0x10, RZ ;  /* 0x00000010a9b1b810 */ /* 0x000fe20007ffe0ff */
[----:B------:R-:W-:Y:S01]  /*42e0*/  FFMA.FTZ R157, -R157, R157, 1 ;  /* 0x3f8000009d9d7423 */ /* 0x000fe2000001019d */
[----:B------:R-:W-:Y:S04]  /*42f0*/  @!P3 FSEL R173, R173, -INF , !P1 ;  /* 0xff800000adadb808 */ /* 0x000fe80004800000 */
[----:B------:R-:W2:Y:S01]  /*4300*/  MUFU.TANH R160, R160 ;  /* 0x000000a000a07308 */ /* 0x000ea20000002400 */
[----:B-1----:R-:W-:Y:S01]  /*4310*/  FADD.FTZ R165, R217, R158 ;  /* 0x0000009ed9a57221 */ /* 0x002fe20000010000 */
[----:B------:R-:W-:Y:S01]  /*4320*/  @!P3 ISETP.GE.AND P1, PT, R171, R168, PT ;  /* 0x000000a8ab00b20c */ /* 0x000fe20003f26270 */
[--C-:B------:R-:W-:Y:S01]  /*4330*/  FFMA.FTZ R174, R173, UR7, -R150.reuse ;  /* 0x00000007adae7c23 */ /* 0x100fe20008010896 */
[----:B------:R-:W-:Y:S02]  /*4340*/  FFMA.FTZ R158, -R158, R158, 1 ;  /* 0x3f8000009e9e7423 */ /* 0x000fe4000001019e */
[----:B------:R-:W-:Y:S04]  /*4350*/  @!P3 FSEL R165, R165, -INF , !P1 ;  /* 0xff800000a5a5b808 */ /* 0x000fe80004800000 */
[----:B------:R-:W1:Y:S01]  /*4360*/  MUFU.TANH R161, R161 ;  /* 0x000000a100a17308 */ /* 0x000e620000002400 */
[----:B---3--:R-:W-:Y:S01]  /*4370*/  FADD.FTZ R171, R216, R159 ;  /* 0x0000009fd8ab7221 */ /* 0x008fe20000010000 */
[-C--:B------:R-:W-:Y:S01]  /*4380*/  @!P3 ISETP.GE.AND P1, PT, R177, R170.reuse, PT ;  /* 0x000000aab100b20c */ /* 0x080fe20003f26270 */
[----:B------:R-:W-:Y:S01]  /*4390*/  FFMA.FTZ R173, R165, UR7, -R150 ;  /* 0x00000007a5ad7c23 */ /* 0x000fe20008010896 */
[----:B------:R-:W-:Y:S01]  /*43a0*/  @!P3 IADD3 R165, PT, PT, R169, 0x11, RZ ;  /* 0x00000011a9a5b810 */ /* 0x000fe20007ffe0ff */
[----:B------:R-:W-:Y:S01]  /*43b0*/  FFMA.FTZ R159, -R159, R159, 1 ;  /* 0x3f8000009f9f7423 */ /* 0x000fe2000001019f */
[----:B------:R-:W-:Y:S04]  /*43c0*/  @!P3 FSEL R171, R171, -INF , !P1 ;  /* 0xff800000ababb808 */ /* 0x000fe80004800000 */
[----:B------:R-:W3:Y:S01]  /*43d0*/  MUFU.TANH R162, R162 ;  /* 0x000000a200a27308 */ /* 0x000ee20000002400 */
[----:B--2---:R-:W-:Y:S01]  /*43e0*/  FADD.FTZ R179, R215, R160 ;  /* 0x000000a0d7b37221 */ /* 0x004fe20000010000 */
[----:B------:R-:W-:Y:S01]  /*43f0*/  @!P3 ISETP.GE.AND P1, PT, R165, R170, PT ;  /* 0x000000aaa500b20c */ /* 0x000fe20003f26270 */
[--C-:B------:R-:W-:Y:S01]  /*4400*/  FFMA.FTZ R180, R171, UR7, -R166.reuse ;  /* 0x00000007abb47c23 */ /* 0x100fe200080108a6 */
[----:B------:R-:W-:Y:S02]  /*4410*/  FFMA.FTZ R160, -R160, R160, 1 ;  /* 0x3f800000a0a07423 */ /* 0x000fe400000101a0 */
[----:B------:R-:W-:Y:S04]  /*4420*/  @!P3 FSEL R179, R179, -INF , !P1 ;  /* 0xff800000b3b3b808 */ /* 0x000fe80004800000 */
[----:B------:R-:W2:Y:S01]  /*4430*/  MUFU.TANH R163, R163 ;  /* 0x000000a300a37308 */ /* 0x000ea20000002400 */
[----:B-1----:R-:W-:Y:S01]  /*4440*/  FADD.FTZ R171, R216, R161 ;  /* 0x000000a1d8ab7221 */ /* 0x002fe20000010000 */
[-C--:B------:R-:W-:Y:S01]  /*4450*/  @!P3 ISETP.GE.AND P1, PT, R177, R168.reuse, PT ;  /* 0x000000a8b100b20c */ /* 0x080fe20003f26270 */
[----:B------:R-:W-:Y:S01]  /*4460*/  FFMA.FTZ R178, R179, UR7, -R166 ;  /* 0x00000007b3b27c23 */ /* 0x000fe200080108a6 */
[----:B------:R-:W-:Y:S01]  /*4470*/  @!P3 IADD3 R177, PT, PT, R169, 0x18, RZ ;  /* 0x00000018a9b1b810 */ /* 0x000fe20007ffe0ff */
[----:B------:R-:W-:Y:S01]  /*4480*/  FFMA.FTZ R161, -R161, R161, 1 ;  /* 0x3f800000a1a17423 */ /* 0x000fe200000101a1 */
[----:B------:R-:W-:Y:S04]  /*4490*/  @!P3 FSEL R171, R171, -INF , !P1 ;  /* 0xff800000ababb808 */ /* 0x000fe80004800000 */
[----:B------:R-:W1:Y:S01]  /*44a0*/  MUFU.TANH R164, R164 ;  /* 0x000000a400a47308 */ /* 0x000e620000002400 */
[----:B---3--:R-:W-:Y:S01]  /*44b0*/  FADD.FTZ R191, R215, R162 ;  /* 0x000000a2d7bf7221 */ /* 0x008fe20000010000 */
[----:B------:R-:W-:Y:S01]  /*44c0*/  @!P3 ISETP.GE.AND P1, PT, R165, R168, PT ;  /* 0x000000a8a500b20c */ /* 0x000fe20003f26270 */
[--C-:B------:R-:W-:Y:S01]  /*44d0*/  FFMA.FTZ R172, R171, UR7, -R150.reuse ;  /* 0x00000007abac7c23 */ /* 0x100fe20008010896 */
[----:B------:R-:W-:Y:S01]  /*44e0*/  @!P3 IADD3 R169, PT, PT, R169, 0x19, RZ ;  /* 0x00000019a9a9b810 */ /* 0x000fe20007ffe0ff */
[----:B------:R-:W-:Y:S01]  /*44f0*/  FFMA.FTZ R162, -R162, R162, 1 ;  /* 0x3f800000a2a27423 */ /* 0x000fe200000101a2 */
[----:B------:R-:W-:Y:S04]  /*4500*/  @!P3 FSEL R191, R191, -INF , !P1 ;  /* 0xff800000bfbfb808 */ /* 0x000fe80004800000 */
[----:B------:R3:W-:Y:S01]  /*4510*/  MUFU.EX2 R179, R178 ;  /* 0x000000b200b37308 */ /* 0x0007e20000000800 */
[----:B--2---:R-:W-:Y:S01]  /*4520*/  FADD.FTZ R165, R214, R163 ;  /* 0x000000a3d6a57221 */ /* 0x004fe20000010000 */
[----:B------:R-:W-:Y:S01]  /*4530*/  @!P3 ISETP.GE.AND P1, PT, R177, R170, PT ;  /* 0x000000aab100b20c */ /* 0x000fe20003f26270 */
[----:B------:R-:W-:Y:S01]  /*4540*/  FFMA.FTZ R171, R191, UR7, -R150 ;  /* 0x00000007bfab7c23 */ /* 0x000fe20008010896 */
[----:B------:R-:W-:Y:S01]  /*4550*/  @!P3 ISETP.GE.AND P2, PT, R177, R168, PT ;  /* 0x000000a8b100b20c */ /* 0x000fe20003f46270 */
[----:B------:R-:W-:Y:S01]  /*4560*/  FFMA.FTZ R163, -R163, R163, 1 ;  /* 0x3f800000a3a37423 */ /* 0x000fe200000101a3 */
[----:B------:R-:W-:Y:S04]  /*4570*/  @!P3 FSEL R165, R165, -INF , !P1 ;  /* 0xff800000a5a5b808 */ /* 0x000fe80004800000 */
[----:B------:R-:W2:Y:S01]  /*4580*/  MUFU.TANH R167, R167 ;  /* 0x000000a700a77308 */ /* 0x000ea20000002400 */
[----:B-1----:R-:W-:Y:S01]  /*4590*/  FADD.FTZ R191, R213, R164 ;  /* 0x000000a4d5bf7221 */ /* 0x002fe20000010000 */
[----:B------:R-:W-:Y:S01]  /*45a0*/  @!P3 ISETP.GE.AND P1, PT, R169, R170, PT ;  /* 0x000000aaa900b20c */ /* 0x000fe20003f26270 */
[----:B------:R-:W-:Y:S03]  /*45b0*/  FFMA.FTZ R164, -R164, R164, 1 ;  /* 0x3f800000a4a47423 */ /* 0x000fe600000101a4 */
[----:B------:R-:W-:Y:S04]  /*45c0*/  @!P3 FSEL R191, R191, -INF , !P1 ;  /* 0xff800000bfbfb808 */ /* 0x000fe80004800000 */
[----:B------:R-:W1:Y:S01]  /*45d0*/  MUFU.TANH R252, R252 ;  /* 0x000000fc00fc7308 */ /* 0x000e620000002400 */
[--C-:B---3--:R-:W-:Y:S01]  /*45e0*/  FFMA.FTZ R178, R165, UR7, -R166.reuse ;  /* 0x00000007a5b27c23 */ /* 0x108fe200080108a6 */
[----:B------:R-:W-:Y:S01]  /*45f0*/  @!P3 ISETP.GE.AND P1, PT, R169, R168, PT ;  /* 0x000000a8a900b20c */ /* 0x000fe20003f26270 */
[----:B------:R-:W-:Y:S07]  /*4600*/  FFMA.FTZ R166, R191, UR7, -R166 ;  /* 0x00000007bfa67c23 */ /* 0x000fee00080108a6 */
[----:B------:R-:W-:Y:S01]  /*4610*/  MUFU.EX2 R250, R250 ;  /* 0x000000fa00fa7308 */ /* 0x000fe20000000800 */
[----:B--2---:R-:W-:Y:S01]  /*4620*/  FADD.FTZ R165, R214, R167 ;  /* 0x000000a7d6a57221 */ /* 0x004fe20000010000 */
[----:B------:R-:W-:Y:S04]  /*4630*/  FFMA.FTZ R167, -R167, R167, 1 ;  /* 0x3f800000a7a77423 */ /* 0x000fe800000101a7 */
[----:B------:R-:W-:Y:S04]  /*4640*/  @!P3 FSEL R165, R165, -INF , !P2 ;  /* 0xff800000a5a5b808 */ /* 0x000fe80005000000 */
[----:B------:R-:W-:Y:S01]  /*4650*/  MUFU.EX2 R176, R176 ;  /* 0x000000b000b07308 */ /* 0x000fe20000000800 */
[----:B-1----:R-:W-:Y:S01]  /*4660*/  FADD.FTZ R169, R213, R252 ;  /* 0x000000fcd5a97221 */ /* 0x002fe20000010000 */
[----:B------:R-:W-:Y:S01]  /*4670*/  FFMA.FTZ R252, -R252, R252, 1 ;  /* 0x3f800000fcfc7423 */ /* 0x000fe200000101fc */
[--C-:B------:R-:W-:Y:S01]  /*4680*/  FFMA.FTZ R170, R165, UR7, -R150.reuse ;  /* 0x00000007a5aa7c23 */ /* 0x100fe20008010896 */
[----:B------:R-:W-:Y:S02]  /*4690*/  IADD3 R165, PT, PT, R205, R230, RZ ;  /* 0x000000e6cda57210 */ /* 0x000fe40007ffe0ff */
[----:B------:R-:W-:Y:S04]  /*46a0*/  @!P3 FSEL R169, R169, -INF , !P1 ;  /* 0xff800000a9a9b808 */ /* 0x000fe80004800000 */
[----:B------:R-:W1:Y:S01]  /*46b0*/  MUFU.EX2 R183, R183 ;  /* 0x000000b700b77308 */ /* 0x000e620000000800 */
[C---:B------:R-:W-:Y:S01]  /*46c0*/  LEA R94, P1, R198.reuse, R226, 0x2 ;  /* 0x000000e2c65e7211 */ /* 0x040fe200078210ff */
[----:B------:R-:W-:Y:S03]  /*46d0*/  FFMA.FTZ R150, R169, UR7, -R150 ;  /* 0x00000007a9967c23 */ /* 0x000fe60008010896 */
[----:B------:R-:W-:Y:S05]  /*46e0*/  LEA.HI.X R95, R198, R227, RZ, 0x2, P1 ;  /* 0x000000e3c65f7211 */ /* 0x000fea00008f14ff */
[----:B------:R-:W2:Y:S10]  /*46f0*/  MUFU.EX2 R175, R175 ;  /* 0x000000af00af7308 */ /* 0x000eb40000000800 */
[----:B------:R-:W-:Y:S01]  /*4700*/  MUFU.EX2 R182, R182 ;  /* 0x000000b600b67308 */ /* 0x000fe20000000800 */
[----:B-1----:R-:W-:Y:S05]  /*4710*/  F2FP.BF16.F32.PACK_AB R194, R183, R250 ;  /* 0x000000fab7c2723e */ /* 0x002fea00000010ff */
[----:B------:R1:W-:Y:S04]  /*4720*/  STS [R199], R194 ;  /* 0x000000c2c7007388 */ /* 0x0003e80000000800 */
[----:B------:R-:W-:Y:S01]  /*4730*/  MUFU.EX2 R169, R150 ;  /* 0x0000009600a97308 */ /* 0x000fe20000000800 */
[----:B--2---:R-:W-:Y:S05]  /*4740*/  F2FP.BF16.F32.PACK_AB R168, R175, R176 ;  /* 0x000000b0afa8723e */ /* 0x004fea00000010ff */
[----:B------:R2:W-:Y:S04]  /*4750*/  STS [R199+0x400], R168 ;  /* 0x000400a8c7007388 */ /* 0x0005e80000000800 */
[----:B------:R-:W3:Y:S10]  /*4760*/  MUFU.EX2 R181, R181 ;  /* 0x000000b500b57308 */ /* 0x000ef40000000800 */
[----:B------:R-:W-:Y:S01]  /*4770*/  MUFU.EX2 R174, R174 ;  /* 0x000000ae00ae7308 */ /* 0x000fe20000000800 */
[----:B-1----:R-:W-:Y:S09]  /*4780*/  SEL R194, R207, 0xffffffc0, !P0 ;  /* 0xffffffc0cfc27807 */ /* 0x002ff20004000000 */
[----:B------:R-:W1:Y:S01]  /*4790*/  MUFU.EX2 R173, R173 ;  /* 0x000000ad00ad7308 */ /* 0x000e620000000800 */
[----:B---3--:R-:W-:Y:S02]  /*47a0*/  F2FP.BF16.F32.PACK_AB R98, R181, R182 ;  /* 0x000000b6b562723e */ /* 0x008fe400000010ff */
[-C--:B------:R-:W-:Y:S02]  /*47b0*/  IADD3 R149, PT, PT, R187, R194.reuse, RZ ;  /* 0x000000c2bb957210 */ /* 0x080fe40007ffe0ff */
[----:B------:R-:W-:Y:S01]  /*47c0*/  IADD3 R189, PT, PT, R185, R194, RZ ;  /* 0x000000c2b9bd7210 */ /* 0x000fe20007ffe0ff */
[----:B------:R-:W-:Y:S01]  /*47d0*/  STS [R229], R98 ;  /* 0x00000062e5007388 */ /* 0x000fe20000000800 */
[C---:B------:R-:W-:Y:S03]  /*47e0*/  IADD3 R148, PT, PT, R192.reuse, R149, RZ ;  /* 0x00000095c0947210 */ /* 0x040fe60007ffe0ff */
[----:B------:R-:W3:Y:S01]  /*47f0*/  MUFU.EX2 R180, R180 ;  /* 0x000000b400b47308 */ /* 0x000ee20000000800 */
[----:B------:R-:W-:Y:S01]  /*4800*/  IADD3 R188, PT, PT, R192, R189, RZ ;  /* 0x000000bdc0bc7210 */ /* 0x000fe20007ffe0ff */
[----:B--2---:R-:W2:Y:S08]  /*4810*/  LDG.E R168, desc[UR18][R94.64] ;  /* 0x000000125ea87981 */ /* 0x004eb0000c1e1900 */
[----:B------:R-:W-:Y:S01]  /*4820*/  MUFU.EX2 R172, R172 ;  /* 0x000000ac00ac7308 */ /* 0x000fe20000000800 */
[----:B-1----:R-:W-:Y:S05]  /*4830*/  F2FP.BF16.F32.PACK_AB R150, R173, R174 ;  /* 0x000000aead96723e */ /* 0x002fea00000010ff */
[----:B------:R1:W-:Y:S04]  /*4840*/  STS [R229+0x400], R150 ;  /* 0x00040096e5007388 */ /* 0x0003e80000000800 */
[----:B------:R-:W4:Y:S01]  /*4850*/  MUFU.EX2 R171, R171 ;  /* 0x000000ab00ab7308 */ /* 0x000f220000000800 */
[----:B---3--:R-:W-:Y:S05]  /*4860*/  F2FP.BF16.F32.PACK_AB R251, R179, R180 ;  /* 0x000000b4b3fb723e */ /* 0x008fea00000010ff */
[----:B------:R-:W-:Y:S04]  /*4870*/  STS [R205], R251 ;  /* 0x000000fbcd007388 */ /* 0x000fe80000000800 */
[----:B------:R-:W-:Y:S10]  /*4880*/  MUFU.EX2 R177, R166 ;  /* 0x000000a600b17308 */ /* 0x000ff40000000800 */
[----:B------:R-:W3:Y:S01]  /*4890*/  MUFU.EX2 R170, R170 ;  /* 0x000000aa00aa7308 */ /* 0x000ee20000000800 */
[----:B----4-:R-:W-:Y:S05]  /*48a0*/  F2FP.BF16.F32.PACK_AB R227, R171, R172 ;  /* 0x000000acabe3723e */ /* 0x010fea00000010ff */
[----:B------:R4:W-:Y:S01]  /*48b0*/  STS [R205+0x400], R227 ;  /* 0x000400e3cd007388 */ /* 0x0009e20000000800 */
[----:B-1----:R-:W-:Y:S03]  /*48c0*/  IADD3 R150, PT, PT, R187, R192, RZ ;  /* 0x000000c0bb967210 */ /* 0x002fe60007ffe0ff */
[----:B------:R-:W1:Y:S01]  /*48d0*/  MUFU.EX2 R178, R178 ;  /* 0x000000b200b27308 */ /* 0x000e620000000800 */
[----:B---3--:R-:W-:Y:S05]  /*48e0*/  F2FP.BF16.F32.PACK_AB R166, R169, R170 ;  /* 0x000000aaa9a6723e */ /* 0x008fea00000010ff */
[----:B------:R3:W-:Y:S01]  /*48f0*/  STS [R165+0x400], R166 ;  /* 0x000400a6a5007388 */ /* 0x0007e20000000800 */
[----:B-1----:R-:W-:Y:S05]  /*4900*/  F2FP.BF16.F32.PACK_AB R191, R177, R178 ;  /* 0x000000b2b1bf723e */ /* 0x002fea00000010ff */
[----:B------:R-:W-:Y:S01]  /*4910*/  STS [R165], R191 ;  /* 0x000000bfa5007388 */ /* 0x000fe20000000800 */
[----:B----4-:R-:W-:Y:S05]  /*4920*/  FMUL.FTZ R227, R152, UR10 ;  /* 0x0000000a98e37c20 */ /* 0x010fea0008410000 */
[----:B------:R-:W-:Y:S06]  /*4930*/  LDSM.16.M88.4 R68, [R187+0xc000] ;  /* 0x00c00000bb44783b */ /* 0x000fec0000000200 */
[----:B------:R-:W1:Y:S06]  /*4940*/  LDSM.16.M88.4 R72, [R185+0x6000] ;  /* 0x00600000b948783b */ /* 0x000e6c0000000200 */
[----:B------:R-:W4:Y:S06]  /*4950*/  LDSM.16.M88.4 R76, [R185+0x6800] ;  /* 0x00680000b94c783b */ /* 0x000f2c0000000200 */
[----:B------:R-:W-:Y:S06]  /*4960*/  LDSM.16.M88.4 R80, [R150+0xc000] ;  /* 0x00c000009650783b */ /* 0x000fec0000000200 */
[----:B------:R-:W4:Y:S06]  /*4970*/  LDSM.16.M88.4 R84, [R190+0x6000] ;  /* 0x00600000be54783b */ /* 0x000f2c0000000200 */
[----:B---3--:R3:W2:Y:S06]  /*4980*/  LDG.E R166, desc[UR18][R94.64+0x20] ;  /* 0x000020125ea67981 */ /* 0x0086ac000c1e1900 */
[----:B------:R-:W4:Y:S06]  /*4990*/  LDSM.16.M88.4 R88, [R190+0x6800] ;  /* 0x00680000be58783b */ /* 0x000f2c0000000200 */
[----:B------:R-:W-:Y:S01]  /*49a0*/  LDSM.16.M88.4 R96, [R189+0x6000] ;  /* 0x00600000bd60783b */ /* 0x000fe20000000200 */
[C---:B-1----:R-:W-:Y:S08]  /*49b0*/  HMMA.16816.F32.BF16 R4, R68.reuse, R72, RZ ;  /* 0x000000484404723c */ /* 0x042ff000000418ff */
[C---:B------:R-:W-:Y:S01]  /*49c0*/  HMMA.16816.F32.BF16 R8, R68.reuse, R74, RZ ;  /* 0x0000004a4408723c */ /* 0x040fe200000418ff */
[----:B---3--:R-:W1:Y:S06]  /*49d0*/  LDSM.16.M88.4 R92, [R149+0xc000] ;  /* 0x00c00000955c783b */ /* 0x008e6c0000000200 */
[----:B------:R-:W-:Y:S01]  /*49e0*/  LDSM.16.M88.4 R72, [R148+0xc000] ;  /* 0x00c000009448783b */ /* 0x000fe20000000200 */
[C---:B----4-:R-:W-:Y:S08]  /*49f0*/  HMMA.16816.F32.BF16 R12, R68.reuse, R76, RZ ;  /* 0x0000004c440c723c */ /* 0x050ff000000418ff */
[----:B------:R-:W-:Y:S01]  /*4a00*/  HMMA.16816.F32.BF16 R16, R68, R78, RZ ;  /* 0x0000004e4410723c */ /* 0x000fe200000418ff */
[----:B------:R-:W3:Y:S06]  /*4a10*/  LDSM.16.M88.4 R68, [R189+0x6800] ;  /* 0x00680000bd44783b */ /* 0x000eec0000000200 */
[----:B------:R-:W4:Y:S01]  /*4a20*/  LDSM.16.M88.4 R76, [R188+0x6000] ;  /* 0x00600000bc4c783b */ /* 0x000f220000000200 */
[C---:B------:R-:W-:Y:S08]  /*4a30*/  HMMA.16816.F32.BF16 R4, R80.reuse, R84, R4 ;  /* 0x000000545004723c */ /* 0x040ff00000041804 */
[C---:B------:R-:W-:Y:S01]  /*4a40*/  HMMA.16816.F32.BF16 R8, R80.reuse, R86, R8 ;  /* 0x000000565008723c */ /* 0x040fe20000041808 */
[----:B------:R-:W-:Y:S07]  /*4a50*/  LDSM.16.M88.4 R84, [R187+0xe000] ;  /* 0x00e00000bb54783b */ /* 0x000fee0000000200 */
[C---:B------:R-:W-:Y:S08]  /*4a60*/  HMMA.16816.F32.BF16 R12, R80.reuse, R88, R12 ;  /* 0x00000058500c723c */ /* 0x040ff0000004180c */
[----:B------:R-:W-:Y:S01]  /*4a70*/  HMMA.16816.F32.BF16 R16, R80, R90, R16 ;  /* 0x0000005a5010723c */ /* 0x000fe20000041810 */
[----:B------:R-:W4:Y:S06]  /*4a80*/  LDSM.16.M88.4 R80, [R188+0x6800] ;  /* 0x00680000bc50783b */ /* 0x000f2c0000000200 */
[----:B------:R-:W4:Y:S01]  /*4a90*/  LDSM.16.M88.4 R88, [R185+0x8000] ;  /* 0x00800000b958783b */ /* 0x000f220000000200 */
[C---:B-1----:R-:W-:Y:S08]  /*4aa0*/  HMMA.16816.F32.BF16 R4, R92.reuse, R96, R4 ;  /* 0x000000605c04723c */ /* 0x042ff00000041804 */
[C---:B------:R-:W-:Y:S01]  /*4ab0*/  HMMA.16816.F32.BF16 R8, R92.reuse, R98, R8 ;  /* 0x000000625c08723c */ /* 0x040fe20000041808 */
[----:B------:R-:W-:Y:S07]  /*4ac0*/  LDSM.16.M88.4 R96, [R190+0x8000] ;  /* 0x00800000be60783b */ /* 0x000fee0000000200 */
[C---:B---3--:R-:W-:Y:S08]  /*4ad0*/  HMMA.16816.F32.BF16 R12, R92.reuse, R68, R12 ;  /* 0x000000445c0c723c */ /* 0x048ff0000004180c */
[----:B------:R-:W-:Y:S01]  /*4ae0*/  HMMA.16816.F32.BF16 R16, R92, R70, R16 ;  /* 0x000000465c10723c */ /* 0x000fe20000041810 */
[----:B------:R-:W1:Y:S06]  /*4af0*/  LDSM.16.M88.4 R68, [R185+0x8800] ;  /* 0x00880000b944783b */ /* 0x000e6c0000000200 */
[----:B------:R-:W3:Y:S01]  /*4b00*/  LDSM.16.M88.4 R92, [R150+0xe000] ;  /* 0x00e00000965c783b */ /* 0x000ee20000000200 */
        /* <DEDUP_REMOVED lines=31> */
[C---:B---3--:R-:W-:Y:S08]  /*4d00*/  HMMA.16816.F32.BF16 R12, R84.reuse, R72, R12 ;  /* 0x00000048540c723c */ /* 0x048ff0000004180c */
[----:B------:R-:W-:Y:S01]  /*4d10*/  HMMA.16816.F32.BF16 R16, R84, R74, R16 ;  /* 0x0000004a5410723c */ /* 0x000fe20000041810 */
[----:B------:R-:W3:Y:S06]  /*4d20*/  LDSM.16.M88.4 R72, [R190+0xa800] ;  /* 0x00a80000be48783b */ /* 0x000eec0000000200 */
        /* <DEDUP_REMOVED lines=9> */
[C---:B------:R-:W-:Y:S08]  /*4dc0*/  HMMA.16816.F32.BF16 R8, R76.reuse, R82, R8 ;  /* 0x000000524c08723c */ /* 0x040ff00000041808 */
[C---:B---3--:R-:W-:Y:S08]  /*4dd0*/  HMMA.16816.F32.BF16 R12, R76.reuse, R72, R12 ;  /* 0x000000484c0c723c */ /* 0x048ff0000004180c */
[----:B------:R-:W-:Y:S01]  /*4de0*/  HMMA.16816.F32.BF16 R16, R76, R74, R16 ;  /* 0x0000004a4c10723c */ /* 0x000fe20000041810 */
[----:B------:R-:W3:Y:S07]  /*4df0*/  LDSM.16.M88.4 R72, [R188+0xa800] ;  /* 0x00a80000bc48783b */ /* 0x000eee0000000200 */
[C---:B--2---:R-:W-:Y:S08]  /*4e00*/  HMMA.16816.F32.BF16 R4, R84.reuse, R88, R4 ;  /* 0x000000585404723c */ /* 0x044ff00000041804 */
[C---:B------:R-:W-:Y:S08]  /*4e10*/  HMMA.16816.F32.BF16 R8, R84.reuse, R90, R8 ;  /* 0x0000005a5408723c */ /* 0x040ff00000041808 */
[C---:B-1----:R-:W-:Y:S08]  /*4e20*/  HMMA.16816.F32.BF16 R12, R84.reuse, R68, R12 ;  /* 0x00000044540c723c */ /* 0x042ff0000004180c */
[----:B------:R-:W-:Y:S08]  /*4e30*/  HMMA.16816.F32.BF16 R16, R84, R70, R16 ;  /* 0x000000465410723c */ /* 0x000ff00000041810 */
[C---:B----4-:R-:W-:Y:S08]  /*4e40*/  HMMA.16816.F32.BF16 R4, R92.reuse, R96, R4 ;  /* 0x000000605c04723c */ /* 0x050ff00000041804 */
[C---:B------:R-:W-:Y:S08]  /*4e50*/  HMMA.16816.F32.BF16 R8, R92.reuse, R98, R8 ;  /* 0x000000625c08723c */ /* 0x040ff00000041808 */
[C---:B---3--:R-:W-:Y:S03]  /*4e60*/  HMMA.16816.F32.BF16 R12, R92.reuse, R72, R12 ;  /* 0x000000485c0c723c */ /* 0x048fe6000004180c */
[C---:B------:R-:W-:Y:S01]  /*4e70*/  FADD.FTZ R150, -R168.reuse, R5 ;  /* 0x00000005a8967221 */ /* 0x040fe20000010100 */
[C---:B------:R-:W-:Y:S03]  /*4e80*/  FADD.FTZ R191, -R168.reuse, R4 ;  /* 0x00000004a8bf7221 */ /* 0x040fe60000010100 */
[----:B------:R-:W-:Y:S01]  /*4e90*/  FMUL.FTZ R150, R183, R150 ;  /* 0x00000096b7967220 */ /* 0x000fe20000410000 */
[----:B------:R-:W-:Y:S03]  /*4ea0*/  HMMA.16816.F32.BF16 R16, R92, R74, R16 ;  /* 0x0000004a5c10723c */ /* 0x000fe60000041810 */
[----:B------:R-:W-:Y:S01]  /*4eb0*/  FADD.FTZ R183, -R168, R8 ;  /* 0x00000008a8b77221 */ /* 0x000fe20000010100 */
[----:B------:R-:W-:Y:S01]  /*4ec0*/  FMUL.FTZ R191, R250, R191 ;  /* 0x000000bffabf7220 */ /* 0x000fe20000410000 */
[----:B------:R-:W-:Y:S01]  /*4ed0*/  FADD.FTZ R250, -R168, R9 ;  /* 0x00000009a8fa7221 */ /* 0x000fe20000010100 */
[----:B------:R-:W-:Y:S01]  /*4ee0*/  FMUL.FTZ R150, R227, R150 ;  /* 0x00000096e3967220 */ /* 0x000fe20000410000 */
[----:B------:R-:W-:Y:S01]  /*4ef0*/  FMUL.FTZ R183, R182, R183 ;  /* 0x000000b7b6b77220 */ /* 0x000fe20000410000 */
[----:B------:R-:W-:Y:S01]  /*4f00*/  FMUL.FTZ R151, R151, R191 ;  /* 0x000000bf97977220 */ /* 0x000fe20000410000 */
[----:B------:R-:W-:Y:S01]  /*4f10*/  FMUL.FTZ R182, R155, UR10 ;  /* 0x0000000a9bb67c20 */ /* 0x000fe20008410000 */
[----:B------:R-:W-:Y:S01]  /*4f20*/  FMUL.FTZ R250, R181, R250 ;  /* 0x000000fab5fa7220 */ /* 0x000fe20000410000 */
[----:B------:R-:W-:Y:S01]  /*4f30*/  FMUL.FTZ R155, R156, UR10 ;  /* 0x0000000a9c9b7c20 */ /* 0x000fe20008410000 */
[----:B------:R-:W-:Y:S01]  /*4f40*/  FADD.FTZ R152, -R168, R13 ;  /* 0x0000000da8987221 */ /* 0x000fe20000010100 */
[----:B------:R-:W-:Y:S01]  /*4f50*/  F2FP.BF16.F32.PACK_AB R150, R150, R151 ;  /* 0x000000979696723e */ /* 0x000fe200000010ff */
[----:B------:R-:W-:Y:S01]  /*4f60*/  FADD.FTZ R181, -R168, R12 ;  /* 0x0000000ca8b57221 */ /* 0x000fe20000010100 */
[----:B------:R-:W-:Y:S01]  /*4f70*/  FMUL.FTZ R182, R182, R183 ;  /* 0x000000b7b6b67220 */ /* 0x000fe20000410000 */
[----:B------:R-:W-:Y:S01]  /*4f80*/  FMUL.FTZ R155, R155, R250 ;  /* 0x000000fa9b9b7220 */ /* 0x000fe20000410000 */
[----:B------:R-:W-:Y:S01]  /*4f90*/  FMUL.FTZ R152, R179, R152 ;  /* 0x00000098b3987220 */ /* 0x000fe20000410000 */
[----:B------:R-:W-:Y:S01]  /*4fa0*/  FMUL.FTZ R151, R160, UR10 ;  /* 0x0000000aa0977c20 */ /* 0x000fe20008410000 */
[C---:B------:R-:W-:Y:S01]  /*4fb0*/  FADD.FTZ R191, -R168.reuse, R16 ;  /* 0x00000010a8bf7221 */ /* 0x040fe20000010100 */
[----:B------:R-:W-:Y:S01]  /*4fc0*/  FADD.FTZ R168, -R168, R17 ;  /* 0x00000011a8a87221 */ /* 0x000fe20000010100 */
[----:B------:R-:W-:Y:S01]  /*4fd0*/  FMUL.FTZ R156, R159, UR10 ;  /* 0x0000000a9f9c7c20 */ /* 0x000fe20008410000 */
[----:B------:R-:W-:Y:S01]  /*4fe0*/  FMUL.FTZ R159, R164, UR10 ;  /* 0x0000000aa49f7c20 */ /* 0x000fe20008410000 */
[----:B------:R-:W-:Y:S01]  /*4ff0*/  FMUL.FTZ R151, R151, R152 ;  /* 0x0000009897977220 */ /* 0x000fe20000410000 */
[----:B------:R-:W-:Y:S01]  /*5000*/  FMUL.FTZ R168, R177, R168 ;  /* 0x000000a8b1a87220 */ /* 0x000fe20000410000 */
[----:B------:R-:W-:Y:S01]  /*5010*/  F2FP.BF16.F32.PACK_AB R182, R155, R182 ;  /* 0x000000b69bb6723e */ /* 0x000fe200000010ff */
[----:B------:R-:W-:Y:S01]  /*5020*/  FMUL.FTZ R181, R180, R181 ;  /* 0x000000b5b4b57220 */ /* 0x000fe20000410000 */
[----:B------:R-:W-:Y:S01]  /*5030*/  FMUL.FTZ R191, R178, R191 ;  /* 0x000000bfb2bf7220 */ /* 0x000fe20000410000 */
[----:B------:R-:W-:Y:S01]  /*5040*/  FMUL.FTZ R160, R163, UR10 ;  /* 0x0000000aa3a07c20 */ /* 0x000fe20008410000 */
[C---:B------:R-:W-:Y:S01]  /*5050*/  FADD.FTZ R155, -R166.reuse, R6 ;  /* 0x00000006a69b7221 */ /* 0x040fe20000010100 */
[----:B------:R-:W-:Y:S01]  /*5060*/  FADD.FTZ R152, -R166, R7 ;  /* 0x00000007a6987221 */ /* 0x000fe20000010100 */
[----:B------:R-:W-:Y:S01]  /*5070*/  FMUL.FTZ R159, R159, R168 ;  /* 0x000000a89f9f7220 */ /* 0x000fe20000410000 */
[----:B------:R-:W-:Y:S01]  /*5080*/  FMUL.FTZ R168, R153, UR10 ;  /* 0x0000000a99a87c20 */ /* 0x000fe20008410000 */
[----:B------:R-:W-:Y:S01]  /*5090*/  FMUL.FTZ R156, R156, R181 ;  /* 0x000000b59c9c7220 */ /* 0x000fe20000410000 */
[----:B------:R-:W-:Y:S01]  /*50a0*/  FMUL.FTZ R160, R160, R191 ;  /* 0x000000bfa0a07220 */ /* 0x000fe20000410000 */
[----:B------:R-:W-:Y:S01]  /*50b0*/  FMUL.FTZ R155, R176, R155 ;  /* 0x0000009bb09b7220 */ /* 0x000fe20000410000 */
[----:B------:R-:W-:Y:S01]  /*50c0*/  FMUL.FTZ R152, R175, R152 ;  /* 0x00000098af987220 */ /* 0x000fe20000410000 */
[----:B------:R-:W-:Y:S01]  /*50d0*/  FMUL.FTZ R153, R154, UR10 ;  /* 0x0000000a9a997c20 */ /* 0x000fe20008410000 */
[----:B------:R-:W-:Y:S01]  /*50e0*/  FADD.FTZ R164, -R166, R11 ;  /* 0x0000000ba6a47221 */ /* 0x000fe20000010100 */
[----:B------:R-:W-:Y:S01]  /*50f0*/  FMUL.FTZ R155, R168, R155 ;  /* 0x0000009ba89b7220 */ /* 0x000fe20000410000 */
[----:B------:R-:W-:Y:S01]  /*5100*/  F2FP.BF16.F32.PACK_AB R156, R151, R156 ;  /* 0x0000009c979c723e */ /* 0x000fe200000010ff */
[----:B------:R-:W-:Y:S01]  /*5110*/  FMUL.FTZ R152, R153, R152 ;  /* 0x0000009899987220 */ /* 0x000fe20000410000 */
[----:B------:R-:W-:Y:S01]  /*5120*/  F2FP.BF16.F32.PACK_AB R160, R159, R160 ;  /* 0x000000a09fa0723e */ /* 0x000fe200000010ff */
[----:B------:R-:W-:Y:S01]  /*5130*/  FMUL.FTZ R168, R157, UR10 ;  /* 0x0000000a9da87c20 */ /* 0x000fe20008410000 */
[C---:B------:R-:W-:Y:S01]  /*5140*/  FADD.FTZ R151, -R166.reuse, R10 ;  /* 0x0000000aa6977221 */ /* 0x040fe20000010100 */
[----:B------:R-:W-:Y:S01]  /*5150*/  FMUL.FTZ R164, R173, R164 ;  /* 0x000000a4ada47220 */ /* 0x000fe20000410000 */
[C---:B------:R-:W-:Y:S01]  /*5160*/  FADD.FTZ R153, -R166.reuse, R14 ;  /* 0x0000000ea6997221 */ /* 0x040fe20000010100 */
[C---:B------:R-:W-:Y:S01]  /*5170*/  FADD.FTZ R154, -R166.reuse, R15 ;  /* 0x0000000fa69a7221 */ /* 0x040fe20000010100 */
[----:B------:R-:W-:Y:S01]  /*5180*/  FADD.FTZ R159, -R166, R18 ;  /* 0x00000012a69f7221 */ /* 0x000fe20000010100 */
[----:B------:R-:W-:Y:S01]  /*5190*/  FMUL.FTZ R157, R158, UR10 ;  /* 0x0000000a9e9d7c20 */ /* 0x000fe20008410000 */
[----:B------:R-:W-:Y:S01]  /*51a0*/  FADD.FTZ R166, -R166, R19 ;  /* 0x00000013a6a67221 */ /* 0x000fe20000010100 */
[----:B------:R-:W-:Y:S01]  /*51b0*/  F2FP.BF16.F32.PACK_AB R152, R152, R155 ;  /* 0x0000009b9898723e */ /* 0x000fe200000010ff */
[----:B------:R-:W-:Y:S01]  /*51c0*/  FMUL.FTZ R155, R162, UR10 ;  /* 0x0000000aa29b7c20 */ /* 0x000fe20008410000 */
[----:B------:R-:W-:Y:S01]  /*51d0*/  FMUL.FTZ R164, R157, R164 ;  /* 0x000000a49da47220 */ /* 0x000fe20000410000 */
[----:B------:R-:W-:Y:S01]  /*51e0*/  FMUL.FTZ R151, R174, R151 ;  /* 0x00000097ae977220 */ /* 0x000fe20000410000 */
[----:B------:R-:W-:Y:S01]  /*51f0*/  FMUL.FTZ R153, R172, R153 ;  /* 0x00000099ac997220 */ /* 0x000fe20000410000 */
[----:B------:R-:W-:Y:S01]  /*5200*/  FMUL.FTZ R154, R171, R154 ;  /* 0x0000009aab9a7220 */ /* 0x000fe20000410000 */
[----:B------:R-:W-:Y:S01]  /*5210*/  FMUL.FTZ R159, R170, R159 ;  /* 0x0000009faa9f7220 */ /* 0x000fe20000410000 */
[----:B------:R-:W-:Y:S01]  /*5220*/  FMUL.FTZ R166, R169, R166 ;  /* 0x000000a6a9a67220 */ /* 0x000fe20000410000 */
[----:B------:R-:W-:Y:S01]  /*5230*/  FMUL.FTZ R158, R161, UR10 ;  /* 0x0000000aa19e7c20 */ /* 0x000fe20008410000 */
[----:B------:R-:W-:Y:S01]  /*5240*/  FMUL.FTZ R162, R167, UR10 ;  /* 0x0000000aa7a27c20 */ /* 0x000fe20008410000 */
[----:B------:R-:W-:Y:S01]  /*5250*/  FMUL.FTZ R157, R252, UR10 ;  /* 0x0000000afc9d7c20 */ /* 0x000fe20008410000 */
        /* <DEDUP_REMOVED lines=23> */
[C---:B------:R-:W-:Y:S01]  /*53d0*/  LEA R6, P4, R7.reuse, R246, 0x6 ;  /* 0x000000f607067211 */ /* 0x040fe200078830ff */
        /* <DEDUP_REMOVED lines=39> */
.L_x_1042:
        /* <DEDUP_REMOVED lines=129> */
.L_x_1043:
[----:B------:R-:W-:Y:S01]  /*5e60*/  LDSM.16.M88.4 R148, [R3+0x1e000] ;  /* 0x01e000000394783b */ /* 0x000fe20000000200 */
[----:B------:R-:W-:Y:S01]  /*5e70*/  IMAD.IADD R68, R3, 0x1, R192 ;  /* 0x0000000103447824 */ /* 0x000fe200078e02c0 */
[----:B------:R-:W-:Y:S01]  /*5e80*/  ISETP.GT.AND P2, PT, R237, R222, PT ;  /* 0x000000deed00720c */ /* 0x000fe20003f44270 */
[----:B------:R-:W-:Y:S01]  /*5e90*/  IMAD.MOV.U32 R191, RZ, RZ, R211 ;  /* 0x000000ffffbf7224 */ /* 0x000fe200078e00d3 */
[----:B------:R-:W1:Y:S01]  /*5ea0*/  LDSM.16.MT88.4 R16, [R186+0x12000] ;  /* 0x01200000ba10783b */ /* 0x000e620000004200 */
[----:B------:R-:W-:Y:S01]  /*5eb0*/  @P0 VIADD R191, R240, 0xffffffc0 ;  /* 0xffffffc0f0bf0836 */ /* 0x000fe20000000000 */
[----:B------:R-:W-:Y:S01]  /*5ec0*/  @P6 IADD3 R226, P3, PT, R226, -0x100, RZ ;  /* 0xffffff00e2e26810 */ /* 0x000fe20007f7e0ff */
[----:B------:R-:W-:Y:S01]  /*5ed0*/  VIADD R232, R232, 0xffffffc0 ;  /* 0xffffffc0e8e87836 */ /* 0x000fe20000000000 */
[----:B------:R-:W2:Y:S02]  /*5ee0*/  LDSM.16.M88.4 R92, [R3+0x1f000] ;  /* 0x01f00000035c783b */ /* 0x000ea40000000200 */
[----:B------:R-:W-:Y:S02]  /*5ef0*/  @P6 IADD3.X R225, PT, PT, R225, -0x1, RZ, P3, !PT ;  /* 0xffffffffe1e16810 */ /* 0x000fe40001ffe4ff */
[----:B------:R-:W3:Y:S04]  /*5f00*/  LDSM.16.MT88.4 R80, [R186+0x14000] ;  /* 0x01400000ba50783b */ /* 0x000ee80000004200 */
[----:B------:R-:W-:Y:S04]  /*5f10*/  LDSM.16.M88.4 R152, [R68+0x1e000] ;  /* 0x01e000004498783b */ /* 0x000fe80000000200 */
[----:B------:R3:W-:Y:S04]  /*5f20*/  LDSM.16.M88.4 R160, [R68+0x1f000] ;  /* 0x01f0000044a0783b */ /* 0x0007e80000000200 */
[----:B------:R-:W4:Y:S04]  /*5f30*/  LDSM.16.MT88.4 R96, [R186+0x16000] ;  /* 0x01600000ba60783b */ /* 0x000f280000004200 */
[----:B------:R-:W4:Y:S04]  /*5f40*/  LDSM.16.MT88.4 R156, [R186+0x12800] ;  /* 0x01280000ba9c783b */ /* 0x000f280000004200 */
[----:B------:R-:W4:Y:S04]  /*5f50*/  LDSM.16.MT88.4 R164, [R186+0x14800] ;  /* 0x01480000baa4783b */ /* 0x000f280000004200 */
[----:B------:R-:W4:Y:S04]  /*5f60*/  LDSM.16.MT88.4 R168, [R186+0x16800] ;  /* 0x01680000baa8783b */ /* 0x000f280000004200 */
[----:B------:R-:W-:Y:S01]  /*5f70*/  LDSM.16.MT88.4 R176, [R186+0x13000] ;  /* 0x01300000bab0783b */ /* 0x000fe20000004200 */
[-C--:B-1----:R-:W-:Y:S03]  /*5f80*/  HMMA.16816.F32.BF16 R4, R148, R16.reuse, RZ ;  /* 0x000000109404723c */ /* 0x082fe600000418ff */
[----:B------:R-:W1:Y:S04]  /*5f90*/  LDSM.16.M88.4 R172, [R191] ;  /* 0x00000000bfac783b */ /* 0x000e680000000200 */
        /* <DEDUP_REMOVED lines=24> */
[C---:B------:R-:W-:Y:S04]  /*6120*/  HMMA.16816.F32.BF16 R88, R160.reuse, R168, R88 ;  /* 0x000000a8a058723c */ /* 0x040fe80000041858 */
[----:B------:R-:W-:Y:S04]  /*6130*/  IMAD.IADD R168, R192, 0x1, R191 ;  /* 0x00000001c0a87824 */ /* 0x000fe800078e02bf */
[-C--:B------:R-:W-:Y:S01]  /*6140*/  HMMA.16816.F32.BF16 R92, R160, R170.reuse, R92 ;  /* 0x000000aaa05c723c */ /* 0x080fe2000004185c */
[----:B------:R-:W-:Y:S07]  /*6150*/  LDSM.16.M88.4 R160, [R168+0x1000] ;  /* 0x00100000a8a0783b */ /* 0x000fee0000000200 */
[----:B------:R-:W-:Y:S01]  /*6160*/  HMMA.16816.F32.BF16 R96, R152, R170, R96 ;  /* 0x000000aa9860723c */ /* 0x000fe20000041860 */
[----:B------:R-:W3:Y:S03]  /*6170*/  LDSM.16.MT88.4 R152, [R186+0x17000] ;  /* 0x01700000ba98783b */ /* 0x000ee60000004200 */
[C---:B------:R-:W-:Y:S04]  /*6180*/  LEA R170, P1, R228.reuse, R242, 0x2 ;  /* 0x000000f2e4aa7211 */ /* 0x040fe800078210ff */
[-C--:B-1----:R-:W-:Y:S05]  /*6190*/  HMMA.16816.F32.BF16 R4, R172, R176.reuse, R4 ;  /* 0x000000b0ac04723c */ /* 0x082fea0000041804 */
[----:B------:R-:W-:Y:S03]  /*61a0*/  LEA.HI.X.SX32 R171, R228, R243, 0x2, P1 ;  /* 0x000000f3e4ab7211 */ /* 0x000fe600008f16ff */
        /* <DEDUP_REMOVED lines=11> */
[-C--:B------:R-:W-:Y:S08]  /*6260*/  HMMA.16816.F32.BF16 R76, R180, R150.reuse, R76 ;  /* 0x00000096b44c723c */ /* 0x080ff0000004184c */
[C---:B------:R-:W-:Y:S01]  /*6270*/  HMMA.16816.F32.BF16 R80, R172.reuse, R150, R80 ;  /* 0x00000096ac50723c */ /* 0x040fe20000041850 */
[----:B------:R1:W2:Y:S07]  /*6280*/  LDSM.16.M88.4 R148, [R168] ;  /* 0x00000000a894783b */ /* 0x0002ae0000000200 */
[-C--:B---3--:R-:W-:Y:S08]  /*6290*/  HMMA.16816.F32.BF16 R84, R172, R152.reuse, R84 ;  /* 0x00000098ac54723c */ /* 0x088ff00000041854 */
[C---:B------:R-:W-:Y:S08]  /*62a0*/  HMMA.16816.F32.BF16 R88, R180.reuse, R152, R88 ;  /* 0x00000098b458723c */ /* 0x040ff00000041858 */
[-C--:B------:R-:W-:Y:S03]  /*62b0*/  HMMA.16816.F32.BF16 R92, R180, R154.reuse, R92 ;  /* 0x0000009ab45c723c */ /* 0x080fe6000004185c */
[C---:B-1----:R-:W-:Y:S04]  /*62c0*/  LEA R168, P1, R227.reuse, R250, 0x5 ;  /* 0x000000fae3a87211 */ /* 0x042fe800078228ff */
[C---:B------:R-:W-:Y:S01]  /*62d0*/  LEA.HI.X.SX32 R169, R227.reuse, R251, 0x5, P1 ;  /* 0x000000fbe3a97211 */ /* 0x040fe200008f2eff */
[----:B------:R-:W-:Y:S01]  /*62e0*/  HMMA.16816.F32.BF16 R96, R172, R154, R96 ;  /* 0x0000009aac60723c */ /* 0x000fe20000041860 */
[----:B------:R-:W1:Y:S03]  /*62f0*/  LDSM.16.MT88.4 R152, [R186+0x17800] ;  /* 0x01780000ba98783b */ /* 0x000e660000004200 */
[C---:B------:R-:W-:Y:S04]  /*6300*/  LEA R180, P1, R227.reuse, R168, 0x5 ;  /* 0x000000a8e3b47211 */ /* 0x040fe800078228ff */
[C---:B------:R-:W-:Y:S01]  /*6310*/  LEA.HI.X.SX32 R181, R227.reuse, R169, 0x5, P1 ;  /* 0x000000a9e3b57211 */ /* 0x040fe200008f2eff */
[-C--:B--2---:R-:W-:Y:S05]  /*6320*/  HMMA.16816.F32.BF16 R4, R148, R156.reuse, R4 ;  /* 0x0000009c9404723c */ /* 0x084fea0000041804 */
[C---:B------:R-:W-:Y:S03]  /*6330*/  LEA R172, P1, R227.reuse, R180, 0x5 ;  /* 0x000000b4e3ac7211 */ /* 0x040fe600078228ff */
        /* <DEDUP_REMOVED lines=16> */
[C---:B------:R-:W-:Y:S02]  /*6440*/  LEA.HI.X.SX32 R165, R227.reuse, R183, 0x5, P1 ;  /* 0x000000b7e3a57211 */ /* 0x040fe400008f2eff */
[C---:B------:R-:W-:Y:S02]  /*6450*/  LEA R166, P1, R227.reuse, R164, 0x5 ;  /* 0x000000a4e3a67211 */ /* 0x040fe400078228ff */
[-C--:B-1----:R-:W-:Y:S03]  /*6460*/  HMMA.16816.F32.BF16 R84, R148, R152.reuse, R84 ;  /* 0x000000989454723c */ /* 0x082fe60000041854 */
        /* <DEDUP_REMOVED lines=30> */
[----:B------:R-:W-:Y:S01]  /*6650*/  REDG.E.ADD.F32.FTZ.RN.STRONG.GPU desc[UR18][R174.64+0x80], R17 ;  /* 0x00008011ae0079a6 */ /* 0x000fe2000c12f312 */
[C---:B------:R-:W-:Y:S03]  /*6660*/  LEA.HI.X.SX32 R171, R227.reuse, R5, 0x5, P1 ;  /* 0x00000005e3ab7211 */ /* 0x040fe600008f2eff */
[----:B------:R-:W-:Y:S01]  /*6670*/  REDG.E.ADD.F32.FTZ.RN.STRONG.GPU desc[UR18][R156.64+0x80], R18 ;  /* 0x000080129c0079a6 */ /* 0x000fe2000c12f312 */
[C---:B----4-:R-:W-:Y:S03]  /*6680*/  IMAD.WIDE R176, R227.reuse, -0xc0, R170 ;  /* 0xffffff40e3b07825 */ /* 0x050fe600078e02aa */
        /* <DEDUP_REMOVED lines=25> */
[----:B---3--:R-:W-:Y:S01]  /*6820*/  IMAD.MOV.U32 R152, RZ, RZ, R210 ;  /* 0x000000ffff987224 */ /* 0x008fe200078e00d2 */
[C---:B------:R-:W-:Y:S02]  /*6830*/  LEA R172, P1, R227.reuse, R10, 0x5 ;  /* 0x0000000ae3ac7211 */ /* 0x040fe400078228ff */
[----:B------:R-:W-:Y:S01]  /*6840*/  REDG.E.ADD.F32.FTZ.RN.STRONG.GPU desc[UR18][R170.64+0x100], R75 ;  /* 0x0001004baa0079a6 */ /* 0x000fe2000c12f312 */
[----:B------:R-:W-:Y:S01]  /*6850*/  @P0 VIADD R152, R184, 0xffffffc0 ;  /* 0xffffffc0b8980836 */ /* 0x000fe20000000000 */
[C---:B------:R-:W-:Y:S02]  /*6860*/  LEA.HI.X.SX32 R173, R227.reuse, R11, 0x5, P1 ;  /* 0x0000000be3ad7211 */ /* 0x040fe400008f2eff */
        /* <DEDUP_REMOVED lines=38> */
[----:B------:R-:W-:Y:S01]  /*6ad0*/  LDSM.16.MT88.4 R4, [R184+-0x2000] ;  /* 0xffe00000b804783b */ /* 0x000fe20000004200 */
[C---:B------:R-:W-:Y:S03]  /*6ae0*/  LEA R166, P1, R227.reuse, R154, 0x5 ;  /* 0x0000009ae3a67211 */ /* 0x040fe600078228ff */
[----:B------:R-:W1:Y:S01]  /*6af0*/  LDSM.16.MT88.4 R8, [R0] ;  /* 0x000000000008783b */ /* 0x000e620000004200 */
[----:B------:R-:W-:Y:S03]  /*6b00*/  LEA.HI.X.SX32 R167, R227, R155, 0x5, P1 ;  /* 0x0000009be3a77211 */ /* 0x000fe600008f2eff */
[----:B------:R-:W-:Y:S04]  /*6b10*/  REDG.E.ADD.F32.FTZ.RN.STRONG.GPU desc[UR18][R182.64+0x280], R97 ;  /* 0x00028061b60079a6 */ /* 0x000fe8000c12f312 */
[----:B------:R-:W-:Y:S04]  /*6b20*/  REDG.E.ADD.F32.FTZ.RN.STRONG.GPU desc[UR18][R12.64+0x280], R98 ;  /* 0x000280620c0079a6 */ /* 0x000fe8000c12f312 */
[----:B------:R-:W2:Y:S04]  /*6b30*/  LDSM.16.MT88.4 R12, [R152+-0x2000] ;  /* 0xffe00000980c783b */ /* 0x000ea80000004200 */
        /* <DEDUP_REMOVED lines=8> */
[----:B------:R-:W-:Y:S04]  /*6bc0*/  LDSM.16.MT88.4 R148, [R0+0x5800] ;  /* 0x005800000094783b */ /* 0x000fe80000004200 */
[----:B------:R-:W-:Y:S01]  /*6bd0*/  REDG.E.ADD.F32.FTZ.RN.STRONG.GPU desc[UR18][R164.64+0x280], R99 ;  /* 0x00028063a40079a6 */ /* 0x000fe2000c12f312 */
[C---:B--2---:R-:W-:Y:S03]  /*6be0*/  HMMA.16816.F32.BF16 R104, R12.reuse, R8, R104 ;  /* 0x000000080c68723c */ /* 0x044fe60000041868 */
[----:B------:R-:W-:Y:S04]  /*6bf0*/  LDSM.16.MT88.4 R96, [R0+0x3800] ;  /* 0x003800000060783b */ /* 0x000fe80000004200 */
[----:B------:R-:W-:Y:S01]  /*6c00*/  REDG.E.ADD.F32.FTZ.RN.STRONG.GPU desc[UR18][R160.64+0x280], R92 ;  /* 0x0002805ca00079a6 */ /* 0x000fe2000c12f312 */
[-C--:B------:R-:W-:Y:S03]  /*6c10*/  HMMA.16816.F32.BF16 R108, R12, R10.reuse, R108 ;  /* 0x0000000a0c6c723c */ /* 0x080fe6000004186c */
[----:B------:R-:W-:Y:S04]  /*6c20*/  REDG.E.ADD.F32.FTZ.RN.STRONG.GPU desc[UR18][R162.64+0x280], R93 ;  /* 0x0002805da20079a6 */ /* 0x000fe8000c12f312 */
[----:B------:R-:W-:Y:S01]  /*6c30*/  REDG.E.ADD.F32.FTZ.RN.STRONG.GPU desc[UR18][R154.64+0x280], R94 ;  /* 0x0002805e9a0079a6 */ /* 0x000fe2000c12f312 */
[C---:B------:R-:W-:Y:S03]  /*6c40*/  HMMA.16816.F32.BF16 R112, R4.reuse, R10, R112 ;  /* 0x0000000a0470723c */ /* 0x040fe60000041870 */
[----:B------:R-:W1:Y:S04]  /*6c50*/  LDSM.16.MT88.4 R8, [R0+0x4800] ;  /* 0x004800000008783b */ /* 0x000e680000004200 */
[----:B------:R-:W-:Y:S01]  /*6c60*/  REDG.E.ADD.F32.FTZ.RN.STRONG.GPU desc[UR18][R166.64+0x280], R95 ;  /* 0x0002805fa60079a6 */ /* 0x000fe2000c12f312 */
[-C--:B---3--:R-:W-:Y:S03]  /*6c70*/  HMMA.16816.F32.BF16 R116, R4, R16.reuse, R116 ;  /* 0x000000100474723c */ /* 0x088fe60000041874 */
[----:B------:R-:W-:Y:S05]  /*6c80*/  LDSM.16.MT88.4 R92, [R152+-0x800] ;  /* 0xfff80000985c783b */ /* 0x000fea0000004200 */
        /* <DEDUP_REMOVED lines=227> */
.L_x_1045:
[----:B------:R-:W-:Y:S05]  /*7ac0*/  @P0 BRA `(.L_x_1046) ;  /* 0x0000000000280947 */ /* 0x000fea0003800000 */
[----:B------:R-:W1:Y:S01]  /*7ad0*/  LDCU.64 UR6, c[0x0][0x5c8] ;  /* 0x0000b900ff0677ac */ /* 0x000e620008000a00 */
[----:B----4-:R-:W-:Y:S01]  /*7ae0*/  SHF.R.S32.HI R7, RZ, 0x1f, R238 ;  /* 0x0000001fff077819 */ /* 0x010fe200000114ee */
        /* <DEDUP_REMOVED lines=8> */
.L_x_1046:
[----:B------:R-:W1:Y:S01]  /*7b70*/  LDCU.64 UR6, c[0x0][0x5c8] ;  /* 0x0000b900ff0677ac */ /* 0x000e620008000a00 */
[----:B------:R-:W-:-:S05]  /*7b80*/  IADD3 R6, PT, PT, R238, R241, RZ ;  /* 0x000000f1ee067210 */ /* 0x000fca0007ffe0ff */
[C---:B-1----:R-:W-:Y:S02]  /*7b90*/  IMAD R2, R6.reuse, UR7, RZ ;  /* 0x0000000706027c24 */ /* 0x042fe4000f8e02ff */
[----:B----4-:R-:W-:-:S05]  /*7ba0*/  IMAD.WIDE.U32 R6, R6, UR6, RZ ;  /* 0x0000000606067c25 */ /* 0x010fca000f8e00ff */
[----:B------:R-:W-:-:S07]  /*7bb0*/  IADD3 R2, PT, PT, R7, R2, RZ ;  /* 0x0000000207027210 */ /* 0x000fce0007ffe0ff */
.L_x_1047:
[----:B------:R-:W-:Y:S01]  /*7bc0*/  BAR.SYNC.DEFER_BLOCKING 0x0 ;  /* 0x0000000000007b1d */ /* 0x000fe20000010000 */
[----:B------:R-:W-:-:S04]  /*7bd0*/  IMAD.SHL.U32 R0, R204, 0x40, RZ ;  /* 0x00000040cc007824 */ /* 0x000fc800078e00ff */
[-C--:B------:R-:W-:Y:S01]  /*7be0*/  IMAD.WIDE.U32 R48, R0, R4.reuse, RZ ;  /* 0x0000000400307225 */ /* 0x080fe200078e00ff */
[----:B------:R-:W-:Y:S01]  /*7bf0*/  SHF.R.S32.HI R7, RZ, 0x1f, R0 ;  /* 0x0000001fff077819 */ /* 0x000fe20000011400 */
[----:B------:R-:W1:Y:S01]  /*7c00*/  LDCU.64 UR4, c[0x0][0x5d8] ;  /* 0x0000bb00ff0477ac */ /* 0x000e620008000a00 */
[----:B------:R-:W-:Y:S01]  /*7c10*/  BSSY.RECONVERGENT B0, `(.L_x_1048) ;  /* 0x0000029000007945 */ /* 0x000fe20003800200 */
[----:B------:R-:W-:Y:S02]  /*7c20*/  LOP3.LUT R47, R48, 0x38, R201, 0xf8, !PT ;  /* 0x00000038302f7812 */ /* 0x000fe400078ef8c9 */
[----:B------:R-:W-:Y:S01]  /*7c30*/  IMAD R45, R7, R4, RZ ;  /* 0x00000004072d7224 */ /* 0x000fe200078e02ff */
[----:B------:R-:W-:Y:S02]  /*7c40*/  SHF.L.U32 R48, R204, 0x6, RZ ;  /* 0x00000006cc307819 */ /* 0x000fe400000006ff */
[----:B------:R-:W-:Y:S01]  /*7c50*/  IADD3 R60, P0, PT, R46, R47, RZ ;  /* 0x0000002f2e3c7210 */ /* 0x000fe20007f1e0ff */
[----:B------:R-:W-:Y:S01]  /*7c60*/  IMAD R45, R0, R5, R45 ;  /* 0x00000005002d7224 */ /* 0x000fe200078e022d */
[----:B------:R-:W-:Y:S01]  /*7c70*/  IADD3 R46, PT, PT, R203, 0x20, RZ ;  /* 0x00000020cb2e7810 */ /* 0x000fe20007ffe0ff */
[----:B------:R-:W-:-:S03]  /*7c80*/  IMAD.IADD R48, R239, 0x1, -R48 ;  /* 0x00000001ef307824 */ /* 0x000fc600078e0a30 */
[----:B------:R-:W-:Y:S02]  /*7c90*/  IADD3.X R61, PT, PT, R44, R49, R45, P0, !PT ;  /* 0x000000312c3d7210 */ /* 0x000fe400007fe42d */
[CC--:B------:R-:W-:Y:S01]  /*7ca0*/  ISETP.GE.AND P3, PT, R203.reuse, R48.reuse, PT ;  /* 0x00000030cb00720c */ /* 0x0c0fe20003f66270 */
[----:B------:R2:W3:Y:S01]  /*7cb0*/  LDS.128 R40, [R200+0x13000] ;  /* 0x01300000c8287984 */ /* 0x0004e20000000c00 */
[C---:B-1----:R-:W-:Y:S01]  /*7cc0*/  IMAD.WIDE.U32 R60, R196.reuse, UR4, R60 ;  /* 0x00000004c43c7c25 */ /* 0x042fe2000f8e003c */
[----:B------:R-:W-:Y:S02]  /*7cd0*/  IADD3 R56, P0, PT, R203, 0x20, RZ ;  /* 0x00000020cb387810 */ /* 0x000fe40007f1e0ff */
[----:B------:R2:W1:Y:S01]  /*7ce0*/  LDS.128 R36, [R200+0x15000] ;  /* 0x01500000c8247984 */ /* 0x0004620000000c00 */
[----:B------:R-:W-:Y:S01]  /*7cf0*/  IMAD R59, R196, UR5, R61 ;  /* 0x00000005c43b7c24 */ /* 0x000fe2000f8e023d */
[----:B------:R-:W-:Y:S01]  /*7d00*/  ISETP.GE.AND P5, PT, R46, R48, PT ;  /* 0x000000302e00720c */ /* 0x000fe20003fa6270 */
        /* <DEDUP_REMOVED lines=25> */
.L_x_1049:
[----:B------:R-:W-:Y:S05]  /*7ea0*/  BSYNC.RECONVERGENT B0 ;  /* 0x0000000000007941 */ /* 0x000fea0003800200 */
.L_x_1048:
        /* <DEDUP_REMOVED lines=17> */
.L_x_1051:
[----:B------:R-:W-:Y:S05]  /*7fc0*/  BSYNC.RECONVERGENT B0 ;  /* 0x0000000000007941 */ /* 0x000fea0003800200 */
.L_x_1050:
        /* <DEDUP_REMOVED lines=25> */
.L_x_1053:
[----:B------:R-:W-:Y:S05]  /*8160*/  BSYNC.RECONVERGENT B0 ;  /* 0x0000000000007941 */ /* 0x000fea0003800200 */
.L_x_1052:
[----:B------:R-:W-:Y:S05]  /*8170*/  @P5 BRA `(.L_x_1013) ;  /* 0x00000000003c5947 */ /* 0x000fea0003800000 */
[----:B------:R-:W4:Y:S01]  /*8180*/  LDCU UR10, c[0x0][0x440] ;  /* 0x00008800ff0a77ac */ /* 0x000f220008000800 */
[----:B------:R-:W-:Y:S02]  /*8190*/  IMAD R57, R57, UR6, RZ ;  /* 0x0000000639397c24 */ /* 0x000fe4000f8e02ff */
[----:B------:R-:W-:Y:S01]  /*81a0*/  IMAD.MOV.U32 R4, RZ, RZ, R32 ;  /* 0x000000ffff047224 */ /* 0x000fe200078e0020 */
[----:B------:R-:W3:Y:S01]  /*81b0*/  LDCU.64 UR4, c[0x0][0x568] ;  /* 0x0000ad00ff0477ac */ /* 0x000ee20008000a00 */
        /* <DEDUP_REMOVED lines=11> */
.L_x_1013:
[----:B------:R-:W-:Y:S05]  /*8270*/  BSYNC.RECONVERGENT B1 ;  /* 0x0000000000017941 */ /* 0x000fea0003800200 */
.L_x_991:
[----:B------:R-:W2:Y:S01]  /*8280*/  LDCU UR5, c[0x0][0x438] ;  /* 0x00008700ff0577ac */ /* 0x000ea20008000800 */
[----:B-1--4-:R-:W1:Y:S08]  /*8290*/  LDC R5, c[0x0][0x370] ;  /* 0x0000dc00ff057b82 */ /* 0x012e700000000800 */
[----:B---3--:R-:W3:Y:S01]  /*82a0*/  LDC R15, c[0x0][0x438] ;  /* 0x00010e00ff0f7b82 */ /* 0x008ee20000000800 */
[----:B--2---:R-:W-:-:S04]  /*82b0*/  UIADD3 UR5, UPT, UPT, UR5, 0x3f, URZ ;  /* 0x0000003f05057890 */ /* 0x004fc8000fffe0ff */
[----:B------:R-:W-:Y:S01]  /*82c0*/  USHF.R.S32.HI UR4, URZ, 0x1f, UR5 ;  /* 0x0000001fff047899 */ /* 0x000fe20008011405 */
[----:B-1----:R-:W-:-:S03]  /*82d0*/  IADD3 R204, PT, PT, R5, R204, RZ ;  /* 0x000000cc05cc7210 */ /* 0x002fc60007ffe0ff */
[----:B------:R-:W-:-:S04]  /*82e0*/  ULEA.HI UR4, UR4, UR5, URZ, 0x6 ;  /* 0x0000000504047291 */ /* 0x000fc8000f8f30ff */
[----:B------:R-:W-:-:S06]  /*82f0*/  USHF.R.S32.HI UR4, URZ, 0x6, UR4 ;  /* 0x00000006ff047899 */ /* 0x000fcc0008011404 */
[----:B------:R-:W-:-:S13]  /*8300*/  ISETP.GE.AND P0, PT, R204, UR4, PT ;  /* 0x00000004cc007c0c */ /* 0x000fda000bf06270 */
[----:B---3--:R-:W-:Y:S05]  /*8310*/  @!P0 BRA `(.L_x_1054) ;  /* 0xffffff80008c8947 */ /* 0x008fea000383ffff */
[----:B------:R-:W-:Y:S05]  /*8320*/  EXIT ;  /* 0x000000000000794d */ /* 0x000fea0003800000 */
.L_x_1055:
        /* <DEDUP_REMOVED lines=13> */
.L_x_1101:


//--------------------- .text._ZN5flash25flash_bwd_dot_do_o_kernelILb0E23Flash_bwd_kernel_traitsILi192ELi64ELi64ELi8ELi4ELi2ELi2ELb0ELb0EN7cutlass10bfloat16_tE19Flash_kernel_traitsILi192ELi64ELi64ELi8ES3_EEEEvNS_16Flash_bwd_paramsE --------------------------
	.section	.text._ZN5flash25flash_bwd_dot_do_o_kernelILb0E23Flash_bwd_kernel_traitsILi192ELi64ELi64ELi8ELi4ELi2ELi2ELb0ELb0EN7cutlass10bfloat16_tE19Flash_kernel_traitsILi192ELi64ELi64ELi8ES3_EEEEvNS_16Flash_bwd_paramsE,"ax",@progbits
	.align	128
        .global         _ZN5flash25flash_bwd_dot_do_o_kernelILb0E23Flash_bwd_kernel_traitsILi192ELi64ELi64ELi8ELi4ELi2ELi2ELb0ELb0EN7cutlass10bfloat16_tE19Flash_kernel_traitsILi192ELi64ELi64ELi8ES3_EEEEvNS_16Flash_bwd_paramsE
        .type           _ZN5flash25flash_bwd_dot_do_o_kernelILb0E23Flash_bwd_kernel_traitsILi192ELi64ELi64ELi8ELi4ELi2ELi2ELb0ELb0EN7cutlass10bfloat16_tE19Flash_kernel_traitsILi192ELi64ELi64ELi8ES3_EEEEvNS_16Flash_bwd_paramsE,@function
        .size           _ZN5flash25flash_bwd_dot_do_o_kernelILb0E23Flash_bwd_kernel_traitsILi192ELi64ELi64ELi8ELi4ELi2ELi2ELb0ELb0EN7cutlass10bfloat16_tE19Flash_kernel_traitsILi192ELi64ELi64ELi8ES3_EEEEvNS_16Flash_bwd_paramsE,(.L_x_1102 - _ZN5flash25flash_bwd_dot_do_o_kernelILb0E23Flash_bwd_kernel_traitsILi192ELi64ELi64ELi8ELi4ELi2ELi2ELb0ELb0EN7cutlass10bfloat16_tE19Flash_kernel_traitsILi192ELi64ELi64ELi8ES3_EEEEvNS_16Flash_bwd_paramsE)
        .other          _ZN5flash25flash_bwd_dot_do_o_kernelILb0E23Flash_bwd_kernel_traitsILi192ELi64ELi64ELi8ELi4ELi2ELi2ELb0ELb0EN7cutlass10bfloat16_tE19Flash_kernel_traitsILi192ELi64ELi64ELi8ES3_EEEEvNS_16Flash_bwd_paramsE,@"STO_CUDA_ENTRY STV_DEFAULT"
_ZN5flash25flash_bwd_dot_do_o_kernelILb0E23Flash_bwd_kernel_traitsILi192ELi64ELi64ELi8ELi4ELi2ELi2ELb0ELb0EN7cutlass10bfloat16_tE19Flash_kernel_traitsILi192ELi64ELi64ELi8ES3_EEEEvNS_16Flash_bwd_paramsE:
.text._ZN5flash25flash_bwd_dot_do_o_kernelILb0E23Flash_bwd_kernel_traitsILi192ELi64ELi64ELi8ELi4ELi2ELi2ELb0ELb0EN7cutlass10bfloat16_tE19Flash_kernel_traitsILi192ELi64ELi64ELi8ES3_EEEEvNS_16Flash_bwd_paramsE:
        /* <DEDUP_REMOVED lines=51> */
.L_x_1056:
[----:B------:R-:W0:Y:S08]  /*0330*/  LDC R58, c[0x0][0x3e0] ;  /* 0x0000f800ff3a7b82 */ /* 0x000e300000000800 */
[----:B------:R-:W1:Y:S01]  /*0340*/  LDC R3, c[0x0][0x444] ;  /* 0x00011100ff037b82 */ /* 0x000e620000000800 */
[----:B0-----:R-:W-:-:S04]  /*0350*/  IMAD R58, R7, R58, UR5 ;  /* 0x00000005073a7e24 */ /* 0x001fc8000f8e023a */
[----:B-1----:R-:W-:-:S07]  /*0360*/  IMAD R58, R58, R3, RZ ;  /* 0x000000033a3a7224 */ /* 0x002fce00078e02ff */
.L_x_1057:
        /* <DEDUP_REMOVED lines=56> */
.L_x_1059:
[----:B------:R-:W-:Y:S05]  /*06f0*/  BSYNC.RECONVERGENT B0 ;  /* 0x0000000000007941 */ /* 0x000fea0003800200 */
.L_x_1058:
        /* <DEDUP_REMOVED lines=19> */
.L_x_1061:
[----:B------:R-:W-:Y:S05]  /*0830*/  BSYNC.RECONVERGENT B0 ;  /* 0x0000000000007941 */ /* 0x000fea0003800200 */
.L_x_1060:
        /* <DEDUP_REMOVED lines=21> */
.L_x_1063:
[----:B------:R-:W-:Y:S05]  /*0990*/  BSYNC.RECONVERGENT B0 ;  /* 0x0000000000007941 */ /* 0x000fea0003800200 */
.L_x_1062:
        /* <DEDUP_REMOVED lines=25> */
.L_x_1065:
[----:B------:R-:W-:Y:S05]  /*0b30*/  BSYNC.RECONVERGENT B0 ;  /* 0x0000000000007941 */ /* 0x000fea0003800200 */
.L_x_1064:
        /* <DEDUP_REMOVED lines=173> */
.L_x_1066:
        /* <DEDUP_REMOVED lines=15> */
.L_x_1102:


//--------------------- .text._ZN5flash25flash_bwd_dot_do_o_kernelILb1E23Flash_bwd_kernel_traitsILi192ELi64ELi64ELi8ELi4ELi2ELi2ELb0ELb0EN7cutlass10bfloat16_tE19Flash_kernel_traitsILi192ELi64ELi64ELi8ES3_EEEEvNS_16Flash_bwd_paramsE --------------------------
	.section	.text._ZN5flash25flash_bwd_dot_do_o_kernelILb1E23Flash_bwd_kernel_traitsILi192ELi64ELi64ELi8ELi4ELi2ELi2ELb0ELb0EN7cutlass10bfloat16_tE19Flash_kernel_traitsILi192ELi64ELi64ELi8ES3_EEEEvNS_16Flash_bwd_paramsE,"ax",@progbits
	.align	128
        .global         _ZN5flash25flash_bwd_dot_do_o_kernelILb1E23Flash_bwd_kernel_traitsILi192ELi64ELi64ELi8ELi4ELi2ELi2ELb0ELb0EN7cutlass10bfloat16_tE19Flash_kernel_traitsILi192ELi64ELi64ELi8ES3_EEEEvNS_16Flash_bwd_paramsE
        .type           _ZN5flash25flash_bwd_dot_do_o_kernelILb1E23Flash_bwd_kernel_traitsILi192ELi64ELi64ELi8ELi4ELi2ELi2ELb0ELb0EN7cutlass10bfloat16_tE19Flash_kernel_traitsILi192ELi64ELi64ELi8ES3_EEEEvNS_16Flash_bwd_paramsE,@function
        .size           _ZN5flash25flash_bwd_dot_do_o_kernelILb1E23Flash_bwd_kernel_traitsILi192ELi64ELi64ELi8ELi4ELi2ELi2ELb0ELb0EN7cutlass10bfloat16_tE19Flash_kernel_traitsILi192ELi64ELi64ELi8ES3_EEEEvNS_16Flash_bwd_paramsE,(.L_x_1103 - _ZN5flash25flash_bwd_dot_do_o_kernelILb1E23Flash_bwd_kernel_traitsILi192ELi64ELi64ELi8ELi4ELi2ELi2ELb0ELb0EN7cutlass10bfloat16_tE19Flash_kernel_traitsILi192ELi64ELi64ELi8ES3_EEEEvNS_16Flash_bwd_paramsE)
        .other          _ZN5flash25flash_bwd_dot_do_o_kernelILb1E23Flash_bwd_kernel_traitsILi192ELi64ELi64ELi8ELi4ELi2ELi2ELb0ELb0EN7cutlass10bfloat16_tE19Flash_kernel_traitsILi192ELi64ELi64ELi8ES3_EEEEvNS_16Flash_bwd_paramsE,@"STO_CUDA_ENTRY STV_DEFAULT"
_ZN5flash25flash_bwd_dot_do_o_kernelILb1E23Flash_bwd_kernel_traitsILi192ELi64ELi64ELi8ELi4ELi2ELi2ELb0ELb0EN7cutlass10bfloat16_tE19Flash_kernel_traitsILi192ELi64ELi64ELi8ES3_EEEEvNS_16Flash_bwd_paramsE:
.text._ZN5flash25flash_bwd_dot_do_o_kernelILb1E23Flash_bwd_kernel_traitsILi192ELi64ELi64ELi8ELi4ELi2ELi2ELb0ELb0EN7cutlass10bfloat16_tE19Flash_kernel_traitsILi192ELi64ELi64ELi8ES3_EEEEvNS_16Flash_bwd_paramsE:
        /* <DEDUP_REMOVED lines=58> */
.L_x_1067:
[-C--:B------:R-:W-:Y:S02]  /*03a0*/  IMAD R5, R13, R2.reuse, RZ ;  /* 0x000000020d057224 */ /* 0x080fe400078e02ff */
[----:B------:R-:W-:-:S04]  /*03b0*/  IMAD.WIDE.U32 R10, R12, R2, RZ ;  /* 0x000000020c0a7225 */ /* 0x000fc800078e00ff */
[----:B------:R-:W-:Y:S02]  /*03c0*/  IMAD.IADD R16, R11, 0x1, R5 ;  /* 0x000000010b107824 */ /* 0x000fe400078e0205 */
[----:B------:R-:W-:-:S07]  /*03d0*/  IMAD.MOV.U32 R15, RZ, RZ, R10 ;  /* 0x000000ffff0f7224 */ /* 0x000fce00078e000a */
.L_x_1068:
        /* <DEDUP_REMOVED lines=21> */
.L_x_1069:
[----:B------:R-:W0:Y:S01]  /*0530*/  LDC R2, c[0x0][0x444] ;  /* 0x00011100ff027b82 */ /* 0x000e220000000800 */
[----:B------:R-:W-:-:S04]  /*0540*/  IMAD R3, R3, R54, R61 ;  /* 0x0000003603037224 */ /* 0x000fc800078e023d */
[----:B0-----:R-:W-:-:S07]  /*0550*/  IMAD R55, R3, R2, RZ ;  /* 0x0000000203377224 */ /* 0x001fce00078e02ff */
.L_x_1070:
        /* <DEDUP_REMOVED lines=59> */
.L_x_1072:
[----:B------:R-:W-:Y:S05]  /*0910*/  BSYNC.RECONVERGENT B0 ;  /* 0x0000000000007941 */ /* 0x000fea0003800200 */
.L_x_1071:
        /* <DEDUP_REMOVED lines=21> */
.L_x_1074:
[----:B------:R-:W-:Y:S05]  /*0a70*/  BSYNC.RECONVERGENT B0 ;  /* 0x0000000000007941 */ /* 0x000fea0003800200 */
.L_x_1073:
        /* <DEDUP_REMOVED lines=28> */
.L_x_1076:
[----:B------:R-:W-:Y:S05]  /*0c40*/  BSYNC.RECONVERGENT B0 ;  /* 0x0000000000007941 */ /* 0x000fea0003800200 */
.L_x_1075:
        /* <DEDUP_REMOVED lines=26> */
.L_x_1078:
[----:B------:R-:W-:Y:S05]  /*0df0*/  BSYNC.RECONVERGENT B0 ;  /* 0x0000000000007941 */ /* 0x000fea0003800200 */
.L_x_1077:
        /* <DEDUP_REMOVED lines=197> */
.L_x_1079:
        /* <DEDUP_REMOVED lines=11> */
.L_x_1103:


//--------------------- .nv.shared._ZN5flash44flash_bwd_dq_dk_dv_loop_seqk_parallel_kernelI23Flash_bwd_kernel_traitsILi192ELi64ELi64ELi8ELi4ELi2ELi2ELb1ELb1EN7cutlass10bfloat16_tE19Flash_kernel_traitsILi192ELi64ELi64ELi8ES3_EELb0ELb1ELb0ELb0ELb0ELb0ELb0EEEvNS_16Flash_bwd_paramsE --------------------------
	.section	.nv.shared._ZN5flash44flash_bwd_dq_dk_dv_loop_seqk_parallel_kernelI23Flash_bwd_kernel_traitsILi192ELi64ELi64ELi8ELi4ELi2ELi2ELb1ELb1EN7cutlass10bfloat16_tE19Flash_kernel_traitsILi192ELi64ELi64ELi8ES3_EELb0ELb1ELb0ELb0ELb0ELb0ELb0EEEvNS_16Flash_bwd_paramsE,"aw",@nobits
	.sectionflags	@""
	.align	16
	.zero		1024


//--------------------- .nv.shared.reserved.0     --------------------------
	.section	.nv.shared.reserved.0,"aw",@nobits
	.weak		__nv_reservedSMEM_offset_0_alias
	.size		__nv_reservedSMEM_offset_0_alias, 0, 64
	.other		__nv_reservedSMEM_offset_0_alias,@"STO_CUDA_RESERVED_SHARED STV_DEFAULT"
__nv_reservedSMEM_offset_0_alias:
	.zero		0
	.zero		64


//--------------------- .nv.global                --------------------------
	.section	.nv.global,"aw",@nobits
.nv.global:
	.type		_ZN73_INTERNAL_f87d3d6e_37_flash_bwd_hdim192_bf16_causal_sm80_cu_a6473388_28424cute1_E,@object
	.size		_ZN73_INTERNAL_f87d3d6e_37_flash_bwd_hdim192_bf16_causal_sm80_cu_a6473388_28424cute1_E,(_ZN73_INTERNAL_f87d3d6e_37_flash_bwd_hdim192_bf16_causal_sm80_cu_a6473388_28424cuda3std3__45__cpo6cbeginE - _ZN73_INTERNAL_f87d3d6e_37_flash_bwd_hdim192_bf16_causal_sm80_cu_a6473388_28424cute1_E)
_ZN73_INTERNAL_f87d3d6e_37_flash_bwd_hdim192_bf16_causal_sm80_cu_a6473388_28424cute1_E:
	.zero		1
	.type		_ZN73_INTERNAL_f87d3d6e_37_flash_bwd_hdim192_bf16_causal_sm80_cu_a6473388_28424cuda3std3__45__cpo6cbeginE,@object
	.size		_ZN73_INTERNAL_f87d3d6e_37_flash_bwd_hdim192_bf16_causal_sm80_cu_a6473388_28424cuda3std3__45__cpo6cbeginE,(_ZN73_INTERNAL_f87d3d6e_37_flash_bwd_hdim192_bf16_causal_sm80_cu_a6473388_28424cuda3std3__48in_placeE - _ZN73_INTERNAL_f87d3d6e_37_flash_bwd_hdim192_bf16_causal_sm80_cu_a6473388_28424cuda3std3__45__cpo6cbeginE)
_ZN73_INTERNAL_f87d3d6e_37_flash_bwd_hdim192_bf16_causal_sm80_cu_a6473388_28424cuda3std3__45__cpo6cbeginE:
	.zero		1
	.type		_ZN73_INTERNAL_f87d3d6e_37_flash_bwd_hdim192_bf16_causal_sm80_cu_a6473388_28424cuda3std3__48in_placeE,@object
	.size		_ZN73_INTERNAL_f87d3d6e_37_flash_bwd_hdim192_bf16_causal_sm80_cu_a6473388_28424cuda3std3__48in_placeE,(_ZN73_INTERNAL_f87d3d6e_37_flash_bwd_hdim192_bf16_causal_sm80_cu_a6473388_28424cuda3std6ranges3__45__cpo9iter_moveE - _ZN73_INTERNAL_f87d3d6e_37_flash_bwd_hdim192_bf16_causal_sm80_cu_a6473388_28424cuda3std3__48in_placeE)
_ZN73_INTERNAL_f87d3d6e_37_flash_bwd_hdim192_bf16_causal_sm80_cu_a6473388_28424cuda3std3__48in_placeE:
	.zero		1
	.type		_ZN73_INTERNAL_f87d3d6e_37_flash_bwd_hdim192_bf16_causal_sm80_cu_a6473388_28424cuda3std6ranges3__45__cpo9iter_moveE,@object
	.size		_ZN73_INTERNAL_f87d3d6e_37_flash_bwd_hdim192_bf16_causal_sm80_cu_a6473388_28424cuda3std6ranges3__45__cpo9iter_moveE,(_ZN73_INTERNAL_f87d3d6e_37_flash_bwd_hdim192_bf16_causal_sm80_cu_a6473388_28424cuda3std3__45__cpo5beginE - _ZN73_INTERNAL_f87d3d6e_37_flash_bwd_hdim192_bf16_causal_sm80_cu_a6473388_28424cuda3std6ranges3__45__cpo9iter_moveE)
_ZN73_INTERNAL_f87d3d6e_37_flash_bwd_hdim192_bf16_causal_sm80_cu_a6473388_28424cuda3std6ranges3__45__cpo9iter_moveE:
	.zero		1
	.type		_ZN73_INTERNAL_f87d3d6e_37_flash_bwd_hdim192_bf16_causal_sm80_cu_a6473388_28424cuda3std3__45__cpo5beginE,@object
	.size		_ZN73_INTERNAL_f87d3d6e_37_flash_bwd_hdim192_bf16_causal_sm80_cu_a6473388_28424cuda3std3__45__cpo5beginE,(_ZN73_INTERNAL_f87d3d6e_37_flash_bwd_hdim192_bf16_causal_sm80_cu_a6473388_28424cuda3std3__475_GLOBAL__N__f87d3d6e_37_flash_bwd_hdim192_bf16_causal_sm80_cu_a6473388_28426ignoreE - _ZN73_INTERNAL_f87d3d6e_37_flash_bwd_hdim192_bf16_causal_sm80_cu_a6473388_28424cuda3std3__45__cpo5beginE)
_ZN73_INTERNAL_f87d3d6e_37_flash_bwd_hdim192_bf16_causal_sm80_cu_a6473388_28424cuda3std3__45__cpo5beginE:
	.zero		1
	.type		_ZN73_INTERNAL_f87d3d6e_37_flash_bwd_hdim192_bf16_causal_sm80_cu_a6473388_28424cuda3std3__475_GLOBAL__N__f87d3d6e_37_flash_bwd_hdim192_bf16_causal_sm80_cu_a6473388_28426ignoreE,@object
	.size		_ZN73_INTERNAL_f87d3d6e_37_flash_bwd_hdim192_bf16_causal_sm80_cu_a6473388_28424cuda3std3__475_GLOBAL__N__f87d3d6e_37_flash_bwd_hdim192_bf16_causal_sm80_cu_a6473388_28426ignoreE,(_ZN73_INTERNAL_f87d3d6e_37_flash_bwd_hdim192_bf16_causal_sm80_cu_a6473388_28424cute7productE - _ZN73_INTERNAL_f87d3d6e_37_flash_bwd_hdim192_bf16_causal_sm80_cu_a6473388_28424cuda3std3__475_GLOBAL__N__f87d3d6e_37_flash_bwd_hdim192_bf16_causal_sm80_cu_a6473388_28426ignoreE)
_ZN73_INTERNAL_f87d3d6e_37_flash_bwd_hdim192_bf16_causal_sm80_cu_a6473388_28424cuda3std3__475_GLOBAL__N__f87d3d6e_37_flash_bwd_hdim192_bf16_causal_sm80_cu_a6473388_28426ignoreE:
	.zero		1
	.type		_ZN73_INTERNAL_f87d3d6e_37_flash_bwd_hdim192_bf16_causal_sm80_cu_a6473388_28424cute7productE,@object
	.size		_ZN73_INTERNAL_f87d3d6e_37_flash_bwd_hdim192_bf16_causal_sm80_cu_a6473388_28424cute7productE,(_ZN73_INTERNAL_f87d3d6e_37_flash_bwd_hdim192_bf16_causal_sm80_cu_a6473388_28424cuda3std3__45__cpo3endE - _ZN73_INTERNAL_f87d3d6e_37_flash_bwd_hdim192_bf16_causal_sm80_cu_a6473388_28424cute7productE)
_ZN73_INTERNAL_f87d3d6e_37_flash_bwd_hdim192_bf16_causal_sm80_cu_a6473388_28424cute7productE:
	.zero		1
	.type		_ZN73_INTERNAL_f87d3d6e_37_flash_bwd_hdim192_bf16_causal_sm80_cu_a6473388_28424cuda3std3__45__cpo3endE,@object
	.size		_ZN73_INTERNAL_f87d3d6e_37_flash_bwd_hdim192_bf16_causal_sm80_cu_a6473388_28424cuda3std3__45__cpo3endE,(_ZN73_INTERNAL_f87d3d6e_37_flash_bwd_hdim192_bf16_causal_sm80_cu_a6473388_28424cuda3std3__419piecewise_constructE - _ZN73_INTERNAL_f87d3d6e_37_flash_bwd_hdim192_bf16_causal_sm80_cu_a6473388_28424cuda3std3__45__cpo3endE)
_ZN73_INTERNAL_f87d3d6e_37_flash_bwd_hdim192_bf16_causal_sm80_cu_a6473388_28424cuda3std3__45__cpo3endE:
	.zero		1
	.type		_ZN73_INTERNAL_f87d3d6e_37_flash_bwd_hdim192_bf16_causal_sm80_cu_a6473388_28424cuda3std3__419piecewise_constructE,@object
	.size		_ZN73_INTERNAL_f87d3d6e_37_flash_bwd_hdim192_bf16_causal_sm80_cu_a6473388_28424cuda3std3__419piecewise_constructE,(_ZN73_INTERNAL_f87d3d6e_37_flash_bwd_hdim192_bf16_causal_sm80_cu_a6473388_28424cuda3std3__45__cpo4cendE - _ZN73_INTERNAL_f87d3d6e_37_flash_bwd_hdim192_bf16_causal_sm80_cu_a6473388_28424cuda3std3__419piecewise_constructE)
_ZN73_INTERNAL_f87d3d6e_37_flash_bwd_hdim192_bf16_causal_sm80_cu_a6473388_28424cuda3std3__419piecewise_constructE:
	.zero		1
	.type		_ZN73_INTERNAL_f87d3d6e_37_flash_bwd_hdim192_bf16_causal_sm80_cu_a6473388_28424cuda3std3__45__cpo4cendE,@object
	.size		_ZN73_INTERNAL_f87d3d6e_37_flash_bwd_hdim192_bf16_causal_sm80_cu_a6473388_28424cuda3std3__45__cpo4cendE,(_ZN73_INTERNAL_f87d3d6e_37_flash_bwd_hdim192_bf16_causal_sm80_cu_a6473388_28424cuda3std6ranges3__45__cpo4swapE - _ZN73_INTERNAL_f87d3d6e_37_flash_bwd_hdim192_bf16_causal_sm80_cu_a6473388_28424cuda3std3__45__cpo4cendE)
_ZN73_INTERNAL_f87d3d6e_37_flash_bwd_hdim192_bf16_causal_sm80_cu_a6473388_28424cuda3std3__45__cpo4cendE:
	.zero		1
	.type		_ZN73_INTERNAL_f87d3d6e_37_flash_bwd_hdim192_bf16_causal_sm80_cu_a6473388_28424cuda3std6ranges3__45__cpo4swapE,@object
	.size		_ZN73_INTERNAL_f87d3d6e_37_flash_bwd_hdim192_bf16_causal_sm80_cu_a6473388_28424cuda3std6ranges3__45__cpo4swapE,(.L_7 - _ZN73_INTERNAL_f87d3d6e_37_flash_bwd_hdim192_bf16_causal_sm80_cu_a6473388_28424cuda3std6ranges3__45__cpo4swapE)
_ZN73_INTERNAL_f87d3d6e_37_flash_bwd_hdim192_bf16_causal_sm80_cu_a6473388_28424cuda3std6ranges3__45__cpo4swapE:
	.zero		1
.L_7:


//--------------------- .nv.shared._ZN5flash44flash_bwd_dq_dk_dv_loop_seqk_parallel_kernelI23Flash_bwd_kernel_traitsILi192ELi64ELi64ELi8ELi4ELi2ELi2ELb1ELb1EN7cutlass10bfloat16_tE19Flash_kernel_traitsILi192ELi64ELi64ELi8ES3_EELb0ELb1ELb0ELb0ELb0ELb1ELb0EEEvNS_16Flash_bwd_paramsE --------------------------
	.section	.nv.shared._ZN5flash44flash_bwd_dq_dk_dv_loop_seqk_parallel_kernelI23Flash_bwd_kernel_traitsILi192ELi64ELi64ELi8ELi4ELi2ELi2ELb1ELb1EN7cutlass10bfloat16_tE19Flash_kernel_traitsILi192ELi64ELi64ELi8ES3_EELb0ELb1ELb0ELb0ELb0ELb1ELb0EEEvNS_16Flash_bwd_paramsE,"aw",@nobits
	.sectionflags	@""
	.align	16
	.zero		1024


//--------------------- .nv.shared._ZN5flash44flash_bwd_dq_dk_dv_loop_seqk_parallel_kernelI23Flash_bwd_kernel_traitsILi192ELi64ELi64ELi8ELi4ELi2ELi2ELb1ELb1EN7cutlass10bfloat16_tE19Flash_kernel_traitsILi192ELi64ELi64ELi8ES3_EELb0ELb1ELb0ELb1ELb0ELb0ELb0EEEvNS_16Flash_bwd_paramsE --------------------------
	.section	.nv.shared._ZN5flash44flash_bwd_dq_dk_dv_loop_seqk_parallel_kernelI23Flash_bwd_kernel_traitsILi192ELi64ELi64ELi8ELi4ELi2ELi2ELb1ELb1EN7cutlass10bfloat16_tE19Flash_kernel_traitsILi192ELi64ELi64ELi8ES3_EELb0ELb1ELb0ELb1ELb0ELb0ELb0EEEvNS_16Flash_bwd_paramsE,"aw",@nobits
	.sectionflags	@""
	.align	16
	.zero		1024


//--------------------- .nv.shared._ZN5flash44flash_bwd_dq_dk_dv_loop_seqk_parallel_kernelI23Flash_bwd_kernel_traitsILi192ELi64ELi64ELi8ELi4ELi2ELi2ELb0ELb0EN7cutlass10bfloat16_tE19Flash_kernel_traitsILi192ELi64ELi64ELi8ES3_EELb0ELb1ELb0ELb0ELb0ELb0ELb0EEEvNS_16Flash_bwd_paramsE --------------------------
	.section	.nv.shared._ZN5flash44flash_bwd_dq_dk_dv_loop_seqk_parallel_kernelI23Flash_bwd_kernel_traitsILi192ELi64ELi64ELi8ELi4ELi2ELi2ELb0ELb0EN7cutlass10bfloat16_tE19Flash_kernel_traitsILi192ELi64ELi64ELi8ES3_EELb0ELb1ELb0ELb0ELb0ELb0ELb0EEEvNS_16Flash_bwd_paramsE,"aw",@nobits
	.sectionflags	@""
	.align	16
	.zero		1024


//--------------------- .nv.shared._ZN5flash44flash_bwd_dq_dk_dv_loop_seqk_parallel_kernelI23Flash_bwd_kernel_traitsILi192ELi64ELi64ELi8ELi4ELi2ELi2ELb0ELb0EN7cutlass10bfloat16_tE19Flash_kernel_traitsILi192ELi64ELi64ELi8ES3_EELb0ELb1ELb0ELb0ELb0ELb1ELb0EEEvNS_16Flash_bwd_paramsE --------------------------
	.section	.nv.shared._ZN5flash44flash_bwd_dq_dk_dv_loop_seqk_parallel_kernelI23Flash_bwd_kernel_traitsILi192ELi64ELi64ELi8ELi4ELi2ELi2ELb0ELb0EN7cutlass10bfloat16_tE19Flash_kernel_traitsILi192ELi64ELi64ELi8ES3_EELb0ELb1ELb0ELb0ELb0ELb1ELb0EEEvNS_16Flash_bwd_paramsE,"aw",@nobits
	.sectionflags	@""
	.align	16
	.zero		1024


//--------------------- .nv.shared._ZN5flash44flash_bwd_dq_dk_dv_loop_seqk_parallel_kernelI23Flash_bwd_kernel_traitsILi192ELi64ELi64ELi8ELi4ELi2ELi2ELb0ELb0EN7cutlass10bfloat16_tE19Flash_kernel_traitsILi192ELi64ELi64ELi8ES3_EELb0ELb1ELb0ELb1ELb0ELb0ELb0EEEvNS_16Flash_bwd_paramsE --------------------------
	.section	.nv.shared._ZN5flash44flash_bwd_dq_dk_dv_loop_seqk_parallel_kernelI23Flash_bwd_kernel_traitsILi192ELi64ELi64ELi8ELi4ELi2ELi2ELb0ELb0EN7cutlass10bfloat16_tE19Flash_kernel_traitsILi192ELi64ELi64ELi8ES3_EELb0ELb1ELb0ELb1ELb0ELb0ELb0EEEvNS_16Flash_bwd_paramsE,"aw",@nobits
	.sectionflags	@""
	.align	16
	.zero		1024


//--------------------- .nv.shared._ZN5flash27flash_bwd_convert_dq_kernelI23Flash_bwd_kernel_traitsILi192ELi64ELi64ELi8ELi4ELi2ELi2ELb1ELb1EN7cutlass10bfloat16_tE19Flash_kernel_traitsILi192ELi64ELi64ELi8ES3_EEEEvNS_16Flash_bwd_paramsEi --------------------------
	.section	.nv.shared._ZN5flash27flash_bwd_convert_dq_kernelI23Flash_bwd_kernel_traitsILi192ELi64ELi64ELi8ELi4ELi2ELi2ELb1ELb1EN7cutlass10bfloat16_tE19Flash_kernel_traitsILi192ELi64ELi64ELi8ES3_EEEEvNS_16Flash_bwd_paramsEi,"aw",@nobits
	.sectionflags	@""
	.align	16
	.zero		1024


//--------------------- .nv.shared._ZN5flash44flash_bwd_dq_dk_dv_loop_seqk_parallel_kernelI23Flash_bwd_kernel_traitsILi192ELi64ELi64ELi8ELi4ELi2ELi2ELb1ELb1EN7cutlass10bfloat16_tE19Flash_kernel_traitsILi192ELi64ELi64ELi8ES3_EELb1ELb1ELb0ELb0ELb0ELb0ELb0EEEvNS_16Flash_bwd_paramsE --------------------------
	.section	.nv.shared._ZN5flash44flash_bwd_dq_dk_dv_loop_seqk_parallel_kernelI23Flash_bwd_kernel_traitsILi192ELi64ELi64ELi8ELi4ELi2ELi2ELb1ELb1EN7cutlass10bfloat16_tE19Flash_kernel_traitsILi192ELi64ELi64ELi8ES3_EELb1ELb1ELb0ELb0ELb0ELb0ELb0EEEvNS_16Flash_bwd_paramsE,"aw",@nobits
	.sectionflags	@""
	.align	16
	.zero		1024


//--------------------- .nv.shared._ZN5flash44flash_bwd_dq_dk_dv_loop_seqk_parallel_kernelI23Flash_bwd_kernel_traitsILi192ELi64ELi64ELi8ELi4ELi2ELi2ELb1ELb1EN7cutlass10bfloat16_tE19Flash_kernel_traitsILi192ELi64ELi64ELi8ES3_EELb0ELb1ELb0ELb0ELb0ELb0ELb1EEEvNS_16Flash_bwd_paramsE --------------------------
	.section	.nv.shared._ZN5flash44flash_bwd_dq_dk_dv_loop_seqk_parallel_kernelI23Flash_bwd_kernel_traitsILi192ELi64ELi64ELi8ELi4ELi2ELi2ELb1ELb1EN7cutlass10bfloat16_tE19Flash_kernel_traitsILi192ELi64ELi64ELi8ES3_EELb0ELb1ELb0ELb0ELb0ELb0ELb1EEEvNS_16Flash_bwd_paramsE,"aw",@nobits
	.sectionflags	@""
	.align	16
	.zero		1024


//--------------------- .nv.shared._ZN5flash44flash_bwd_dq_dk_dv_loop_seqk_parallel_kernelI23Flash_bwd_kernel_traitsILi192ELi64ELi64ELi8ELi4ELi2ELi2ELb1ELb1EN7cutlass10bfloat16_tE19Flash_kernel_traitsILi192ELi64ELi64ELi8ES3_EELb1ELb1ELb0ELb0ELb0ELb1ELb0EEEvNS_16Flash_bwd_paramsE --------------------------
	.section	.nv.shared._ZN5flash44flash_bwd_dq_dk_dv_loop_seqk_parallel_kernelI23Flash_bwd_kernel_traitsILi192ELi64ELi64ELi8ELi4ELi2ELi2ELb1ELb1EN7cutlass10bfloat16_tE19Flash_kernel_traitsILi192ELi64ELi64ELi8ES3_EELb1ELb1ELb0ELb0ELb0ELb1ELb0EEEvNS_16Flash_bwd_paramsE,"aw",@nobits
	.sectionflags	@""
	.align	16
	.zero		1024


//--------------------- .nv.shared._ZN5flash44flash_bwd_dq_dk_dv_loop_seqk_parallel_kernelI23Flash_bwd_kernel_traitsILi192ELi64ELi64ELi8ELi4ELi2ELi2ELb1ELb1EN7cutlass10bfloat16_tE19Flash_kernel_traitsILi192ELi64ELi64ELi8ES3_EELb0ELb1ELb0ELb0ELb0ELb1ELb1EEEvNS_16Flash_bwd_paramsE --------------------------
	.section	.nv.shared._ZN5flash44flash_bwd_dq_dk_dv_loop_seqk_parallel_kernelI23Flash_bwd_kernel_traitsILi192ELi64ELi64ELi8ELi4ELi2ELi2ELb1ELb1EN7cutlass10bfloat16_tE19Flash_kernel_traitsILi192ELi64ELi64ELi8ES3_EELb0ELb1ELb0ELb0ELb0ELb1ELb1EEEvNS_16Flash_bwd_paramsE,"aw",@nobits
	.sectionflags	@""
	.align	16
	.zero		1024


//--------------------- .nv.shared._ZN5flash44flash_bwd_dq_dk_dv_loop_seqk_parallel_kernelI23Flash_bwd_kernel_traitsILi192ELi64ELi64ELi8ELi4ELi2ELi2ELb1ELb1EN7cutlass10bfloat16_tE19Flash_kernel_traitsILi192ELi64ELi64ELi8ES3_EELb1ELb1ELb0ELb1ELb0ELb0ELb0EEEvNS_16Flash_bwd_paramsE --------------------------
	.section	.nv.shared._ZN5flash44flash_bwd_dq_dk_dv_loop_seqk_parallel_kernelI23Flash_bwd_kernel_traitsILi192ELi64ELi64ELi8ELi4ELi2ELi2ELb1ELb1EN7cutlass10bfloat16_tE19Flash_kernel_traitsILi192ELi64ELi64ELi8ES3_EELb1ELb1ELb0ELb1ELb0ELb0ELb0EEEvNS_16Flash_bwd_paramsE,"aw",@nobits
	.sectionflags	@""
	.align	16
	.zero		1024


//--------------------- .nv.shared._ZN5flash44flash_bwd_dq_dk_dv_loop_seqk_parallel_kernelI23Flash_bwd_kernel_traitsILi192ELi64ELi64ELi8ELi4ELi2ELi2ELb1ELb1EN7cutlass10bfloat16_tE19Flash_kernel_traitsILi192ELi64ELi64ELi8ES3_EELb0ELb1ELb0ELb1ELb0ELb0ELb1EEEvNS_16Flash_bwd_paramsE --------------------------
	.section	.nv.shared._ZN5flash44flash_bwd_dq_dk_dv_loop_seqk_parallel_kernelI23Flash_bwd_kernel_traitsILi192ELi64ELi64ELi8ELi4ELi2ELi2ELb1ELb1EN7cutlass10bfloat16_tE19Flash_kernel_traitsILi192ELi64ELi64ELi8ES3_EELb0ELb1ELb0ELb1ELb0ELb0ELb1EEEvNS_16Flash_bwd_paramsE,"aw",@nobits
	.sectionflags	@""
	.align	16
	.zero		1024


//--------------------- .nv.shared._ZN5flash25flash_bwd_dot_do_o_kernelILb0E23Flash_bwd_kernel_traitsILi192ELi64ELi64ELi8ELi4ELi2ELi2ELb1ELb1EN7cutlass10bfloat16_tE19Flash_kernel_traitsILi192ELi64ELi64ELi8ES3_EEEEvNS_16Flash_bwd_paramsE --------------------------
	.section	.nv.shared._ZN5flash25flash_bwd_dot_do_o_kernelILb0E23Flash_bwd_kernel_traitsILi192ELi64ELi64ELi8ELi4ELi2ELi2ELb1ELb1EN7cutlass10bfloat16_tE19Flash_kernel_traitsILi192ELi64ELi64ELi8ES3_EEEEvNS_16Flash_bwd_paramsE,"aw",@nobits
	.sectionflags	@""
	.align	16
	.zero		1024


//--------------------- .nv.shared._ZN5flash25flash_bwd_dot_do_o_kernelILb1E23Flash_bwd_kernel_traitsILi192ELi64ELi64ELi8ELi4ELi2ELi2ELb1ELb1EN7cutlass10bfloat16_tE19Flash_kernel_traitsILi192ELi64ELi64ELi8ES3_EEEEvNS_16Flash_bwd_paramsE --------------------------
	.section	.nv.shared._ZN5flash25flash_bwd_dot_do_o_kernelILb1E23Flash_bwd_kernel_traitsILi192ELi64ELi64ELi8ELi4ELi2ELi2ELb1ELb1EN7cutlass10bfloat16_tE19Flash_kernel_traitsILi192ELi64ELi64ELi8ES3_EEEEvNS_16Flash_bwd_paramsE,"aw",@nobits
	.sectionflags	@""
	.align	16
	.zero		1024


//--------------------- .nv.shared._ZN5flash27flash_bwd_convert_dq_kernelI23Flash_bwd_kernel_traitsILi192ELi64ELi64ELi8ELi4ELi2ELi2ELb0ELb0EN7cutlass10bfloat16_tE19Flash_kernel_traitsILi192ELi64ELi64ELi8ES3_EEEEvNS_16Flash_bwd_paramsEi --------------------------
	.section	.nv.shared._ZN5flash27flash_bwd_convert_dq_kernelI23Flash_bwd_kernel_traitsILi192ELi64ELi64ELi8ELi4ELi2ELi2ELb0ELb0EN7cutlass10bfloat16_tE19Flash_kernel_traitsILi192ELi64ELi64ELi8ES3_EEEEvNS_16Flash_bwd_paramsEi,"aw",@nobits
	.sectionflags	@""
	.align	16
	.zero		1024


//--------------------- .nv.shared._ZN5flash44flash_bwd_dq_dk_dv_loop_seqk_parallel_kernelI23Flash_bwd_kernel_traitsILi192ELi64ELi64ELi8ELi4ELi2ELi2ELb0ELb0EN7cutlass10bfloat16_tE19Flash_kernel_traitsILi192ELi64ELi64ELi8ES3_EELb1ELb1ELb0ELb0ELb0ELb0ELb0EEEvNS_16Flash_bwd_paramsE --------------------------
	.section	.nv.shared._ZN5flash44flash_bwd_dq_dk_dv_loop_seqk_parallel_kernelI23Flash_bwd_kernel_traitsILi192ELi64ELi64ELi8ELi4ELi2ELi2ELb0ELb0EN7cutlass10bfloat16_tE19Flash_kernel_traitsILi192ELi64ELi64ELi8ES3_EELb1ELb1ELb0ELb0ELb0ELb0ELb0EEEvNS_16Flash_bwd_paramsE,"aw",@nobits
	.sectionflags	@""
	.align	16
	.zero		1024


//--------------------- .nv.shared._ZN5flash44flash_bwd_dq_dk_dv_loop_seqk_parallel_kernelI23Flash_bwd_kernel_traitsILi192ELi64ELi64ELi8ELi4ELi2ELi2ELb0ELb0EN7cutlass10bfloat16_tE19Flash_kernel_traitsILi192ELi64ELi64ELi8ES3_EELb0ELb1ELb0ELb0ELb0ELb0ELb1EEEvNS_16Flash_bwd_paramsE --------------------------
	.section	.nv.shared._ZN5flash44flash_bwd_dq_dk_dv_loop_seqk_parallel_kernelI23Flash_bwd_kernel_traitsILi192ELi64ELi64ELi8ELi4ELi2ELi2ELb0ELb0EN7cutlass10bfloat16_tE19Flash_kernel_traitsILi192ELi64ELi64ELi8ES3_EELb0ELb1ELb0ELb0ELb0ELb0ELb1EEEvNS_16Flash_bwd_paramsE,"aw",@nobits
	.sectionflags	@""
	.align	16
	.zero		1024


//--------------------- .nv.shared._ZN5flash44flash_bwd_dq_dk_dv_loop_seqk_parallel_kernelI23Flash_bwd_kernel_traitsILi192ELi64ELi64ELi8ELi4ELi2ELi2ELb0ELb0EN7cutlass10bfloat16_tE19Flash_kernel_traitsILi192ELi64ELi64ELi8ES3_EELb1ELb1ELb0ELb0ELb0ELb1ELb0EEEvNS_16Flash_bwd_paramsE --------------------------
	.section	.nv.shared._ZN5flash44flash_bwd_dq_dk_dv_loop_seqk_parallel_kernelI23Flash_bwd_kernel_traitsILi192ELi64ELi64ELi8ELi4ELi2ELi2ELb0ELb0EN7cutlass10bfloat16_tE19Flash_kernel_traitsILi192ELi64ELi64ELi8ES3_EELb1ELb1ELb0ELb0ELb0ELb1ELb0EEEvNS_16Flash_bwd_paramsE,"aw",@nobits
	.sectionflags	@""
	.align	16
	.zero		1024


//--------------------- .nv.shared._ZN5flash44flash_bwd_dq_dk_dv_loop_seqk_parallel_kernelI23Flash_bwd_kernel_traitsILi192ELi64ELi64ELi8ELi4ELi2ELi2ELb0ELb0EN7cutlass10bfloat16_tE19Flash_kernel_traitsILi192ELi64ELi64ELi8ES3_EELb0ELb1ELb0ELb0ELb0ELb1ELb1EEEvNS_16Flash_bwd_paramsE --------------------------
	.section	.nv.shared._ZN5flash44flash_bwd_dq_dk_dv_loop_seqk_parallel_kernelI23Flash_bwd_kernel_traitsILi192ELi64ELi64ELi8ELi4ELi2ELi2ELb0ELb0EN7cutlass10bfloat16_tE19Flash_kernel_traitsILi192ELi64ELi64ELi8ES3_EELb0ELb1ELb0ELb0ELb0ELb1ELb1EEEvNS_16Flash_bwd_paramsE,"aw",@nobits
	.sectionflags	@""
	.align	16
	.zero		1024


//--------------------- .nv.shared._ZN5flash44flash_bwd_dq_dk_dv_loop_seqk_parallel_kernelI23Flash_bwd_kernel_traitsILi192ELi64ELi64ELi8ELi4ELi2ELi2ELb0ELb0EN7cutlass10bfloat16_tE19Flash_kernel_traitsILi192ELi64ELi64ELi8ES3_EELb1ELb1ELb0ELb1ELb0ELb0ELb0EEEvNS_16Flash_bwd_paramsE --------------------------
	.section	.nv.shared._ZN5flash44flash_bwd_dq_dk_dv_loop_seqk_parallel_kernelI23Flash_bwd_kernel_traitsILi192ELi64ELi64ELi8ELi4ELi2ELi2ELb0ELb0EN7cutlass10bfloat16_tE19Flash_kernel_traitsILi192ELi64ELi64ELi8ES3_EELb1ELb1ELb0ELb1ELb0ELb0ELb0EEEvNS_16Flash_bwd_paramsE,"aw",@nobits
	.sectionflags	@""
	.align	16
	.zero		1024


//--------------------- .nv.shared._ZN5flash44flash_bwd_dq_dk_dv_loop_seqk_parallel_kernelI23Flash_bwd_kernel_traitsILi192ELi64ELi64ELi8ELi4ELi2ELi2ELb0ELb0EN7cutlass10bfloat16_tE19Flash_kernel_traitsILi192ELi64ELi64ELi8ES3_EELb0ELb1ELb0ELb1ELb0ELb0ELb1EEEvNS_16Flash_bwd_paramsE --------------------------
	.section	.nv.shared._ZN5flash44flash_bwd_dq_dk_dv_loop_seqk_parallel_kernelI23Flash_bwd_kernel_traitsILi192ELi64ELi64ELi8ELi4ELi2ELi2ELb0ELb0EN7cutlass10bfloat16_tE19Flash_kernel_traitsILi192ELi64ELi64ELi8ES3_EELb0ELb1ELb0ELb1ELb0ELb0ELb1EEEvNS_16Flash_bwd_paramsE,"aw",@nobits
	.sectionflags	@""
	.align	16
	.zero		1024


//--------------------- .nv.shared._ZN5flash25flash_bwd_dot_do_o_kernelILb0E23Flash_bwd_kernel_traitsILi192ELi64ELi64ELi8ELi4ELi2ELi2ELb0ELb0EN7cutlass10bfloat16_tE19Flash_kernel_traitsILi192ELi64ELi64ELi8ES3_EEEEvNS_16Flash_bwd_paramsE --------------------------
	.section	.nv.shared._ZN5flash25flash_bwd_dot_do_o_kernelILb0E23Flash_bwd_kernel_traitsILi192ELi64ELi64ELi8ELi4ELi2ELi2ELb0ELb0EN7cutlass10bfloat16_tE19Flash_kernel_traitsILi192ELi64ELi64ELi8ES3_EEEEvNS_16Flash_bwd_paramsE,"aw",@nobits
	.sectionflags	@""
	.align	16
	.zero		1024


//--------------------- .nv.shared._ZN5flash25flash_bwd_dot_do_o_kernelILb1E23Flash_bwd_kernel_traitsILi192ELi64ELi64ELi8ELi4ELi2ELi2ELb0ELb0EN7cutlass10bfloat16_tE19Flash_kernel_traitsILi192ELi64ELi64ELi8ES3_EEEEvNS_16Flash_bwd_paramsE --------------------------
	.section	.nv.shared._ZN5flash25flash_bwd_dot_do_o_kernelILb1E23Flash_bwd_kernel_traitsILi192ELi64ELi64ELi8ELi4ELi2ELi2ELb0ELb0EN7cutlass10bfloat16_tE19Flash_kernel_traitsILi192ELi64ELi64ELi8ES3_EEEEvNS_16Flash_bwd_paramsE,"aw",@nobits
	.sectionflags	@""
	.align	16
	.zero		1024


//--------------------- .nv.constant0._ZN5flash44flash_bwd_dq_dk_dv_loop_seqk_parallel_kernelI23Flash_bwd_kernel_traitsILi192ELi64ELi64ELi8ELi4ELi2ELi2ELb1ELb1EN7cutlass10bfloat16_tE19Flash_kernel_traitsILi192ELi64ELi64ELi8ES3_EELb0ELb1ELb0ELb0ELb0ELb0ELb0EEEvNS_16Flash_bwd_paramsE --------------------------
	.section	.nv.constant0._ZN5flash44flash_bwd_dq_dk_dv_loop_seqk_parallel_kernelI23Flash_bwd_kernel_traitsILi192ELi64ELi64ELi8ELi4ELi2ELi2ELb1ELb1EN7cutlass10bfloat16_tE19Flash_kernel_traitsILi192ELi64ELi64ELi8ES3_EELb0ELb1ELb0ELb0ELb0ELb0ELb0EEEvNS_16Flash_bwd_paramsE,"a",@progbits
	.sectionflags	@""
	.align	4
.nv.constant0._ZN5flash44flash_bwd_dq_dk_dv_loop_seqk_parallel_kernelI23Flash_bwd_kernel_traitsILi192ELi64ELi64ELi8ELi4ELi2ELi2ELb1ELb1EN7cutlass10bfloat16_tE19Flash_kernel_traitsILi192ELi64ELi64ELi8ES3_EELb0ELb1ELb0ELb0ELb0ELb0ELb0EEEvNS_16Flash_bwd_paramsE:
	.zero		1536


//--------------------- .nv.constant0._ZN5flash44flash_bwd_dq_dk_dv_loop_seqk_parallel_kernelI23Flash_bwd_kernel_traitsILi192ELi64ELi64ELi8ELi4ELi2ELi2ELb1ELb1EN7cutlass10bfloat16_tE19Flash_kernel_traitsILi192ELi64ELi64ELi8ES3_EELb0ELb1ELb0ELb0ELb0ELb1ELb0EEEvNS_16Flash_bwd_paramsE --------------------------
	.section	.nv.constant0._ZN5flash44flash_bwd_dq_dk_dv_loop_seqk_parallel_kernelI23Flash_bwd_kernel_traitsILi192ELi64ELi64ELi8ELi4ELi2ELi2ELb1ELb1EN7cutlass10bfloat16_tE19Flash_kernel_traitsILi192ELi64ELi64ELi8ES3_EELb0ELb1ELb0ELb0ELb0ELb1ELb0EEEvNS_16Flash_bwd_paramsE,"a",@progbits
	.sectionflags	@""
	.align	4
.nv.constant0._ZN5flash44flash_bwd_dq_dk_dv_loop_seqk_parallel_kernelI23Flash_bwd_kernel_traitsILi192ELi64ELi64ELi8ELi4ELi2ELi2ELb1ELb1EN7cutlass10bfloat16_tE19Flash_kernel_traitsILi192ELi64ELi64ELi8ES3_EELb0ELb1ELb0ELb0ELb0ELb1ELb0EEEvNS_16Flash_bwd_paramsE:
	.zero		1536


//--------------------- .nv.constant0._ZN5flash44flash_bwd_dq_dk_dv_loop_seqk_parallel_kernelI23Flash_bwd_kernel_traitsILi192ELi64ELi64ELi8ELi4ELi2ELi2ELb1ELb1EN7cutlass10bfloat16_tE19Flash_kernel_traitsILi192ELi64ELi64ELi8ES3_EELb0ELb1ELb0ELb1ELb0ELb0ELb0EEEvNS_16Flash_bwd_paramsE --------------------------
	.section	.nv.constant0._ZN5flash44flash_bwd_dq_dk_dv_loop_seqk_parallel_kernelI23Flash_bwd_kernel_traitsILi192ELi64ELi64ELi8ELi4ELi2ELi2ELb1ELb1EN7cutlass10bfloat16_tE19Flash_kernel_traitsILi192ELi64ELi64ELi8ES3_EELb0ELb1ELb0ELb1ELb0ELb0ELb0EEEvNS_16Flash_bwd_paramsE,"a",@progbits
	.sectionflags	@""
	.align	4
.nv.constant0._ZN5flash44flash_bwd_dq_dk_dv_loop_seqk_parallel_kernelI23Flash_bwd_kernel_traitsILi192ELi64ELi64ELi8ELi4ELi2ELi2ELb1ELb1EN7cutlass10bfloat16_tE19Flash_kernel_traitsILi192ELi64ELi64ELi8ES3_EELb0ELb1ELb0ELb1ELb0ELb0ELb0EEEvNS_16Flash_bwd_paramsE:
	.zero		1536


//--------------------- .nv.constant0._ZN5flash44flash_bwd_dq_dk_dv_loop_seqk_parallel_kernelI23Flash_bwd_kernel_traitsILi192ELi64ELi64ELi8ELi4ELi2ELi2ELb0ELb0EN7cutlass10bfloat16_tE19Flash_kernel_traitsILi192ELi64ELi64ELi8ES3_EELb0ELb1ELb0ELb0ELb0ELb0ELb0EEEvNS_16Flash_bwd_paramsE --------------------------
	.section	.nv.constant0._ZN5flash44flash_bwd_dq_dk_dv_loop_seqk_parallel_kernelI23Flash_bwd_kernel_traitsILi192ELi64ELi64ELi8ELi4ELi2ELi2ELb0ELb0EN7cutlass10bfloat16_tE19Flash_kernel_traitsILi192ELi64ELi64ELi8ES3_EELb0ELb1ELb0ELb0ELb0ELb0ELb0EEEvNS_16Flash_bwd_paramsE,"a",@progbits
	.sectionflags	@""
	.align	4
.nv.constant0._ZN5flash44flash_bwd_dq_dk_dv_loop_seqk_parallel_kernelI23Flash_bwd_kernel_traitsILi192ELi64ELi64ELi8ELi4ELi2ELi2ELb0ELb0EN7cutlass10bfloat16_tE19Flash_kernel_traitsILi192ELi64ELi64ELi8ES3_EELb0ELb1ELb0ELb0ELb0ELb0ELb0EEEvNS_16Flash_bwd_paramsE:
	.zero		1536


//--------------------- .nv.constant0._ZN5flash44flash_bwd_dq_dk_dv_loop_seqk_parallel_kernelI23Flash_bwd_kernel_traitsILi192ELi64ELi64ELi8ELi4ELi2ELi2ELb0ELb0EN7cutlass10bfloat16_tE19Flash_kernel_traitsILi192ELi64ELi64ELi8ES3_EELb0ELb1ELb0ELb0ELb0ELb1ELb0EEEvNS_16Flash_bwd_paramsE --------------------------
	.section	.nv.constant0._ZN5flash44flash_bwd_dq_dk_dv_loop_seqk_parallel_kernelI23Flash_bwd_kernel_traitsILi192ELi64ELi64ELi8ELi4ELi2ELi2ELb0ELb0EN7cutlass10bfloat16_tE19Flash_kernel_traitsILi192ELi64ELi64ELi8ES3_EELb0ELb1ELb0ELb0ELb0ELb1ELb0EEEvNS_16Flash_bwd_paramsE,"a",@progbits
	.sectionflags	@""
	.align	4
.nv.constant0._ZN5flash44flash_bwd_dq_dk_dv_loop_seqk_parallel_kernelI23Flash_bwd_kernel_traitsILi192ELi64ELi64ELi8ELi4ELi2ELi2ELb0ELb0EN7cutlass10bfloat16_tE19Flash_kernel_traitsILi192ELi64ELi64ELi8ES3_EELb0ELb1ELb0ELb0ELb0ELb1ELb0EEEvNS_16Flash_bwd_paramsE:
	.zero		1536


//--------------------- .nv.constant0._ZN5flash44flash_bwd_dq_dk_dv_loop_seqk_parallel_kernelI23Flash_bwd_kernel_traitsILi192ELi64ELi64ELi8ELi4ELi2ELi2ELb0ELb0EN7cutlass10bfloat16_tE19Flash_kernel_traitsILi192ELi64ELi64ELi8ES3_EELb0ELb1ELb0ELb1ELb0ELb0ELb0EEEvNS_16Flash_bwd_paramsE --------------------------
	.section	.nv.constant0._ZN5flash44flash_bwd_dq_dk_dv_loop_seqk_parallel_kernelI23Flash_bwd_kernel_traitsILi192ELi64ELi64ELi8ELi4ELi2ELi2ELb0ELb0EN7cutlass10bfloat16_tE19Flash_kernel_traitsILi192ELi64ELi64ELi8ES3_EELb0ELb1ELb0ELb1ELb0ELb0ELb0EEEvNS_16Flash_bwd_paramsE,"a",@progbits
	.sectionflags	@""
	.align	4
.nv.constant0._ZN5flash44flash_bwd_dq_dk_dv_loop_seqk_parallel_kernelI23Flash_bwd_kernel_traitsILi192ELi64ELi64ELi8ELi4ELi2ELi2ELb0ELb0EN7cutlass10bfloat16_tE19Flash_kernel_traitsILi192ELi64ELi64ELi8ES3_EELb0ELb1ELb0ELb1ELb0ELb0ELb0EEEvNS_16Flash_bwd_paramsE:
	.zero		1536


//--------------------- .nv.constant0._ZN5flash27flash_bwd_convert_dq_kernelI23Flash_bwd_kernel_traitsILi192ELi64ELi64ELi8ELi4ELi2ELi2ELb1ELb1EN7cutlass10bfloat16_tE19Flash_kernel_traitsILi192ELi64ELi64ELi8ES3_EEEEvNS_16Flash_bwd_paramsEi --------------------------
	.section	.nv.constant0._ZN5flash27flash_bwd_convert_dq_kernelI23Flash_bwd_kernel_traitsILi192ELi64ELi64ELi8ELi4ELi2ELi2ELb1ELb1EN7cutlass10bfloat16_tE19Flash_kernel_traitsILi192ELi64ELi64ELi8ES3_EEEEvNS_16Flash_bwd_paramsEi,"a",@progbits
	.sectionflags	@""
	.align	4
.nv.constant0._ZN5flash27flash_bwd_convert_dq_kernelI23Flash_bwd_kernel_traitsILi192ELi64ELi64ELi8ELi4ELi2ELi2ELb1ELb1EN7cutlass10bfloat16_tE19Flash_kernel_traitsILi192ELi64ELi64ELi8ES3_EEEEvNS_16Flash_bwd_paramsEi:
	.zero		1540


//--------------------- .nv.constant0._ZN5flash44flash_bwd_dq_dk_dv_loop_seqk_parallel_kernelI23Flash_bwd_kernel_traitsILi192ELi64ELi64ELi8ELi4ELi2ELi2ELb1ELb1EN7cutlass10bfloat16_tE19Flash_kernel_traitsILi192ELi64ELi64ELi8ES3_EELb1ELb1ELb0ELb0ELb0ELb0ELb0EEEvNS_16Flash_bwd_paramsE --------------------------
	.section	.nv.constant0._ZN5flash44flash_bwd_dq_dk_dv_loop_seqk_parallel_kernelI23Flash_bwd_kernel_traitsILi192ELi64ELi64ELi8ELi4ELi2ELi2ELb1ELb1EN7cutlass10bfloat16_tE19Flash_kernel_traitsILi192ELi64ELi64ELi8ES3_EELb1ELb1ELb0ELb0ELb0ELb0ELb0EEEvNS_16Flash_bwd_paramsE,"a",@progbits
	.sectionflags	@""
	.align	4
.nv.constant0._ZN5flash44flash_bwd_dq_dk_dv_loop_seqk_parallel_kernelI23Flash_bwd_kernel_traitsILi192ELi64ELi64ELi8ELi4ELi2ELi2ELb1ELb1EN7cutlass10bfloat16_tE19Flash_kernel_traitsILi192ELi64ELi64ELi8ES3_EELb1ELb1ELb0ELb0ELb0ELb0ELb0EEEvNS_16Flash_bwd_paramsE:
	.zero		1536


//--------------------- .nv.constant0._ZN5flash44flash_bwd_dq_dk_dv_loop_seqk_parallel_kernelI23Flash_bwd_kernel_traitsILi192ELi64ELi64ELi8ELi4ELi2ELi2ELb1ELb1EN7cutlass10bfloat16_tE19Flash_kernel_traitsILi192ELi64ELi64ELi8ES3_EELb0ELb1ELb0ELb0ELb0ELb0ELb1EEEvNS_16Flash_bwd_paramsE --------------------------
	.section	.nv.constant0._ZN5flash44flash_bwd_dq_dk_dv_loop_seqk_parallel_kernelI23Flash_bwd_kernel_traitsILi192ELi64ELi64ELi8ELi4ELi2ELi2ELb1ELb1EN7cutlass10bfloat16_tE19Flash_kernel_traitsILi192ELi64ELi64ELi8ES3_EELb0ELb1ELb0ELb0ELb0ELb0ELb1EEEvNS_16Flash_bwd_paramsE,"a",@progbits
	.sectionflags	@""
	.align	4
.nv.constant0._ZN5flash44flash_bwd_dq_dk_dv_loop_seqk_parallel_kernelI23Flash_bwd_kernel_traitsILi192ELi64ELi64ELi8ELi4ELi2ELi2ELb1ELb1EN7cutlass10bfloat16_tE19Flash_kernel_traitsILi192ELi64ELi64ELi8ES3_EELb0ELb1ELb0ELb0ELb0ELb0ELb1EEEvNS_16Flash_bwd_paramsE:
	.zero		1536


//--------------------- .nv.constant0._ZN5flash44flash_bwd_dq_dk_dv_loop_seqk_parallel_kernelI23Flash_bwd_kernel_traitsILi192ELi64ELi64ELi8ELi4ELi2ELi2ELb1ELb1EN7cutlass10bfloat16_tE19Flash_kernel_traitsILi192ELi64ELi64ELi8ES3_EELb1ELb1ELb0ELb0ELb0ELb1ELb0EEEvNS_16Flash_bwd_paramsE --------------------------
	.section	.nv.constant0._ZN5flash44flash_bwd_dq_dk_dv_loop_seqk_parallel_kernelI23Flash_bwd_kernel_traitsILi192ELi64ELi64ELi8ELi4ELi2ELi2ELb1ELb1EN7cutlass10bfloat16_tE19Flash_kernel_traitsILi192ELi64ELi64ELi8ES3_EELb1ELb1ELb0ELb0ELb0ELb1ELb0EEEvNS_16Flash_bwd_paramsE,"a",@progbits
	.sectionflags	@""
	.align	4
.nv.constant0._ZN5flash44flash_bwd_dq_dk_dv_loop_seqk_parallel_kernelI23Flash_bwd_kernel_traitsILi192ELi64ELi64ELi8ELi4ELi2ELi2ELb1ELb1EN7cutlass10bfloat16_tE19Flash_kernel_traitsILi192ELi64ELi64ELi8ES3_EELb1ELb1ELb0ELb0ELb0ELb1ELb0EEEvNS_16Flash_bwd_paramsE:
	.zero		1536


//--------------------- .nv.constant0._ZN5flash44flash_bwd_dq_dk_dv_loop_seqk_parallel_kernelI23Flash_bwd_kernel_traitsILi192ELi64ELi64ELi8ELi4ELi2ELi2ELb1ELb1EN7cutlass10bfloat16_tE19Flash_kernel_traitsILi192ELi64ELi64ELi8ES3_EELb0ELb1ELb0ELb0ELb0ELb1ELb1EEEvNS_16Flash_bwd_paramsE --------------------------
	.section	.nv.constant0._ZN5flash44flash_bwd_dq_dk_dv_loop_seqk_parallel_kernelI23Flash_bwd_kernel_traitsILi192ELi64ELi64ELi8ELi4ELi2ELi2ELb1ELb1EN7cutlass10bfloat16_tE19Flash_kernel_traitsILi192ELi64ELi64ELi8ES3_EELb0ELb1ELb0ELb0ELb0ELb1ELb1EEEvNS_16Flash_bwd_paramsE,"a",@progbits
	.sectionflags	@""
	.align	4
.nv.constant0._ZN5flash44flash_bwd_dq_dk_dv_loop_seqk_parallel_kernelI23Flash_bwd_kernel_traitsILi192ELi64ELi64ELi8ELi4ELi2ELi2ELb1ELb1EN7cutlass10bfloat16_tE19Flash_kernel_traitsILi192ELi64ELi64ELi8ES3_EELb0ELb1ELb0ELb0ELb0ELb1ELb1EEEvNS_16Flash_bwd_paramsE:
	.zero		1536


//--------------------- .nv.constant0._ZN5flash44flash_bwd_dq_dk_dv_loop_seqk_parallel_kernelI23Flash_bwd_kernel_traitsILi192ELi64ELi64ELi8ELi4ELi2ELi2ELb1ELb1EN7cutlass10bfloat16_tE19Flash_kernel_traitsILi192ELi64ELi64ELi8ES3_EELb1ELb1ELb0ELb1ELb0ELb0ELb0EEEvNS_16Flash_bwd_paramsE --------------------------
	.section	.nv.constant0._ZN5flash44flash_bwd_dq_dk_dv_loop_seqk_parallel_kernelI23Flash_bwd_kernel_traitsILi192ELi64ELi64ELi8ELi4ELi2ELi2ELb1ELb1EN7cutlass10bfloat16_tE19Flash_kernel_traitsILi192ELi64ELi64ELi8ES3_EELb1ELb1ELb0ELb1ELb0ELb0ELb0EEEvNS_16Flash_bwd_paramsE,"a",@progbits
	.sectionflags	@""
	.align	4
.nv.constant0._ZN5flash44flash_bwd_dq_dk_dv_loop_seqk_parallel_kernelI23Flash_bwd_kernel_traitsILi192ELi64ELi64ELi8ELi4ELi2ELi2ELb1ELb1EN7cutlass10bfloat16_tE19Flash_kernel_traitsILi192ELi64ELi64ELi8ES3_EELb1ELb1ELb0ELb1ELb0ELb0ELb0EEEvNS_16Flash_bwd_paramsE:
	.zero		1536


//--------------------- .nv.constant0._ZN5flash44flash_bwd_dq_dk_dv_loop_seqk_parallel_kernelI23Flash_bwd_kernel_traitsILi192ELi64ELi64ELi8ELi4ELi2ELi2ELb1ELb1EN7cutlass10bfloat16_tE19Flash_kernel_traitsILi192ELi64ELi64ELi8ES3_EELb0ELb1ELb0ELb1ELb0ELb0ELb1EEEvNS_16Flash_bwd_paramsE --------------------------
	.section	.nv.constant0._ZN5flash44flash_bwd_dq_dk_dv_loop_seqk_parallel_kernelI23Flash_bwd_kernel_traitsILi192ELi64ELi64ELi8ELi4ELi2ELi2ELb1ELb1EN7cutlass10bfloat16_tE19Flash_kernel_traitsILi192ELi64ELi64ELi8ES3_EELb0ELb1ELb0ELb1ELb0ELb0ELb1EEEvNS_16Flash_bwd_paramsE,"a",@progbits
	.sectionflags	@""
	.align	4
.nv.constant0._ZN5flash44flash_bwd_dq_dk_dv_loop_seqk_parallel_kernelI23Flash_bwd_kernel_traitsILi192ELi64ELi64ELi8ELi4ELi2ELi2ELb1ELb1EN7cutlass10bfloat16_tE19Flash_kernel_traitsILi192ELi64ELi64ELi8ES3_EELb0ELb1ELb0ELb1ELb0ELb0ELb1EEEvNS_16Flash_bwd_paramsE:
	.zero		1536


//--------------------- .nv.constant0._ZN5flash25flash_bwd_dot_do_o_kernelILb0E23Flash_bwd_kernel_traitsILi192ELi64ELi64ELi8ELi4ELi2ELi2ELb1ELb1EN7cutlass10bfloat16_tE19Flash_kernel_traitsILi192ELi64ELi64ELi8ES3_EEEEvNS_16Flash_bwd_paramsE --------------------------
	.section	.nv.constant0._ZN5flash25flash_bwd_dot_do_o_kernelILb0E23Flash_bwd_kernel_traitsILi192ELi64ELi64ELi8ELi4ELi2ELi2ELb1ELb1EN7cutlass10bfloat16_tE19Flash_kernel_traitsILi192ELi64ELi64ELi8ES3_EEEEvNS_16Flash_bwd_paramsE,"a",@progbits
	.sectionflags	@""
	.align	4
.nv.constant0._ZN5flash25flash_bwd_dot_do_o_kernelILb0E23Flash_bwd_kernel_traitsILi192ELi64ELi64ELi8ELi4ELi2ELi2ELb1ELb1EN7cutlass10bfloat16_tE19Flash_kernel_traitsILi192ELi64ELi64ELi8ES3_EEEEvNS_16Flash_bwd_paramsE:
	.zero		1536


//--------------------- .nv.constant0._ZN5flash25flash_bwd_dot_do_o_kernelILb1E23Flash_bwd_kernel_traitsILi192ELi64ELi64ELi8ELi4ELi2ELi2ELb1ELb1EN7cutlass10bfloat16_tE19Flash_kernel_traitsILi192ELi64ELi64ELi8ES3_EEEEvNS_16Flash_bwd_paramsE --------------------------
	.section	.nv.constant0._ZN5flash25flash_bwd_dot_do_o_kernelILb1E23Flash_bwd_kernel_traitsILi192ELi64ELi64ELi8ELi4ELi2ELi2ELb1ELb1EN7cutlass10bfloat16_tE19Flash_kernel_traitsILi192ELi64ELi64ELi8ES3_EEEEvNS_16Flash_bwd_paramsE,"a",@progbits
	.sectionflags	@""
	.align	4
.nv.constant0._ZN5flash25flash_bwd_dot_do_o_kernelILb1E23Flash_bwd_kernel_traitsILi192ELi64ELi64ELi8ELi4ELi2ELi2ELb1ELb1EN7cutlass10bfloat16_tE19Flash_kernel_traitsILi192ELi64ELi64ELi8ES3_EEEEvNS_16Flash_bwd_paramsE:
	.zero		1536


//--------------------- .nv.constant0._ZN5flash27flash_bwd_convert_dq_kernelI23Flash_bwd_kernel_traitsILi192ELi64ELi64ELi8ELi4ELi2ELi2ELb0ELb0EN7cutlass10bfloat16_tE19Flash_kernel_traitsILi192ELi64ELi64ELi8ES3_EEEEvNS_16Flash_bwd_paramsEi --------------------------
	.section	.nv.constant0._ZN5flash27flash_bwd_convert_dq_kernelI23Flash_bwd_kernel_traitsILi192ELi64ELi64ELi8ELi4ELi2ELi2ELb0ELb0EN7cutlass10bfloat16_tE19Flash_kernel_traitsILi192ELi64ELi64ELi8ES3_EEEEvNS_16Flash_bwd_paramsEi,"a",@progbits
	.sectionflags	@""
	.align	4
.nv.constant0._ZN5flash27flash_bwd_convert_dq_kernelI23Flash_bwd_kernel_traitsILi192ELi64ELi64ELi8ELi4ELi2ELi2ELb0ELb0EN7cutlass10bfloat16_tE19Flash_kernel_traitsILi192ELi64ELi64ELi8ES3_EEEEvNS_16Flash_bwd_paramsEi:
	.zero		1540


//--------------------- .nv.constant0._ZN5flash44flash_bwd_dq_dk_dv_loop_seqk_parallel_kernelI23Flash_bwd_kernel_traitsILi192ELi64ELi64ELi8ELi4ELi2ELi2ELb0ELb0EN7cutlass10bfloat16_tE19Flash_kernel_traitsILi192ELi64ELi64ELi8ES3_EELb1ELb1ELb0ELb0ELb0ELb0ELb0EEEvNS_16Flash_bwd_paramsE --------------------------
	.section	.nv.constant0._ZN5flash44flash_bwd_dq_dk_dv_loop_seqk_parallel_kernelI23Flash_bwd_kernel_traitsILi192ELi64ELi64ELi8ELi4ELi2ELi2ELb0ELb0EN7cutlass10bfloat16_tE19Flash_kernel_traitsILi192ELi64ELi64ELi8ES3_EELb1ELb1ELb0ELb0ELb0ELb0ELb0EEEvNS_16Flash_bwd_paramsE,"a",@progbits
	.sectionflags	@""
	.align	4
.nv.constant0._ZN5flash44flash_bwd_dq_dk_dv_loop_seqk_parallel_kernelI23Flash_bwd_kernel_traitsILi192ELi64ELi64ELi8ELi4ELi2ELi2ELb0ELb0EN7cutlass10bfloat16_tE19Flash_kernel_traitsILi192ELi64ELi64ELi8ES3_EELb1ELb1ELb0ELb0ELb0ELb0ELb0EEEvNS_16Flash_bwd_paramsE:
	.zero		1536


//--------------------- .nv.constant0._ZN5flash44flash_bwd_dq_dk_dv_loop_seqk_parallel_kernelI23Flash_bwd_kernel_traitsILi192ELi64ELi64ELi8ELi4ELi2ELi2ELb0ELb0EN7cutlass10bfloat16_tE19Flash_kernel_traitsILi192ELi64ELi64ELi8ES3_EELb0ELb1ELb0ELb0ELb0ELb0ELb1EEEvNS_16Flash_bwd_paramsE --------------------------
	.section	.nv.constant0._ZN5flash44flash_bwd_dq_dk_dv_loop_seqk_parallel_kernelI23Flash_bwd_kernel_traitsILi192ELi64ELi64ELi8ELi4ELi2ELi2ELb0ELb0EN7cutlass10bfloat16_tE19Flash_kernel_traitsILi192ELi64ELi64ELi8ES3_EELb0ELb1ELb0ELb0ELb0ELb0ELb1EEEvNS_16Flash_bwd_paramsE,"a",@progbits
	.sectionflags	@""
	.align	4
.nv.constant0._ZN5flash44flash_bwd_dq_dk_dv_loop_seqk_parallel_kernelI23Flash_bwd_kernel_traitsILi192ELi64ELi64ELi8ELi4ELi2ELi2ELb0ELb0EN7cutlass10bfloat16_tE19Flash_kernel_traitsILi192ELi64ELi64ELi8ES3_EELb0ELb1ELb0ELb0ELb0ELb0ELb1EEEvNS_16Flash_bwd_paramsE:
	.zero		1536


//--------------------- .nv.constant0._ZN5flash44flash_bwd_dq_dk_dv_loop_seqk_parallel_kernelI23Flash_bwd_kernel_traitsILi192ELi64ELi64ELi8ELi4ELi2ELi2ELb0ELb0EN7cutlass10bfloat16_tE19Flash_kernel_traitsILi192ELi64ELi64ELi8ES3_EELb1ELb1ELb0ELb0ELb0ELb1ELb0EEEvNS_16Flash_bwd_paramsE --------------------------
	.section	.nv.constant0._ZN5flash44flash_bwd_dq_dk_dv_loop_seqk_parallel_kernelI23Flash_bwd_kernel_traitsILi192ELi64ELi64ELi8ELi4ELi2ELi2ELb0ELb0EN7cutlass10bfloat16_tE19Flash_kernel_traitsILi192ELi64ELi64ELi8ES3_EELb1ELb1ELb0ELb0ELb0ELb1ELb0EEEvNS_16Flash_bwd_paramsE,"a",@progbits
	.sectionflags	@""
	.align	4
.nv.constant0._ZN5flash44flash_bwd_dq_dk_dv_loop_seqk_parallel_kernelI23Flash_bwd_kernel_traitsILi192ELi64ELi64ELi8ELi4ELi2ELi2ELb0ELb0EN7cutlass10bfloat16_tE19Flash_kernel_traitsILi192ELi64ELi64ELi8ES3_EELb1ELb1ELb0ELb0ELb0ELb1ELb0EEEvNS_16Flash_bwd_paramsE:
	.zero		1536


//--------------------- .nv.constant0._ZN5flash44flash_bwd_dq_dk_dv_loop_seqk_parallel_kernelI23Flash_bwd_kernel_traitsILi192ELi64ELi64ELi8ELi4ELi2ELi2ELb0ELb0EN7cutlass10bfloat16_tE19Flash_kernel_traitsILi192ELi64ELi64ELi8ES3_EELb0ELb1ELb0ELb0ELb0ELb1ELb1EEEvNS_16Flash_bwd_paramsE --------------------------
	.section	.nv.constant0._ZN5flash44flash_bwd_dq_dk_dv_loop_seqk_parallel_kernelI23Flash_bwd_kernel_traitsILi192ELi64ELi64ELi8ELi4ELi2ELi2ELb0ELb0EN7cutlass10bfloat16_tE19Flash_kernel_traitsILi192ELi64ELi64ELi8ES3_EELb0ELb1ELb0ELb0ELb0ELb1ELb1EEEvNS_16Flash_bwd_paramsE,"a",@progbits
	.sectionflags	@""
	.align	4
.nv.constant0._ZN5flash44flash_bwd_dq_dk_dv_loop_seqk_parallel_kernelI23Flash_bwd_kernel_traitsILi192ELi64ELi64ELi8ELi4ELi2ELi2ELb0ELb0EN7cutlass10bfloat16_tE19Flash_kernel_traitsILi192ELi64ELi64ELi8ES3_EELb0ELb1ELb0ELb0ELb0ELb1ELb1EEEvNS_16Flash_bwd_paramsE:
	.zero		1536


//--------------------- .nv.constant0._ZN5flash44flash_bwd_dq_dk_dv_loop_seqk_parallel_kernelI23Flash_bwd_kernel_traitsILi192ELi64ELi64ELi8ELi4ELi2ELi2ELb0ELb0EN7cutlass10bfloat16_tE19Flash_kernel_traitsILi192ELi64ELi64ELi8ES3_EELb1ELb1ELb0ELb1ELb0ELb0ELb0EEEvNS_16Flash_bwd_paramsE --------------------------
	.section	.nv.constant0._ZN5flash44flash_bwd_dq_dk_dv_loop_seqk_parallel_kernelI23Flash_bwd_kernel_traitsILi192ELi64ELi64ELi8ELi4ELi2ELi2ELb0ELb0EN7cutlass10bfloat16_tE19Flash_kernel_traitsILi192ELi64ELi64ELi8ES3_EELb1ELb1ELb0ELb1ELb0ELb0ELb0EEEvNS_16Flash_bwd_paramsE,"a",@progbits
	.sectionflags	@""
	.align	4
.nv.constant0._ZN5flash44flash_bwd_dq_dk_dv_loop_seqk_parallel_kernelI23Flash_bwd_kernel_traitsILi192ELi64ELi64ELi8ELi4ELi2ELi2ELb0ELb0EN7cutlass10bfloat16_tE19Flash_kernel_traitsILi192ELi64ELi64ELi8ES3_EELb1ELb1ELb0ELb1ELb0ELb0ELb0EEEvNS_16Flash_bwd_paramsE:
	.zero		1536


//--------------------- .nv.constant0._ZN5flash44flash_bwd_dq_dk_dv_loop_seqk_parallel_kernelI23Flash_bwd_kernel_traitsILi192ELi64ELi64ELi8ELi4ELi2ELi2ELb0ELb0EN7cutlass10bfloat16_tE19Flash_kernel_traitsILi192ELi64ELi64ELi8ES3_EELb0ELb1ELb0ELb1ELb0ELb0ELb1EEEvNS_16Flash_bwd_paramsE --------------------------
	.section	.nv.constant0._ZN5flash44flash_bwd_dq_dk_dv_loop_seqk_parallel_kernelI23Flash_bwd_kernel_traitsILi192ELi64ELi64ELi8ELi4ELi2ELi2ELb0ELb0EN7cutlass10bfloat16_tE19Flash_kernel_traitsILi192ELi64ELi64ELi8ES3_EELb0ELb1ELb0ELb1ELb0ELb0ELb1EEEvNS_16Flash_bwd_paramsE,"a",@progbits
	.sectionflags	@""
	.align	4
.nv.constant0._ZN5flash44flash_bwd_dq_dk_dv_loop_seqk_parallel_kernelI23Flash_bwd_kernel_traitsILi192ELi64ELi64ELi8ELi4ELi2ELi2ELb0ELb0EN7cutlass10bfloat16_tE19Flash_kernel_traitsILi192ELi64ELi64ELi8ES3_EELb0ELb1ELb0ELb1ELb0ELb0ELb1EEEvNS_16Flash_bwd_paramsE:
	.zero		1536


//--------------------- .nv.constant0._ZN5flash25flash_bwd_dot_do_o_kernelILb0E23Flash_bwd_kernel_traitsILi192ELi64ELi64ELi8ELi4ELi2ELi2ELb0ELb0EN7cutlass10bfloat16_tE19Flash_kernel_traitsILi192ELi64ELi64ELi8ES3_EEEEvNS_16Flash_bwd_paramsE --------------------------
	.section	.nv.constant0._ZN5flash25flash_bwd_dot_do_o_kernelILb0E23Flash_bwd_kernel_traitsILi192ELi64ELi64ELi8ELi4ELi2ELi2ELb0ELb0EN7cutlass10bfloat16_tE19Flash_kernel_traitsILi192ELi64ELi64ELi8ES3_EEEEvNS_16Flash_bwd_paramsE,"a",@progbits
	.sectionflags	@""
	.align	4
.nv.constant0._ZN5flash25flash_bwd_dot_do_o_kernelILb0E23Flash_bwd_kernel_traitsILi192ELi64ELi64ELi8ELi4ELi2ELi2ELb0ELb0EN7cutlass10bfloat16_tE19Flash_kernel_traitsILi192ELi64ELi64ELi8ES3_EEEEvNS_16Flash_bwd_paramsE:
	.zero		1536


//--------------------- .nv.constant0._ZN5flash25flash_bwd_dot_do_o_kernelILb1E23Flash_bwd_kernel_traitsILi192ELi64ELi64ELi8ELi4ELi2ELi2ELb0ELb0EN7cutlass10bfloat16_tE19Flash_kernel_traitsILi192ELi64ELi64ELi8ES3_EEEEvNS_16Flash_bwd_paramsE --------------------------
	.section	.nv.constant0._ZN5flash25flash_bwd_dot_do_o_kernelILb1E23Flash_bwd_kernel_traitsILi192ELi64ELi64ELi8ELi4ELi2ELi2ELb0ELb0EN7cutlass10bfloat16_tE19Flash_kernel_traitsILi192ELi64ELi64ELi8ES3_EEEEvNS_16Flash_bwd_paramsE,"a",@progbits
	.sectionflags	@""
	.align	4
.nv.constant0._ZN5flash25flash_bwd_dot_do_o_kernelILb1E23Flash_bwd_kernel_traitsILi192ELi64ELi64ELi8ELi4ELi2ELi2ELb0ELb0EN7cutlass10bfloat16_tE19Flash_kernel_traitsILi192ELi64ELi64ELi8ES3_EEEEvNS_16Flash_bwd_paramsE:
	.zero		1536


//--------------------- SYMBOLS --------------------------

	.type		.nv.reservedSmem.offset0,@object
	.size		.nv.reservedSmem.offset0,0x4
	.type		.nv.reservedSmem.cap,@object
	.size		.nv.reservedSmem.cap,0x4
